//
// Generated by NVIDIA NVVM Compiler
//
// Compiler Build ID: CL-36424714
// Cuda compilation tools, release 13.0, V13.0.88
// Based on NVVM 20.0.0
//

.version 9.0
.target sm_100
.address_size 64

	// .globl	_Z6MV_GPUPKdPKiS2_S2_S0_Pd
// _ZZN3cub18CUB_300001_SM_10006detail6reduce28DeviceReduceSingleTileKernelINS2_10policy_hubIdjN4cuda3std3__44plusIdEEE10Policy1000EN6thrust24THRUST_300001_SM_1000_NS18transform_iteratorINSD_12zip_functionINS7_10multipliesIdEEEENSD_12zip_iteratorINS7_5tupleIJNSD_10device_ptrIdEESM_EEEEENSD_11use_defaultESP_EEPdjS9_ddNS7_10__identityEEEvT0_T1_T2_T3_T4_T6_E12temp_storage has been demoted
// _ZZN3cub18CUB_300001_SM_10006detail6reduce18DeviceReduceKernelINS2_10policy_hubIdjN4cuda3std3__44plusIdEEE10Policy1000EN6thrust24THRUST_300001_SM_1000_NS18transform_iteratorINSD_12zip_functionINS7_10multipliesIdEEEENSD_12zip_iteratorINS7_5tupleIJNSD_10device_ptrIdEESM_EEEEENSD_11use_defaultESP_EEjS9_dNS7_10__identityEEEvT0_PT3_T1_NS0_13GridEvenShareISV_EET2_T4_E12temp_storage has been demoted
// _ZZN3cub18CUB_300001_SM_10006detail6reduce28DeviceReduceSingleTileKernelINS2_10policy_hubIdjN4cuda3std3__44plusIdEEE10Policy1000EPdSC_iS9_ddNS7_10__identityEEEvT0_T1_T2_T3_T4_T6_E12temp_storage has been demoted
// _ZZN3cub18CUB_300001_SM_10006detail6reduce28DeviceReduceSingleTileKernelINS2_10policy_hubIdyN4cuda3std3__44plusIdEEE10Policy1000EN6thrust24THRUST_300001_SM_1000_NS18transform_iteratorINSD_12zip_functionINS7_10multipliesIdEEEENSD_12zip_iteratorINS7_5tupleIJNSD_10device_ptrIdEESM_EEEEENSD_11use_defaultESP_EEPdyS9_ddNS7_10__identityEEEvT0_T1_T2_T3_T4_T6_E12temp_storage has been demoted
// _ZZN3cub18CUB_300001_SM_10006detail6reduce18DeviceReduceKernelINS2_10policy_hubIdyN4cuda3std3__44plusIdEEE10Policy1000EN6thrust24THRUST_300001_SM_1000_NS18transform_iteratorINSD_12zip_functionINS7_10multipliesIdEEEENSD_12zip_iteratorINS7_5tupleIJNSD_10device_ptrIdEESM_EEEEENSD_11use_defaultESP_EEyS9_dNS7_10__identityEEEvT0_PT3_T1_NS0_13GridEvenShareISV_EET2_T4_E12temp_storage has been demoted
// _ZZN3cub18CUB_300001_SM_10006detail6reduce28DeviceReduceSingleTileKernelINS2_10policy_hubIdyN4cuda3std3__44plusIdEEE10Policy1000EPdSC_iS9_ddNS7_10__identityEEEvT0_T1_T2_T3_T4_T6_E12temp_storage has been demoted
// _ZZN3cub18CUB_300001_SM_10006detail9transform23transform_kernel_ublkcpINS2_19async_copy_policy_tILi128EEEiN4cuda3std3__45minusIdEEN6thrust24THRUST_300001_SM_1000_NS10device_ptrIdEEJddEEEvT0_iT1_T2_DpNS2_16aligned_base_ptrIT3_EEE3bar has been demoted
// _ZZN3cub18CUB_300001_SM_10006detail9transform23transform_kernel_ublkcpINS2_19async_copy_policy_tILi128EEElN4cuda3std3__45minusIdEEN6thrust24THRUST_300001_SM_1000_NS10device_ptrIdEEJddEEEvT0_iT1_T2_DpNS2_16aligned_base_ptrIT3_EEE3bar has been demoted
// _ZZN3cub18CUB_300001_SM_10006detail9transform23transform_kernel_ublkcpINS2_19async_copy_policy_tILi128EEEiN4cuda3std3__410multipliesIdEEN6thrust24THRUST_300001_SM_1000_NS10device_ptrIdEEJddEEEvT0_iT1_T2_DpNS2_16aligned_base_ptrIT3_EEE3bar has been demoted
// _ZZN3cub18CUB_300001_SM_10006detail9transform23transform_kernel_ublkcpINS2_19async_copy_policy_tILi128EEElN4cuda3std3__410multipliesIdEEN6thrust24THRUST_300001_SM_1000_NS10device_ptrIdEEJddEEEvT0_iT1_T2_DpNS2_16aligned_base_ptrIT3_EEE3bar has been demoted
.global .align 1 .b8 _ZN34_INTERNAL_59e721e3_4_k_cu_c4f779e04cuda3std3__45__cpo5beginE[1];
.global .align 1 .b8 _ZN34_INTERNAL_59e721e3_4_k_cu_c4f779e04cuda3std3__45__cpo3endE[1];
.global .align 1 .b8 _ZN34_INTERNAL_59e721e3_4_k_cu_c4f779e04cuda3std3__45__cpo6cbeginE[1];
.global .align 1 .b8 _ZN34_INTERNAL_59e721e3_4_k_cu_c4f779e04cuda3std3__45__cpo4cendE[1];
.global .align 1 .b8 _ZN34_INTERNAL_59e721e3_4_k_cu_c4f779e04cuda3std3__45__cpo6rbeginE[1];
.global .align 1 .b8 _ZN34_INTERNAL_59e721e3_4_k_cu_c4f779e04cuda3std3__45__cpo4rendE[1];
.global .align 1 .b8 _ZN34_INTERNAL_59e721e3_4_k_cu_c4f779e04cuda3std3__45__cpo7crbeginE[1];
.global .align 1 .b8 _ZN34_INTERNAL_59e721e3_4_k_cu_c4f779e04cuda3std3__45__cpo5crendE[1];
.global .align 1 .b8 _ZN34_INTERNAL_59e721e3_4_k_cu_c4f779e04cuda3std3__436_GLOBAL__N__59e721e3_4_k_cu_c4f779e06ignoreE[1];
.global .align 1 .b8 _ZN34_INTERNAL_59e721e3_4_k_cu_c4f779e04cuda3std3__419piecewise_constructE[1];
.global .align 1 .b8 _ZN34_INTERNAL_59e721e3_4_k_cu_c4f779e04cuda3std3__48in_placeE[1];
.global .align 1 .b8 _ZN34_INTERNAL_59e721e3_4_k_cu_c4f779e04cuda3std3__420unreachable_sentinelE[1];
.global .align 1 .b8 _ZN34_INTERNAL_59e721e3_4_k_cu_c4f779e04cuda3std3__47nulloptE[1];
.global .align 1 .b8 _ZN34_INTERNAL_59e721e3_4_k_cu_c4f779e04cuda3std3__48unexpectE[1];
.global .align 1 .b8 _ZN34_INTERNAL_59e721e3_4_k_cu_c4f779e04cuda3std6ranges3__45__cpo4swapE[1];
.global .align 1 .b8 _ZN34_INTERNAL_59e721e3_4_k_cu_c4f779e04cuda3std6ranges3__45__cpo9iter_moveE[1];
.global .align 1 .b8 _ZN34_INTERNAL_59e721e3_4_k_cu_c4f779e04cuda3std6ranges3__45__cpo5beginE[1];
.global .align 1 .b8 _ZN34_INTERNAL_59e721e3_4_k_cu_c4f779e04cuda3std6ranges3__45__cpo3endE[1];
.global .align 1 .b8 _ZN34_INTERNAL_59e721e3_4_k_cu_c4f779e04cuda3std6ranges3__45__cpo6cbeginE[1];
.global .align 1 .b8 _ZN34_INTERNAL_59e721e3_4_k_cu_c4f779e04cuda3std6ranges3__45__cpo4cendE[1];
.global .align 1 .b8 _ZN34_INTERNAL_59e721e3_4_k_cu_c4f779e04cuda3std6ranges3__45__cpo7advanceE[1];
.global .align 1 .b8 _ZN34_INTERNAL_59e721e3_4_k_cu_c4f779e04cuda3std6ranges3__45__cpo9iter_swapE[1];
.global .align 1 .b8 _ZN34_INTERNAL_59e721e3_4_k_cu_c4f779e04cuda3std6ranges3__45__cpo4nextE[1];
.global .align 1 .b8 _ZN34_INTERNAL_59e721e3_4_k_cu_c4f779e04cuda3std6ranges3__45__cpo4prevE[1];
.global .align 1 .b8 _ZN34_INTERNAL_59e721e3_4_k_cu_c4f779e04cuda3std6ranges3__45__cpo4dataE[1];
.global .align 1 .b8 _ZN34_INTERNAL_59e721e3_4_k_cu_c4f779e04cuda3std6ranges3__45__cpo5cdataE[1];
.global .align 1 .b8 _ZN34_INTERNAL_59e721e3_4_k_cu_c4f779e04cuda3std6ranges3__45__cpo4sizeE[1];
.global .align 1 .b8 _ZN34_INTERNAL_59e721e3_4_k_cu_c4f779e04cuda3std6ranges3__45__cpo5ssizeE[1];
.global .align 1 .b8 _ZN34_INTERNAL_59e721e3_4_k_cu_c4f779e04cuda3std6ranges3__45__cpo8distanceE[1];
.global .align 1 .b8 _ZN34_INTERNAL_59e721e3_4_k_cu_c4f779e06thrust24THRUST_300001_SM_1000_NS8cuda_cub3parE[1];
.global .align 1 .b8 _ZN34_INTERNAL_59e721e3_4_k_cu_c4f779e06thrust24THRUST_300001_SM_1000_NS8cuda_cub10par_nosyncE[1];
.global .align 1 .b8 _ZN34_INTERNAL_59e721e3_4_k_cu_c4f779e06thrust24THRUST_300001_SM_1000_NS6system6detail10sequential3seqE[1];
.global .align 1 .b8 _ZN34_INTERNAL_59e721e3_4_k_cu_c4f779e06thrust24THRUST_300001_SM_1000_NS6system3cpp3parE[1];
.global .align 1 .b8 _ZN34_INTERNAL_59e721e3_4_k_cu_c4f779e06thrust24THRUST_300001_SM_1000_NS12placeholders2_1E[1];
.global .align 1 .b8 _ZN34_INTERNAL_59e721e3_4_k_cu_c4f779e06thrust24THRUST_300001_SM_1000_NS12placeholders2_2E[1];
.global .align 1 .b8 _ZN34_INTERNAL_59e721e3_4_k_cu_c4f779e06thrust24THRUST_300001_SM_1000_NS12placeholders2_3E[1];
.global .align 1 .b8 _ZN34_INTERNAL_59e721e3_4_k_cu_c4f779e06thrust24THRUST_300001_SM_1000_NS12placeholders2_4E[1];
.global .align 1 .b8 _ZN34_INTERNAL_59e721e3_4_k_cu_c4f779e06thrust24THRUST_300001_SM_1000_NS12placeholders2_5E[1];
.global .align 1 .b8 _ZN34_INTERNAL_59e721e3_4_k_cu_c4f779e06thrust24THRUST_300001_SM_1000_NS12placeholders2_6E[1];
.global .align 1 .b8 _ZN34_INTERNAL_59e721e3_4_k_cu_c4f779e06thrust24THRUST_300001_SM_1000_NS12placeholders2_7E[1];
.global .align 1 .b8 _ZN34_INTERNAL_59e721e3_4_k_cu_c4f779e06thrust24THRUST_300001_SM_1000_NS12placeholders2_8E[1];
.global .align 1 .b8 _ZN34_INTERNAL_59e721e3_4_k_cu_c4f779e06thrust24THRUST_300001_SM_1000_NS12placeholders2_9E[1];
.global .align 1 .b8 _ZN34_INTERNAL_59e721e3_4_k_cu_c4f779e06thrust24THRUST_300001_SM_1000_NS12placeholders3_10E[1];
.global .align 1 .b8 _ZN34_INTERNAL_59e721e3_4_k_cu_c4f779e06thrust24THRUST_300001_SM_1000_NS3seqE[1];
.global .align 1 .b8 _ZN34_INTERNAL_59e721e3_4_k_cu_c4f779e06thrust24THRUST_300001_SM_1000_NS6deviceE[1];
.extern .shared .align 128 .b8 _ZN3cub18CUB_300001_SM_10006detail9transform4smemE[];

.visible .entry _Z6MV_GPUPKdPKiS2_S2_S0_Pd(
	.param .u64 .ptr .align 1 _Z6MV_GPUPKdPKiS2_S2_S0_Pd_param_0,
	.param .u64 .ptr .align 1 _Z6MV_GPUPKdPKiS2_S2_S0_Pd_param_1,
	.param .u64 .ptr .align 1 _Z6MV_GPUPKdPKiS2_S2_S0_Pd_param_2,
	.param .u64 .ptr .align 1 _Z6MV_GPUPKdPKiS2_S2_S0_Pd_param_3,
	.param .u64 .ptr .align 1 _Z6MV_GPUPKdPKiS2_S2_S0_Pd_param_4,
	.param .u64 .ptr .align 1 _Z6MV_GPUPKdPKiS2_S2_S0_Pd_param_5
)
{
	.reg .pred 	%p<10>;
	.reg .b32 	%r<64>;
	.reg .b64 	%rd<91>;
	.reg .b64 	%fd<112>;

	ld.param.u64 	%rd7, [_Z6MV_GPUPKdPKiS2_S2_S0_Pd_param_0];
	ld.param.u64 	%rd8, [_Z6MV_GPUPKdPKiS2_S2_S0_Pd_param_1];
	ld.param.u64 	%rd9, [_Z6MV_GPUPKdPKiS2_S2_S0_Pd_param_2];
	ld.param.u64 	%rd10, [_Z6MV_GPUPKdPKiS2_S2_S0_Pd_param_4];
	ld.param.u64 	%rd6, [_Z6MV_GPUPKdPKiS2_S2_S0_Pd_param_5];
	cvta.to.global.u64 	%rd1, %rd10;
	cvta.to.global.u64 	%rd2, %rd7;
	cvta.to.global.u64 	%rd3, %rd8;
	cvta.to.global.u64 	%rd11, %rd9;
	mov.u32 	%r23, %ntid.x;
	mov.u32 	%r24, %ctaid.x;
	mov.u32 	%r25, %tid.x;
	mad.lo.s32 	%r1, %r23, %r24, %r25;
	mul.wide.s32 	%rd12, %r1, 4;
	add.s64 	%rd13, %rd11, %rd12;
	ld.global.u32 	%r59, [%rd13];
	ld.global.u32 	%r3, [%rd13+4];
	setp.ge.s32 	%p1, %r59, %r3;
	mov.f64 	%fd111, 0d0000000000000000;
	@%p1 bra 	$L__BB0_13;
	sub.s32 	%r4, %r3, %r59;
	and.b32  	%r5, %r4, 15;
	sub.s32 	%r26, %r59, %r3;
	setp.gt.u32 	%p2, %r26, -16;
	mov.f64 	%fd111, 0d0000000000000000;
	@%p2 bra 	$L__BB0_4;
	and.b32  	%r27, %r4, -16;
	neg.s32 	%r57, %r27;
	add.s64 	%rd4, %rd3, 32;
	add.s64 	%rd5, %rd2, 64;
	mov.f64 	%fd111, 0d0000000000000000;
$L__BB0_3:
	.pragma "nounroll";
	mul.wide.s32 	%rd14, %r59, 4;
	add.s64 	%rd15, %rd4, %rd14;
	mul.wide.s32 	%rd16, %r59, 8;
	add.s64 	%rd17, %rd5, %rd16;
	ld.global.u32 	%r28, [%rd15+-32];
	ld.global.f64 	%fd18, [%rd17+-64];
	mul.wide.s32 	%rd18, %r28, 8;
	add.s64 	%rd19, %rd1, %rd18;
	ld.global.f64 	%fd19, [%rd19];
	fma.rn.f64 	%fd20, %fd18, %fd19, %fd111;
	ld.global.u32 	%r29, [%rd15+-28];
	ld.global.f64 	%fd21, [%rd17+-56];
	mul.wide.s32 	%rd20, %r29, 8;
	add.s64 	%rd21, %rd1, %rd20;
	ld.global.f64 	%fd22, [%rd21];
	fma.rn.f64 	%fd23, %fd21, %fd22, %fd20;
	ld.global.u32 	%r30, [%rd15+-24];
	ld.global.f64 	%fd24, [%rd17+-48];
	mul.wide.s32 	%rd22, %r30, 8;
	add.s64 	%rd23, %rd1, %rd22;
	ld.global.f64 	%fd25, [%rd23];
	fma.rn.f64 	%fd26, %fd24, %fd25, %fd23;
	ld.global.u32 	%r31, [%rd15+-20];
	ld.global.f64 	%fd27, [%rd17+-40];
	mul.wide.s32 	%rd24, %r31, 8;
	add.s64 	%rd25, %rd1, %rd24;
	ld.global.f64 	%fd28, [%rd25];
	fma.rn.f64 	%fd29, %fd27, %fd28, %fd26;
	ld.global.u32 	%r32, [%rd15+-16];
	ld.global.f64 	%fd30, [%rd17+-32];
	mul.wide.s32 	%rd26, %r32, 8;
	add.s64 	%rd27, %rd1, %rd26;
	ld.global.f64 	%fd31, [%rd27];
	fma.rn.f64 	%fd32, %fd30, %fd31, %fd29;
	ld.global.u32 	%r33, [%rd15+-12];
	ld.global.f64 	%fd33, [%rd17+-24];
	mul.wide.s32 	%rd28, %r33, 8;
	add.s64 	%rd29, %rd1, %rd28;
	ld.global.f64 	%fd34, [%rd29];
	fma.rn.f64 	%fd35, %fd33, %fd34, %fd32;
	ld.global.u32 	%r34, [%rd15+-8];
	ld.global.f64 	%fd36, [%rd17+-16];
	mul.wide.s32 	%rd30, %r34, 8;
	add.s64 	%rd31, %rd1, %rd30;
	ld.global.f64 	%fd37, [%rd31];
	fma.rn.f64 	%fd38, %fd36, %fd37, %fd35;
	ld.global.u32 	%r35, [%rd15+-4];
	ld.global.f64 	%fd39, [%rd17+-8];
	mul.wide.s32 	%rd32, %r35, 8;
	add.s64 	%rd33, %rd1, %rd32;
	ld.global.f64 	%fd40, [%rd33];
	fma.rn.f64 	%fd41, %fd39, %fd40, %fd38;
	ld.global.u32 	%r36, [%rd15];
	ld.global.f64 	%fd42, [%rd17];
	mul.wide.s32 	%rd34, %r36, 8;
	add.s64 	%rd35, %rd1, %rd34;
	ld.global.f64 	%fd43, [%rd35];
	fma.rn.f64 	%fd44, %fd42, %fd43, %fd41;
	ld.global.u32 	%r37, [%rd15+4];
	ld.global.f64 	%fd45, [%rd17+8];
	mul.wide.s32 	%rd36, %r37, 8;
	add.s64 	%rd37, %rd1, %rd36;
	ld.global.f64 	%fd46, [%rd37];
	fma.rn.f64 	%fd47, %fd45, %fd46, %fd44;
	ld.global.u32 	%r38, [%rd15+8];
	ld.global.f64 	%fd48, [%rd17+16];
	mul.wide.s32 	%rd38, %r38, 8;
	add.s64 	%rd39, %rd1, %rd38;
	ld.global.f64 	%fd49, [%rd39];
	fma.rn.f64 	%fd50, %fd48, %fd49, %fd47;
	ld.global.u32 	%r39, [%rd15+12];
	ld.global.f64 	%fd51, [%rd17+24];
	mul.wide.s32 	%rd40, %r39, 8;
	add.s64 	%rd41, %rd1, %rd40;
	ld.global.f64 	%fd52, [%rd41];
	fma.rn.f64 	%fd53, %fd51, %fd52, %fd50;
	ld.global.u32 	%r40, [%rd15+16];
	ld.global.f64 	%fd54, [%rd17+32];
	mul.wide.s32 	%rd42, %r40, 8;
	add.s64 	%rd43, %rd1, %rd42;
	ld.global.f64 	%fd55, [%rd43];
	fma.rn.f64 	%fd56, %fd54, %fd55, %fd53;
	ld.global.u32 	%r41, [%rd15+20];
	ld.global.f64 	%fd57, [%rd17+40];
	mul.wide.s32 	%rd44, %r41, 8;
	add.s64 	%rd45, %rd1, %rd44;
	ld.global.f64 	%fd58, [%rd45];
	fma.rn.f64 	%fd59, %fd57, %fd58, %fd56;
	ld.global.u32 	%r42, [%rd15+24];
	ld.global.f64 	%fd60, [%rd17+48];
	mul.wide.s32 	%rd46, %r42, 8;
	add.s64 	%rd47, %rd1, %rd46;
	ld.global.f64 	%fd61, [%rd47];
	fma.rn.f64 	%fd62, %fd60, %fd61, %fd59;
	ld.global.u32 	%r43, [%rd15+28];
	ld.global.f64 	%fd63, [%rd17+56];
	mul.wide.s32 	%rd48, %r43, 8;
	add.s64 	%rd49, %rd1, %rd48;
	ld.global.f64 	%fd64, [%rd49];
	fma.rn.f64 	%fd111, %fd63, %fd64, %fd62;
	add.s32 	%r59, %r59, 16;
	add.s32 	%r57, %r57, 16;
	setp.ne.s32 	%p3, %r57, 0;
	@%p3 bra 	$L__BB0_3;
$L__BB0_4:
	setp.eq.s32 	%p4, %r5, 0;
	@%p4 bra 	$L__BB0_13;
	and.b32  	%r12, %r4, 7;
	setp.lt.u32 	%p5, %r5, 8;
	@%p5 bra 	$L__BB0_7;
	mul.wide.s32 	%rd50, %r59, 4;
	add.s64 	%rd51, %rd3, %rd50;
	ld.global.u32 	%r44, [%rd51];
	mul.wide.s32 	%rd52, %r59, 8;
	add.s64 	%rd53, %rd2, %rd52;
	ld.global.f64 	%fd66, [%rd53];
	mul.wide.s32 	%rd54, %r44, 8;
	add.s64 	%rd55, %rd1, %rd54;
	ld.global.f64 	%fd67, [%rd55];
	fma.rn.f64 	%fd68, %fd66, %fd67, %fd111;
	ld.global.u32 	%r45, [%rd51+4];
	ld.global.f64 	%fd69, [%rd53+8];
	mul.wide.s32 	%rd56, %r45, 8;
	add.s64 	%rd57, %rd1, %rd56;
	ld.global.f64 	%fd70, [%rd57];
	fma.rn.f64 	%fd71, %fd69, %fd70, %fd68;
	ld.global.u32 	%r46, [%rd51+8];
	ld.global.f64 	%fd72, [%rd53+16];
	mul.wide.s32 	%rd58, %r46, 8;
	add.s64 	%rd59, %rd1, %rd58;
	ld.global.f64 	%fd73, [%rd59];
	fma.rn.f64 	%fd74, %fd72, %fd73, %fd71;
	ld.global.u32 	%r47, [%rd51+12];
	ld.global.f64 	%fd75, [%rd53+24];
	mul.wide.s32 	%rd60, %r47, 8;
	add.s64 	%rd61, %rd1, %rd60;
	ld.global.f64 	%fd76, [%rd61];
	fma.rn.f64 	%fd77, %fd75, %fd76, %fd74;
	ld.global.u32 	%r48, [%rd51+16];
	ld.global.f64 	%fd78, [%rd53+32];
	mul.wide.s32 	%rd62, %r48, 8;
	add.s64 	%rd63, %rd1, %rd62;
	ld.global.f64 	%fd79, [%rd63];
	fma.rn.f64 	%fd80, %fd78, %fd79, %fd77;
	ld.global.u32 	%r49, [%rd51+20];
	ld.global.f64 	%fd81, [%rd53+40];
	mul.wide.s32 	%rd64, %r49, 8;
	add.s64 	%rd65, %rd1, %rd64;
	ld.global.f64 	%fd82, [%rd65];
	fma.rn.f64 	%fd83, %fd81, %fd82, %fd80;
	ld.global.u32 	%r50, [%rd51+24];
	ld.global.f64 	%fd84, [%rd53+48];
	mul.wide.s32 	%rd66, %r50, 8;
	add.s64 	%rd67, %rd1, %rd66;
	ld.global.f64 	%fd85, [%rd67];
	fma.rn.f64 	%fd86, %fd84, %fd85, %fd83;
	ld.global.u32 	%r51, [%rd51+28];
	ld.global.f64 	%fd87, [%rd53+56];
	mul.wide.s32 	%rd68, %r51, 8;
	add.s64 	%rd69, %rd1, %rd68;
	ld.global.f64 	%fd88, [%rd69];
	fma.rn.f64 	%fd111, %fd87, %fd88, %fd86;
	add.s32 	%r59, %r59, 8;
$L__BB0_7:
	setp.eq.s32 	%p6, %r12, 0;
	@%p6 bra 	$L__BB0_13;
	and.b32  	%r15, %r4, 3;
	setp.lt.u32 	%p7, %r12, 4;
	@%p7 bra 	$L__BB0_10;
	mul.wide.s32 	%rd70, %r59, 4;
	add.s64 	%rd71, %rd3, %rd70;
	ld.global.u32 	%r52, [%rd71];
	mul.wide.s32 	%rd72, %r59, 8;
	add.s64 	%rd73, %rd2, %rd72;
	ld.global.f64 	%fd90, [%rd73];
	mul.wide.s32 	%rd74, %r52, 8;
	add.s64 	%rd75, %rd1, %rd74;
	ld.global.f64 	%fd91, [%rd75];
	fma.rn.f64 	%fd92, %fd90, %fd91, %fd111;
	ld.global.u32 	%r53, [%rd71+4];
	ld.global.f64 	%fd93, [%rd73+8];
	mul.wide.s32 	%rd76, %r53, 8;
	add.s64 	%rd77, %rd1, %rd76;
	ld.global.f64 	%fd94, [%rd77];
	fma.rn.f64 	%fd95, %fd93, %fd94, %fd92;
	ld.global.u32 	%r54, [%rd71+8];
	ld.global.f64 	%fd96, [%rd73+16];
	mul.wide.s32 	%rd78, %r54, 8;
	add.s64 	%rd79, %rd1, %rd78;
	ld.global.f64 	%fd97, [%rd79];
	fma.rn.f64 	%fd98, %fd96, %fd97, %fd95;
	ld.global.u32 	%r55, [%rd71+12];
	ld.global.f64 	%fd99, [%rd73+24];
	mul.wide.s32 	%rd80, %r55, 8;
	add.s64 	%rd81, %rd1, %rd80;
	ld.global.f64 	%fd100, [%rd81];
	fma.rn.f64 	%fd111, %fd99, %fd100, %fd98;
	add.s32 	%r59, %r59, 4;
$L__BB0_10:
	setp.eq.s32 	%p8, %r15, 0;
	@%p8 bra 	$L__BB0_13;
	neg.s32 	%r62, %r15;
$L__BB0_12:
	.pragma "nounroll";
	mul.wide.s32 	%rd82, %r59, 8;
	add.s64 	%rd83, %rd2, %rd82;
	mul.wide.s32 	%rd84, %r59, 4;
	add.s64 	%rd85, %rd3, %rd84;
	ld.global.u32 	%r56, [%rd85];
	ld.global.f64 	%fd101, [%rd83];
	mul.wide.s32 	%rd86, %r56, 8;
	add.s64 	%rd87, %rd1, %rd86;
	ld.global.f64 	%fd102, [%rd87];
	fma.rn.f64 	%fd111, %fd101, %fd102, %fd111;
	add.s32 	%r59, %r59, 1;
	add.s32 	%r62, %r62, 1;
	setp.ne.s32 	%p9, %r62, 0;
	@%p9 bra 	$L__BB0_12;
$L__BB0_13:
	cvta.to.global.u64 	%rd88, %rd6;
	mul.wide.s32 	%rd89, %r1, 8;
	add.s64 	%rd90, %rd88, %rd89;
	st.global.f64 	[%rd90], %fd111;
	ret;

}
	// .globl	_ZN3cub18CUB_300001_SM_10006detail11EmptyKernelIvEEvv
.visible .entry _ZN3cub18CUB_300001_SM_10006detail11EmptyKernelIvEEvv()
{


	ret;

}
	// .globl	_ZN3cub18CUB_300001_SM_10006detail9transform16transform_kernelINS2_10policy_hubILb0EN4cuda3std3__45tupleIJN6thrust24THRUST_300001_SM_1000_NS10device_ptrIdEESC_EEEE10policy1000EiNS7_5minusIdEESC_JPdSI_EEEvT0_iT1_T2_DpNS2_10kernel_argIT3_EE
.visible .entry _ZN3cub18CUB_300001_SM_10006detail9transform16transform_kernelINS2_10policy_hubILb0EN4cuda3std3__45tupleIJN6thrust24THRUST_300001_SM_1000_NS10device_ptrIdEESC_EEEE10policy1000EiNS7_5minusIdEESC_JPdSI_EEEvT0_iT1_T2_DpNS2_10kernel_argIT3_EE(
	.param .u32 _ZN3cub18CUB_300001_SM_10006detail9transform16transform_kernelINS2_10policy_hubILb0EN4cuda3std3__45tupleIJN6thrust24THRUST_300001_SM_1000_NS10device_ptrIdEESC_EEEE10policy1000EiNS7_5minusIdEESC_JPdSI_EEEvT0_iT1_T2_DpNS2_10kernel_argIT3_EE_param_0,
	.param .u32 _ZN3cub18CUB_300001_SM_10006detail9transform16transform_kernelINS2_10policy_hubILb0EN4cuda3std3__45tupleIJN6thrust24THRUST_300001_SM_1000_NS10device_ptrIdEESC_EEEE10policy1000EiNS7_5minusIdEESC_JPdSI_EEEvT0_iT1_T2_DpNS2_10kernel_argIT3_EE_param_1,
	.param .align 1 .b8 _ZN3cub18CUB_300001_SM_10006detail9transform16transform_kernelINS2_10policy_hubILb0EN4cuda3std3__45tupleIJN6thrust24THRUST_300001_SM_1000_NS10device_ptrIdEESC_EEEE10policy1000EiNS7_5minusIdEESC_JPdSI_EEEvT0_iT1_T2_DpNS2_10kernel_argIT3_EE_param_2[1],
	.param .align 8 .b8 _ZN3cub18CUB_300001_SM_10006detail9transform16transform_kernelINS2_10policy_hubILb0EN4cuda3std3__45tupleIJN6thrust24THRUST_300001_SM_1000_NS10device_ptrIdEESC_EEEE10policy1000EiNS7_5minusIdEESC_JPdSI_EEEvT0_iT1_T2_DpNS2_10kernel_argIT3_EE_param_3[8],
	.param .align 8 .b8 _ZN3cub18CUB_300001_SM_10006detail9transform16transform_kernelINS2_10policy_hubILb0EN4cuda3std3__45tupleIJN6thrust24THRUST_300001_SM_1000_NS10device_ptrIdEESC_EEEE10policy1000EiNS7_5minusIdEESC_JPdSI_EEEvT0_iT1_T2_DpNS2_10kernel_argIT3_EE_param_4[16],
	.param .align 8 .b8 _ZN3cub18CUB_300001_SM_10006detail9transform16transform_kernelINS2_10policy_hubILb0EN4cuda3std3__45tupleIJN6thrust24THRUST_300001_SM_1000_NS10device_ptrIdEESC_EEEE10policy1000EiNS7_5minusIdEESC_JPdSI_EEEvT0_iT1_T2_DpNS2_10kernel_argIT3_EE_param_5[16]
)
.maxntid 128
{
	.reg .pred 	%p<28>;
	.reg .b32 	%r<189>;
	.reg .b64 	%rd<145>;
	.reg .b64 	%fd<7>;
	// demoted variable
	.shared .align 8 .u64 _ZZN3cub18CUB_300001_SM_10006detail9transform23transform_kernel_ublkcpINS2_19async_copy_policy_tILi128EEEiN4cuda3std3__45minusIdEEN6thrust24THRUST_300001_SM_1000_NS10device_ptrIdEEJddEEEvT0_iT1_T2_DpNS2_16aligned_base_ptrIT3_EEE3bar;
	ld.param.u64 	%rd65, [_ZN3cub18CUB_300001_SM_10006detail9transform16transform_kernelINS2_10policy_hubILb0EN4cuda3std3__45tupleIJN6thrust24THRUST_300001_SM_1000_NS10device_ptrIdEESC_EEEE10policy1000EiNS7_5minusIdEESC_JPdSI_EEEvT0_iT1_T2_DpNS2_10kernel_argIT3_EE_param_5];
	ld.param.u64 	%rd63, [_ZN3cub18CUB_300001_SM_10006detail9transform16transform_kernelINS2_10policy_hubILb0EN4cuda3std3__45tupleIJN6thrust24THRUST_300001_SM_1000_NS10device_ptrIdEESC_EEEE10policy1000EiNS7_5minusIdEESC_JPdSI_EEEvT0_iT1_T2_DpNS2_10kernel_argIT3_EE_param_4];
	ld.param.u32 	%r72, [_ZN3cub18CUB_300001_SM_10006detail9transform16transform_kernelINS2_10policy_hubILb0EN4cuda3std3__45tupleIJN6thrust24THRUST_300001_SM_1000_NS10device_ptrIdEESC_EEEE10policy1000EiNS7_5minusIdEESC_JPdSI_EEEvT0_iT1_T2_DpNS2_10kernel_argIT3_EE_param_0];
	ld.param.u64 	%rd66, [_ZN3cub18CUB_300001_SM_10006detail9transform16transform_kernelINS2_10policy_hubILb0EN4cuda3std3__45tupleIJN6thrust24THRUST_300001_SM_1000_NS10device_ptrIdEESC_EEEE10policy1000EiNS7_5minusIdEESC_JPdSI_EEEvT0_iT1_T2_DpNS2_10kernel_argIT3_EE_param_5+8];
	ld.param.u64 	%rd64, [_ZN3cub18CUB_300001_SM_10006detail9transform16transform_kernelINS2_10policy_hubILb0EN4cuda3std3__45tupleIJN6thrust24THRUST_300001_SM_1000_NS10device_ptrIdEESC_EEEE10policy1000EiNS7_5minusIdEESC_JPdSI_EEEvT0_iT1_T2_DpNS2_10kernel_argIT3_EE_param_4+8];
	ld.param.u64 	%rd67, [_ZN3cub18CUB_300001_SM_10006detail9transform16transform_kernelINS2_10policy_hubILb0EN4cuda3std3__45tupleIJN6thrust24THRUST_300001_SM_1000_NS10device_ptrIdEESC_EEEE10policy1000EiNS7_5minusIdEESC_JPdSI_EEEvT0_iT1_T2_DpNS2_10kernel_argIT3_EE_param_3];
	ld.param.u32 	%r71, [_ZN3cub18CUB_300001_SM_10006detail9transform16transform_kernelINS2_10policy_hubILb0EN4cuda3std3__45tupleIJN6thrust24THRUST_300001_SM_1000_NS10device_ptrIdEESC_EEEE10policy1000EiNS7_5minusIdEESC_JPdSI_EEEvT0_iT1_T2_DpNS2_10kernel_argIT3_EE_param_1];
	cvta.to.global.u64 	%rd1, %rd67;
	cvt.u32.u64 	%r1, %rd64;
	cvt.u32.u64 	%r2, %rd66;
	shl.b32 	%r3, %r71, 7;
	mov.u32 	%r73, %ctaid.x;
	mul.lo.s32 	%r4, %r3, %r73;
	sub.s32 	%r5, %r72, %r4;
	min.s32 	%r6, %r3, %r5;
	setp.eq.s32 	%p1, %r73, 0;
	add.s32 	%r75, %r73, 2;
	mov.u32 	%r76, %nctaid.x;
	setp.ge.u32 	%p2, %r75, %r76;
	shl.b32 	%r7, %r71, 10;
	or.pred  	%p3, %p1, %p2;
	@%p3 bra 	$L__BB2_5;
	mov.b32 	%r140, -1;
	// begin inline asm
	{
	 .reg .pred P_OUT; 
	elect.sync _|P_OUT, %r140;
	selp.b32 %r139, 1, 0, P_OUT; 
}
	// end inline asm
	mov.u32 	%r141, %tid.x;
	setp.gt.u32 	%p18, %r141, 31;
	setp.eq.s32 	%p19, %r139, 0;
	or.pred  	%p20, %p18, %p19;
	@%p20 bra 	$L__BB2_3;
	mov.u32 	%r142, _ZZN3cub18CUB_300001_SM_10006detail9transform23transform_kernel_ublkcpINS2_19async_copy_policy_tILi128EEEiN4cuda3std3__45minusIdEEN6thrust24THRUST_300001_SM_1000_NS10device_ptrIdEEJddEEEvT0_iT1_T2_DpNS2_16aligned_base_ptrIT3_EEE3bar;
	mov.b32 	%r143, 1;
	// begin inline asm
	mbarrier.init.shared.b64 [%r142], %r143;
	// end inline asm
	// begin inline asm
	fence.proxy.async.shared::cta; // 6.
	// end inline asm
	mul.wide.s32 	%rd122, %r4, 8;
	add.s32 	%r152, %r7, 15;
	add.s32 	%r153, %r152, %r1;
	and.b32  	%r145, %r153, -16;
	cvta.to.global.u64 	%rd123, %rd63;
	add.s64 	%rd119, %rd123, %rd122;
	mov.u32 	%r144, _ZN3cub18CUB_300001_SM_10006detail9transform4smemE;
	// begin inline asm
	cp.async.bulk.shared::cluster.global.mbarrier::complete_tx::bytes [%r144], [%rd119], %r145, [%r142];
	// end inline asm
	add.s32 	%r154, %r152, %r2;
	and.b32  	%r148, %r154, -16;
	add.s32 	%r155, %r144, %r7;
	add.s32 	%r147, %r155, 128;
	cvta.to.global.u64 	%rd124, %rd65;
	add.s64 	%rd120, %rd124, %rd122;
	// begin inline asm
	cp.async.bulk.shared::cluster.global.mbarrier::complete_tx::bytes [%r147], [%rd120], %r148, [%r142];
	// end inline asm
	add.s32 	%r151, %r148, %r145;
	// begin inline asm
	mbarrier.arrive.expect_tx.release.cta.shared::cta.b64 %rd121, [%r142], %r151; // 8. 
	// end inline asm
$L__BB2_3:
	bar.sync 	0;
	mov.u32 	%r157, _ZZN3cub18CUB_300001_SM_10006detail9transform23transform_kernel_ublkcpINS2_19async_copy_policy_tILi128EEEiN4cuda3std3__45minusIdEEN6thrust24THRUST_300001_SM_1000_NS10device_ptrIdEEJddEEEvT0_iT1_T2_DpNS2_16aligned_base_ptrIT3_EEE3bar;
$L__BB2_4:
	mov.b32 	%r158, 0;
	// begin inline asm
	{
	 .reg .pred P_OUT; 
	mbarrier.try_wait.parity.shared::cta.b64  P_OUT, [%r157], %r158;                                // 7a. 
	selp.b32 %r156, 1, 0, P_OUT; 
}
	// end inline asm
	setp.eq.s32 	%p21, %r156, 0;
	@%p21 bra 	$L__BB2_4;
	bra.uni 	$L__BB2_26;
$L__BB2_5:
	cvt.s64.s32 	%rd4, %r1;
	cvt.s64.s32 	%rd5, %r4;
	shl.b32 	%r78, %r6, 3;
	cvt.s64.s32 	%rd68, %r78;
	shr.u64 	%rd6, %rd68, 3;
	mov.u32 	%r8, %ntid.x;
	mov.u32 	%r9, %ntid.y;
	mul.lo.s32 	%r79, %r8, %r9;
	mov.u32 	%r10, %ntid.z;
	mul.lo.s32 	%r11, %r79, %r10;
	mov.u32 	%r80, %tid.x;
	mov.u32 	%r81, %tid.y;
	mov.u32 	%r82, %tid.z;
	mad.lo.s32 	%r83, %r82, %r9, %r81;
	mad.lo.s32 	%r84, %r83, %r8, %r80;
	cvt.u64.u32 	%rd142, %r84;
	setp.le.u64 	%p4, %rd6, %rd142;
	@%p4 bra 	$L__BB2_15;
	cvt.u32.u64 	%r85, %rd142;
	cvt.u64.u32 	%rd8, %r11;
	add.s32 	%r86, %r85, %r11;
	cvt.u64.u32 	%rd69, %r86;
	max.u64 	%rd70, %rd6, %rd69;
	setp.gt.u64 	%p5, %rd6, %rd69;
	selp.u64 	%rd9, 1, 0, %p5;
	add.s64 	%rd71, %rd9, %rd69;
	sub.s64 	%rd10, %rd70, %rd71;
	and.b64  	%rd72, %rd10, -4294967296;
	setp.ne.s64 	%p6, %rd72, 0;
	@%p6 bra 	$L__BB2_8;
	cvt.u32.u64 	%r87, %rd8;
	cvt.u32.u64 	%r88, %rd10;
	div.u32 	%r89, %r88, %r87;
	cvt.u64.u32 	%rd131, %r89;
	bra.uni 	$L__BB2_9;
$L__BB2_8:
	div.u64 	%rd131, %rd10, %rd8;
$L__BB2_9:
	add.s64 	%rd14, %rd131, %rd9;
	and.b64  	%rd73, %rd14, 3;
	setp.eq.s64 	%p7, %rd73, 3;
	mov.u64 	%rd135, %rd142;
	@%p7 bra 	$L__BB2_12;
	cvt.u32.u64 	%r90, %rd142;
	shl.b64 	%rd74, %rd142, 3;
	shl.b64 	%rd75, %rd5, 3;
	add.s64 	%rd76, %rd74, %rd75;
	add.s64 	%rd77, %rd76, %rd4;
	add.s64 	%rd133, %rd63, %rd77;
	mov.u32 	%r91, _ZN3cub18CUB_300001_SM_10006detail9transform4smemE;
	add.s32 	%r92, %r1, %r91;
	shl.b32 	%r93, %r90, 3;
	add.s32 	%r171, %r92, %r93;
	mul.lo.s32 	%r94, %r10, %r9;
	mul.lo.s32 	%r95, %r94, %r8;
	shl.b32 	%r13, %r95, 3;
	add.s64 	%rd78, %rd14, 1;
	and.b64  	%rd79, %rd78, 3;
	neg.s64 	%rd132, %rd79;
	mov.u64 	%rd135, %rd142;
$L__BB2_11:
	.pragma "nounroll";
	// begin inline asm
	cp.async.ca.shared.global [%r171], [%rd133], 8, 8;
	// end inline asm
	add.s64 	%rd135, %rd135, %rd8;
	shl.b64 	%rd81, %rd8, 3;
	add.s64 	%rd133, %rd133, %rd81;
	add.s32 	%r171, %r171, %r13;
	add.s64 	%rd132, %rd132, 1;
	setp.ne.s64 	%p8, %rd132, 0;
	@%p8 bra 	$L__BB2_11;
$L__BB2_12:
	setp.lt.u64 	%p9, %rd14, 3;
	@%p9 bra 	$L__BB2_15;
	shl.b64 	%rd82, %rd135, 3;
	shl.b64 	%rd83, %rd5, 3;
	add.s64 	%rd24, %rd82, %rd83;
	shl.b64 	%rd84, %rd8, 4;
	add.s64 	%rd25, %rd24, %rd84;
	add.s64 	%rd85, %rd135, %rd5;
	shl.b64 	%rd86, %rd85, 3;
	mad.lo.s64 	%rd26, %rd8, 24, %rd86;
	mov.u32 	%r97, _ZN3cub18CUB_300001_SM_10006detail9transform4smemE;
	add.s32 	%r98, %r1, %r97;
	mul.lo.s32 	%r99, %r10, %r9;
	mul.lo.s32 	%r100, %r99, %r8;
	shl.b32 	%r101, %r100, 3;
	cvt.u32.u64 	%r102, %rd135;
	shl.b32 	%r103, %r102, 3;
	add.s32 	%r172, %r98, %r103;
	add.s32 	%r175, %r172, %r101;
	shl.b32 	%r104, %r100, 4;
	add.s32 	%r174, %r172, %r104;
	mad.lo.s32 	%r173, %r100, 24, %r172;
	cvt.s64.s32 	%rd87, %r1;
	add.s64 	%rd136, %rd63, %rd87;
$L__BB2_14:
	add.s64 	%rd88, %rd136, %rd24;
	// begin inline asm
	cp.async.ca.shared.global [%r172], [%rd88], 8, 8;
	// end inline asm
	mul.wide.u32 	%rd92, %r11, 8;
	add.s64 	%rd93, %rd24, %rd92;
	add.s64 	%rd89, %rd136, %rd93;
	// begin inline asm
	cp.async.ca.shared.global [%r175], [%rd89], 8, 8;
	// end inline asm
	add.s64 	%rd90, %rd136, %rd25;
	// begin inline asm
	cp.async.ca.shared.global [%r174], [%rd90], 8, 8;
	// end inline asm
	add.s64 	%rd91, %rd136, %rd26;
	// begin inline asm
	cp.async.ca.shared.global [%r173], [%rd91], 8, 8;
	// end inline asm
	mul.wide.u32 	%rd94, %r11, 4;
	add.s64 	%rd135, %rd135, %rd94;
	mul.wide.u32 	%rd95, %r11, 32;
	add.s64 	%rd136, %rd136, %rd95;
	mul.lo.s32 	%r109, %r10, %r9;
	mul.lo.s32 	%r110, %r109, %r8;
	shl.b32 	%r111, %r110, 5;
	add.s32 	%r175, %r175, %r111;
	add.s32 	%r174, %r174, %r111;
	add.s32 	%r173, %r173, %r111;
	add.s32 	%r172, %r172, %r111;
	setp.lt.u64 	%p10, %rd135, %rd6;
	@%p10 bra 	$L__BB2_14;
$L__BB2_15:
	// begin inline asm
	cp.async.commit_group;
	// end inline asm
	cvt.u32.u64 	%r28, %rd66;
	cvt.s64.s32 	%rd32, %rd66;
	@%p4 bra 	$L__BB2_25;
	cvt.u32.u64 	%r112, %rd142;
	cvt.u64.u32 	%rd33, %r11;
	add.s32 	%r113, %r112, %r11;
	cvt.u64.u32 	%rd96, %r113;
	max.u64 	%rd97, %rd6, %rd96;
	setp.gt.u64 	%p12, %rd6, %rd96;
	selp.u64 	%rd34, 1, 0, %p12;
	add.s64 	%rd98, %rd34, %rd96;
	sub.s64 	%rd35, %rd97, %rd98;
	and.b64  	%rd99, %rd35, -4294967296;
	setp.ne.s64 	%p13, %rd99, 0;
	@%p13 bra 	$L__BB2_18;
	cvt.u32.u64 	%r114, %rd33;
	cvt.u32.u64 	%r115, %rd35;
	div.u32 	%r116, %r115, %r114;
	cvt.u64.u32 	%rd138, %r116;
	bra.uni 	$L__BB2_19;
$L__BB2_18:
	div.u64 	%rd138, %rd35, %rd33;
$L__BB2_19:
	add.s64 	%rd39, %rd138, %rd34;
	and.b64  	%rd100, %rd39, 3;
	setp.eq.s64 	%p14, %rd100, 3;
	@%p14 bra 	$L__BB2_22;
	cvt.u32.u64 	%r117, %rd142;
	shl.b64 	%rd101, %rd142, 3;
	shl.b64 	%rd102, %rd5, 3;
	add.s64 	%rd103, %rd101, %rd102;
	add.s64 	%rd104, %rd103, %rd32;
	add.s64 	%rd140, %rd65, %rd104;
	shl.b64 	%rd41, %rd33, 3;
	mov.u32 	%r118, _ZN3cub18CUB_300001_SM_10006detail9transform4smemE;
	add.s32 	%r119, %r28, %r118;
	add.s32 	%r120, %r119, %r7;
	shl.b32 	%r121, %r117, 3;
	add.s32 	%r176, %r120, %r121;
	mul.lo.s32 	%r122, %r10, %r9;
	mul.lo.s32 	%r123, %r122, %r8;
	shl.b32 	%r30, %r123, 3;
	add.s64 	%rd105, %rd39, 1;
	and.b64  	%rd106, %rd105, 3;
	neg.s64 	%rd139, %rd106;
$L__BB2_21:
	.pragma "nounroll";
	add.s32 	%r124, %r176, 128;
	// begin inline asm
	cp.async.ca.shared.global [%r124], [%rd140], 8, 8;
	// end inline asm
	add.s64 	%rd142, %rd142, %rd33;
	add.s64 	%rd140, %rd140, %rd41;
	add.s32 	%r176, %r176, %r30;
	add.s64 	%rd139, %rd139, 1;
	setp.ne.s64 	%p15, %rd139, 0;
	@%p15 bra 	$L__BB2_21;
$L__BB2_22:
	setp.lt.u64 	%p16, %rd39, 3;
	@%p16 bra 	$L__BB2_25;
	shl.b64 	%rd50, %rd33, 2;
	shl.b64 	%rd108, %rd142, 3;
	shl.b64 	%rd109, %rd5, 3;
	add.s64 	%rd51, %rd108, %rd109;
	shl.b64 	%rd110, %rd33, 3;
	add.s64 	%rd52, %rd51, %rd110;
	shl.b64 	%rd53, %rd33, 5;
	shl.b64 	%rd111, %rd33, 4;
	add.s64 	%rd54, %rd51, %rd111;
	add.s64 	%rd112, %rd142, %rd5;
	shl.b64 	%rd113, %rd112, 3;
	mad.lo.s64 	%rd55, %rd33, 24, %rd113;
	cvt.u32.u64 	%r125, %rd66;
	mov.u32 	%r126, _ZN3cub18CUB_300001_SM_10006detail9transform4smemE;
	add.s32 	%r127, %r125, %r126;
	mul.lo.s32 	%r128, %r10, %r9;
	mul.lo.s32 	%r129, %r128, %r8;
	shl.b32 	%r130, %r129, 3;
	cvt.u32.u64 	%r131, %rd142;
	shl.b32 	%r132, %r131, 3;
	add.s32 	%r133, %r127, %r7;
	add.s32 	%r177, %r133, %r132;
	add.s32 	%r180, %r177, %r130;
	shl.b32 	%r34, %r129, 5;
	shl.b32 	%r134, %r129, 4;
	add.s32 	%r179, %r177, %r134;
	mad.lo.s32 	%r178, %r129, 24, %r177;
	cvt.s64.s32 	%rd114, %rd66;
	add.s64 	%rd143, %rd65, %rd114;
$L__BB2_24:
	add.s64 	%rd115, %rd143, %rd51;
	add.s32 	%r135, %r177, 128;
	// begin inline asm
	cp.async.ca.shared.global [%r135], [%rd115], 8, 8;
	// end inline asm
	add.s64 	%rd116, %rd143, %rd52;
	add.s32 	%r136, %r180, 128;
	// begin inline asm
	cp.async.ca.shared.global [%r136], [%rd116], 8, 8;
	// end inline asm
	add.s64 	%rd117, %rd143, %rd54;
	add.s32 	%r137, %r179, 128;
	// begin inline asm
	cp.async.ca.shared.global [%r137], [%rd117], 8, 8;
	// end inline asm
	add.s64 	%rd118, %rd143, %rd55;
	add.s32 	%r138, %r178, 128;
	// begin inline asm
	cp.async.ca.shared.global [%r138], [%rd118], 8, 8;
	// end inline asm
	add.s64 	%rd142, %rd142, %rd50;
	add.s64 	%rd143, %rd143, %rd53;
	add.s32 	%r180, %r180, %r34;
	add.s32 	%r179, %r179, %r34;
	add.s32 	%r178, %r178, %r34;
	add.s32 	%r177, %r177, %r34;
	setp.lt.u64 	%p17, %rd142, %rd6;
	@%p17 bra 	$L__BB2_24;
$L__BB2_25:
	// begin inline asm
	cp.async.commit_group;
	// end inline asm
	// begin inline asm
	cp.async.wait_group 0;
	// end inline asm
	barrier.sync 	0;
$L__BB2_26:
	cvt.u32.u64 	%r46, %rd66;
	setp.gt.s32 	%p22, %r3, %r5;
	@%p22 bra 	$L__BB2_30;
	setp.lt.s32 	%p23, %r71, 1;
	@%p23 bra 	$L__BB2_35;
	mov.u32 	%r181, %tid.x;
	neg.s32 	%r184, %r71;
	add.s32 	%r159, %r46, %r7;
	shl.b32 	%r160, %r181, 3;
	add.s32 	%r161, %r159, %r160;
	mov.u32 	%r162, _ZN3cub18CUB_300001_SM_10006detail9transform4smemE;
	add.s32 	%r163, %r161, %r162;
	add.s32 	%r183, %r163, 128;
	add.s32 	%r164, %r1, %r160;
	add.s32 	%r182, %r162, %r164;
	mul.wide.s32 	%rd125, %r4, 8;
	add.s64 	%rd61, %rd1, %rd125;
$L__BB2_29:
	.pragma "nounroll";
	mul.wide.s32 	%rd126, %r181, 8;
	add.s64 	%rd127, %rd61, %rd126;
	ld.shared.f64 	%fd1, [%r182];
	ld.shared.f64 	%fd2, [%r183];
	sub.f64 	%fd3, %fd1, %fd2;
	st.global.f64 	[%rd127], %fd3;
	add.s32 	%r184, %r184, 1;
	setp.eq.s32 	%p24, %r184, 0;
	add.s32 	%r183, %r183, 1024;
	add.s32 	%r182, %r182, 1024;
	add.s32 	%r181, %r181, 128;
	@%p24 bra 	$L__BB2_35;
	bra.uni 	$L__BB2_29;
$L__BB2_30:
	setp.lt.s32 	%p25, %r71, 1;
	@%p25 bra 	$L__BB2_35;
	mov.u32 	%r185, %tid.x;
	neg.s32 	%r188, %r71;
	add.s32 	%r165, %r46, %r7;
	shl.b32 	%r166, %r185, 3;
	add.s32 	%r167, %r165, %r166;
	mov.u32 	%r168, _ZN3cub18CUB_300001_SM_10006detail9transform4smemE;
	add.s32 	%r169, %r167, %r168;
	add.s32 	%r187, %r169, 128;
	add.s32 	%r170, %r1, %r166;
	add.s32 	%r186, %r168, %r170;
	mul.wide.s32 	%rd128, %r4, 8;
	add.s64 	%rd62, %rd1, %rd128;
$L__BB2_32:
	.pragma "nounroll";
	setp.ge.s32 	%p26, %r185, %r6;
	@%p26 bra 	$L__BB2_34;
	ld.shared.f64 	%fd4, [%r186];
	ld.shared.f64 	%fd5, [%r187];
	sub.f64 	%fd6, %fd4, %fd5;
	mul.wide.s32 	%rd129, %r185, 8;
	add.s64 	%rd130, %rd62, %rd129;
	st.global.f64 	[%rd130], %fd6;
$L__BB2_34:
	add.s32 	%r188, %r188, 1;
	setp.ne.s32 	%p27, %r188, 0;
	add.s32 	%r187, %r187, 1024;
	add.s32 	%r186, %r186, 1024;
	add.s32 	%r185, %r185, 128;
	@%p27 bra 	$L__BB2_32;
$L__BB2_35:
	ret;

}
	// .globl	_ZN3cub18CUB_300001_SM_10006detail9transform16transform_kernelINS2_10policy_hubILb0EN4cuda3std3__45tupleIJN6thrust24THRUST_300001_SM_1000_NS10device_ptrIdEESC_EEEE10policy1000ElNS7_5minusIdEESC_JPdSI_EEEvT0_iT1_T2_DpNS2_10kernel_argIT3_EE
.visible .entry _ZN3cub18CUB_300001_SM_10006detail9transform16transform_kernelINS2_10policy_hubILb0EN4cuda3std3__45tupleIJN6thrust24THRUST_300001_SM_1000_NS10device_ptrIdEESC_EEEE10policy1000ElNS7_5minusIdEESC_JPdSI_EEEvT0_iT1_T2_DpNS2_10kernel_argIT3_EE(
	.param .u64 _ZN3cub18CUB_300001_SM_10006detail9transform16transform_kernelINS2_10policy_hubILb0EN4cuda3std3__45tupleIJN6thrust24THRUST_300001_SM_1000_NS10device_ptrIdEESC_EEEE10policy1000ElNS7_5minusIdEESC_JPdSI_EEEvT0_iT1_T2_DpNS2_10kernel_argIT3_EE_param_0,
	.param .u32 _ZN3cub18CUB_300001_SM_10006detail9transform16transform_kernelINS2_10policy_hubILb0EN4cuda3std3__45tupleIJN6thrust24THRUST_300001_SM_1000_NS10device_ptrIdEESC_EEEE10policy1000ElNS7_5minusIdEESC_JPdSI_EEEvT0_iT1_T2_DpNS2_10kernel_argIT3_EE_param_1,
	.param .align 1 .b8 _ZN3cub18CUB_300001_SM_10006detail9transform16transform_kernelINS2_10policy_hubILb0EN4cuda3std3__45tupleIJN6thrust24THRUST_300001_SM_1000_NS10device_ptrIdEESC_EEEE10policy1000ElNS7_5minusIdEESC_JPdSI_EEEvT0_iT1_T2_DpNS2_10kernel_argIT3_EE_param_2[1],
	.param .align 8 .b8 _ZN3cub18CUB_300001_SM_10006detail9transform16transform_kernelINS2_10policy_hubILb0EN4cuda3std3__45tupleIJN6thrust24THRUST_300001_SM_1000_NS10device_ptrIdEESC_EEEE10policy1000ElNS7_5minusIdEESC_JPdSI_EEEvT0_iT1_T2_DpNS2_10kernel_argIT3_EE_param_3[8],
	.param .align 8 .b8 _ZN3cub18CUB_300001_SM_10006detail9transform16transform_kernelINS2_10policy_hubILb0EN4cuda3std3__45tupleIJN6thrust24THRUST_300001_SM_1000_NS10device_ptrIdEESC_EEEE10policy1000ElNS7_5minusIdEESC_JPdSI_EEEvT0_iT1_T2_DpNS2_10kernel_argIT3_EE_param_4[16],
	.param .align 8 .b8 _ZN3cub18CUB_300001_SM_10006detail9transform16transform_kernelINS2_10policy_hubILb0EN4cuda3std3__45tupleIJN6thrust24THRUST_300001_SM_1000_NS10device_ptrIdEESC_EEEE10policy1000ElNS7_5minusIdEESC_JPdSI_EEEvT0_iT1_T2_DpNS2_10kernel_argIT3_EE_param_5[16]
)
.maxntid 128
{
	.reg .pred 	%p<28>;
	.reg .b32 	%r<181>;
	.reg .b64 	%rd<149>;
	.reg .b64 	%fd<7>;
	// demoted variable
	.shared .align 8 .u64 _ZZN3cub18CUB_300001_SM_10006detail9transform23transform_kernel_ublkcpINS2_19async_copy_policy_tILi128EEElN4cuda3std3__45minusIdEEN6thrust24THRUST_300001_SM_1000_NS10device_ptrIdEEJddEEEvT0_iT1_T2_DpNS2_16aligned_base_ptrIT3_EEE3bar;
	ld.param.u64 	%rd68, [_ZN3cub18CUB_300001_SM_10006detail9transform16transform_kernelINS2_10policy_hubILb0EN4cuda3std3__45tupleIJN6thrust24THRUST_300001_SM_1000_NS10device_ptrIdEESC_EEEE10policy1000ElNS7_5minusIdEESC_JPdSI_EEEvT0_iT1_T2_DpNS2_10kernel_argIT3_EE_param_5];
	ld.param.u64 	%rd66, [_ZN3cub18CUB_300001_SM_10006detail9transform16transform_kernelINS2_10policy_hubILb0EN4cuda3std3__45tupleIJN6thrust24THRUST_300001_SM_1000_NS10device_ptrIdEESC_EEEE10policy1000ElNS7_5minusIdEESC_JPdSI_EEEvT0_iT1_T2_DpNS2_10kernel_argIT3_EE_param_4];
	ld.param.u64 	%rd70, [_ZN3cub18CUB_300001_SM_10006detail9transform16transform_kernelINS2_10policy_hubILb0EN4cuda3std3__45tupleIJN6thrust24THRUST_300001_SM_1000_NS10device_ptrIdEESC_EEEE10policy1000ElNS7_5minusIdEESC_JPdSI_EEEvT0_iT1_T2_DpNS2_10kernel_argIT3_EE_param_0];
	ld.param.u64 	%rd69, [_ZN3cub18CUB_300001_SM_10006detail9transform16transform_kernelINS2_10policy_hubILb0EN4cuda3std3__45tupleIJN6thrust24THRUST_300001_SM_1000_NS10device_ptrIdEESC_EEEE10policy1000ElNS7_5minusIdEESC_JPdSI_EEEvT0_iT1_T2_DpNS2_10kernel_argIT3_EE_param_5+8];
	ld.param.u64 	%rd67, [_ZN3cub18CUB_300001_SM_10006detail9transform16transform_kernelINS2_10policy_hubILb0EN4cuda3std3__45tupleIJN6thrust24THRUST_300001_SM_1000_NS10device_ptrIdEESC_EEEE10policy1000ElNS7_5minusIdEESC_JPdSI_EEEvT0_iT1_T2_DpNS2_10kernel_argIT3_EE_param_4+8];
	ld.param.u64 	%rd71, [_ZN3cub18CUB_300001_SM_10006detail9transform16transform_kernelINS2_10policy_hubILb0EN4cuda3std3__45tupleIJN6thrust24THRUST_300001_SM_1000_NS10device_ptrIdEESC_EEEE10policy1000ElNS7_5minusIdEESC_JPdSI_EEEvT0_iT1_T2_DpNS2_10kernel_argIT3_EE_param_3];
	ld.param.u32 	%r68, [_ZN3cub18CUB_300001_SM_10006detail9transform16transform_kernelINS2_10policy_hubILb0EN4cuda3std3__45tupleIJN6thrust24THRUST_300001_SM_1000_NS10device_ptrIdEESC_EEEE10policy1000ElNS7_5minusIdEESC_JPdSI_EEEvT0_iT1_T2_DpNS2_10kernel_argIT3_EE_param_1];
	cvta.to.global.u64 	%rd1, %rd71;
	cvt.u32.u64 	%r1, %rd67;
	cvt.u32.u64 	%r2, %rd69;
	shl.b32 	%r3, %r68, 7;
	mov.u32 	%r69, %ctaid.x;
	cvt.u64.u32 	%rd72, %r69;
	cvt.s64.s32 	%rd73, %r3;
	mul.lo.s64 	%rd4, %rd73, %rd72;
	sub.s64 	%rd74, %rd70, %rd4;
	min.s64 	%rd75, %rd74, %rd73;
	cvt.u32.u64 	%r4, %rd75;
	setp.eq.s32 	%p1, %r69, 0;
	add.s32 	%r71, %r69, 2;
	mov.u32 	%r72, %nctaid.x;
	setp.ge.u32 	%p2, %r71, %r72;
	shl.b32 	%r5, %r68, 10;
	or.pred  	%p3, %p1, %p2;
	@%p3 bra 	$L__BB3_5;
	mov.b32 	%r132, -1;
	// begin inline asm
	{
	 .reg .pred P_OUT; 
	elect.sync _|P_OUT, %r132;
	selp.b32 %r131, 1, 0, P_OUT; 
}
	// end inline asm
	mov.u32 	%r133, %tid.x;
	setp.gt.u32 	%p18, %r133, 31;
	setp.eq.s32 	%p19, %r131, 0;
	or.pred  	%p20, %p18, %p19;
	@%p20 bra 	$L__BB3_3;
	mov.u32 	%r134, _ZZN3cub18CUB_300001_SM_10006detail9transform23transform_kernel_ublkcpINS2_19async_copy_policy_tILi128EEElN4cuda3std3__45minusIdEEN6thrust24THRUST_300001_SM_1000_NS10device_ptrIdEEJddEEEvT0_iT1_T2_DpNS2_16aligned_base_ptrIT3_EEE3bar;
	mov.b32 	%r135, 1;
	// begin inline asm
	mbarrier.init.shared.b64 [%r134], %r135;
	// end inline asm
	// begin inline asm
	fence.proxy.async.shared::cta; // 6.
	// end inline asm
	shl.b64 	%rd126, %rd4, 3;
	add.s32 	%r144, %r5, 15;
	add.s32 	%r145, %r144, %r1;
	and.b32  	%r137, %r145, -16;
	cvta.to.global.u64 	%rd127, %rd66;
	add.s64 	%rd123, %rd127, %rd126;
	mov.u32 	%r136, _ZN3cub18CUB_300001_SM_10006detail9transform4smemE;
	// begin inline asm
	cp.async.bulk.shared::cluster.global.mbarrier::complete_tx::bytes [%r136], [%rd123], %r137, [%r134];
	// end inline asm
	add.s32 	%r146, %r144, %r2;
	and.b32  	%r140, %r146, -16;
	add.s32 	%r147, %r136, %r5;
	add.s32 	%r139, %r147, 128;
	cvta.to.global.u64 	%rd128, %rd68;
	add.s64 	%rd124, %rd128, %rd126;
	// begin inline asm
	cp.async.bulk.shared::cluster.global.mbarrier::complete_tx::bytes [%r139], [%rd124], %r140, [%r134];
	// end inline asm
	add.s32 	%r143, %r140, %r137;
	// begin inline asm
	mbarrier.arrive.expect_tx.release.cta.shared::cta.b64 %rd125, [%r134], %r143; // 8. 
	// end inline asm
$L__BB3_3:
	bar.sync 	0;
	mov.u32 	%r149, _ZZN3cub18CUB_300001_SM_10006detail9transform23transform_kernel_ublkcpINS2_19async_copy_policy_tILi128EEElN4cuda3std3__45minusIdEEN6thrust24THRUST_300001_SM_1000_NS10device_ptrIdEEJddEEEvT0_iT1_T2_DpNS2_16aligned_base_ptrIT3_EEE3bar;
$L__BB3_4:
	mov.b32 	%r150, 0;
	// begin inline asm
	{
	 .reg .pred P_OUT; 
	mbarrier.try_wait.parity.shared::cta.b64  P_OUT, [%r149], %r150;                                // 7a. 
	selp.b32 %r148, 1, 0, P_OUT; 
}
	// end inline asm
	setp.eq.s32 	%p21, %r148, 0;
	@%p21 bra 	$L__BB3_4;
	bra.uni 	$L__BB3_26;
$L__BB3_5:
	cvt.s64.s32 	%rd5, %r1;
	shl.b32 	%r74, %r4, 3;
	cvt.s64.s32 	%rd76, %r74;
	shr.u64 	%rd6, %rd76, 3;
	mov.u32 	%r6, %ntid.x;
	mov.u32 	%r7, %ntid.y;
	mul.lo.s32 	%r75, %r6, %r7;
	mov.u32 	%r8, %ntid.z;
	mul.lo.s32 	%r9, %r75, %r8;
	mov.u32 	%r76, %tid.x;
	mov.u32 	%r77, %tid.y;
	mov.u32 	%r78, %tid.z;
	mad.lo.s32 	%r79, %r78, %r7, %r77;
	mad.lo.s32 	%r80, %r79, %r6, %r76;
	cvt.u64.u32 	%rd146, %r80;
	setp.le.u64 	%p4, %rd6, %rd146;
	@%p4 bra 	$L__BB3_15;
	cvt.u32.u64 	%r81, %rd146;
	cvt.u64.u32 	%rd8, %r9;
	add.s32 	%r82, %r81, %r9;
	cvt.u64.u32 	%rd77, %r82;
	max.u64 	%rd78, %rd6, %rd77;
	setp.gt.u64 	%p5, %rd6, %rd77;
	selp.u64 	%rd9, 1, 0, %p5;
	add.s64 	%rd79, %rd9, %rd77;
	sub.s64 	%rd10, %rd78, %rd79;
	and.b64  	%rd80, %rd10, -4294967296;
	setp.ne.s64 	%p6, %rd80, 0;
	@%p6 bra 	$L__BB3_8;
	cvt.u32.u64 	%r83, %rd8;
	cvt.u32.u64 	%r84, %rd10;
	div.u32 	%r85, %r84, %r83;
	cvt.u64.u32 	%rd135, %r85;
	bra.uni 	$L__BB3_9;
$L__BB3_8:
	div.u64 	%rd135, %rd10, %rd8;
$L__BB3_9:
	add.s64 	%rd14, %rd135, %rd9;
	and.b64  	%rd81, %rd14, 3;
	setp.eq.s64 	%p7, %rd81, 3;
	mov.u64 	%rd139, %rd146;
	@%p7 bra 	$L__BB3_12;
	shl.b64 	%rd82, %rd4, 3;
	shl.b64 	%rd83, %rd146, 3;
	add.s64 	%rd84, %rd82, %rd83;
	add.s64 	%rd85, %rd84, %rd5;
	add.s64 	%rd137, %rd66, %rd85;
	shl.b64 	%rd16, %rd8, 3;
	mov.u32 	%r87, _ZN3cub18CUB_300001_SM_10006detail9transform4smemE;
	add.s32 	%r88, %r1, %r87;
	shl.b32 	%r89, %r81, 3;
	add.s32 	%r163, %r88, %r89;
	mul.lo.s32 	%r90, %r8, %r7;
	mul.lo.s32 	%r91, %r90, %r6;
	shl.b32 	%r11, %r91, 3;
	add.s64 	%rd86, %rd14, 1;
	and.b64  	%rd87, %rd86, 3;
	neg.s64 	%rd136, %rd87;
	mov.u64 	%rd139, %rd146;
$L__BB3_11:
	.pragma "nounroll";
	// begin inline asm
	cp.async.ca.shared.global [%r163], [%rd137], 8, 8;
	// end inline asm
	add.s64 	%rd139, %rd139, %rd8;
	add.s64 	%rd137, %rd137, %rd16;
	add.s32 	%r163, %r163, %r11;
	add.s64 	%rd136, %rd136, 1;
	setp.ne.s64 	%p8, %rd136, 0;
	@%p8 bra 	$L__BB3_11;
$L__BB3_12:
	setp.lt.u64 	%p9, %rd14, 3;
	@%p9 bra 	$L__BB3_15;
	shl.b64 	%rd25, %rd8, 2;
	shl.b64 	%rd89, %rd4, 3;
	shl.b64 	%rd90, %rd139, 3;
	add.s64 	%rd26, %rd89, %rd90;
	shl.b64 	%rd91, %rd8, 3;
	add.s64 	%rd27, %rd26, %rd91;
	shl.b64 	%rd92, %rd8, 4;
	add.s64 	%rd28, %rd26, %rd92;
	add.s64 	%rd93, %rd139, %rd4;
	shl.b64 	%rd94, %rd93, 3;
	mad.lo.s64 	%rd29, %rd8, 24, %rd94;
	mov.u32 	%r93, _ZN3cub18CUB_300001_SM_10006detail9transform4smemE;
	add.s32 	%r94, %r1, %r93;
	mul.lo.s32 	%r95, %r8, %r7;
	mul.lo.s32 	%r96, %r95, %r6;
	shl.b32 	%r97, %r96, 3;
	cvt.u32.u64 	%r98, %rd139;
	shl.b32 	%r99, %r98, 3;
	add.s32 	%r164, %r94, %r99;
	add.s32 	%r167, %r164, %r97;
	shl.b32 	%r15, %r96, 5;
	shl.b32 	%r100, %r96, 4;
	add.s32 	%r166, %r164, %r100;
	mad.lo.s32 	%r165, %r96, 24, %r164;
	cvt.s64.s32 	%rd95, %r1;
	add.s64 	%rd140, %rd66, %rd95;
$L__BB3_14:
	add.s64 	%rd96, %rd140, %rd26;
	// begin inline asm
	cp.async.ca.shared.global [%r164], [%rd96], 8, 8;
	// end inline asm
	add.s64 	%rd97, %rd140, %rd27;
	// begin inline asm
	cp.async.ca.shared.global [%r167], [%rd97], 8, 8;
	// end inline asm
	add.s64 	%rd98, %rd140, %rd28;
	// begin inline asm
	cp.async.ca.shared.global [%r166], [%rd98], 8, 8;
	// end inline asm
	add.s64 	%rd99, %rd140, %rd29;
	// begin inline asm
	cp.async.ca.shared.global [%r165], [%rd99], 8, 8;
	// end inline asm
	add.s64 	%rd139, %rd139, %rd25;
	mul.wide.u32 	%rd100, %r9, 32;
	add.s64 	%rd140, %rd140, %rd100;
	add.s32 	%r167, %r167, %r15;
	add.s32 	%r166, %r166, %r15;
	add.s32 	%r165, %r165, %r15;
	add.s32 	%r164, %r164, %r15;
	setp.lt.u64 	%p10, %rd139, %rd6;
	@%p10 bra 	$L__BB3_14;
$L__BB3_15:
	setp.le.u64 	%p11, %rd6, %rd146;
	// begin inline asm
	cp.async.commit_group;
	// end inline asm
	cvt.s64.s32 	%rd35, %r2;
	@%p11 bra 	$L__BB3_25;
	cvt.u32.u64 	%r105, %rd146;
	cvt.u64.u32 	%rd36, %r9;
	add.s32 	%r106, %r105, %r9;
	cvt.u64.u32 	%rd101, %r106;
	max.u64 	%rd102, %rd6, %rd101;
	setp.gt.u64 	%p12, %rd6, %rd101;
	selp.u64 	%rd37, 1, 0, %p12;
	add.s64 	%rd103, %rd37, %rd101;
	sub.s64 	%rd38, %rd102, %rd103;
	and.b64  	%rd104, %rd38, -4294967296;
	setp.ne.s64 	%p13, %rd104, 0;
	@%p13 bra 	$L__BB3_18;
	cvt.u32.u64 	%r107, %rd36;
	cvt.u32.u64 	%r108, %rd38;
	div.u32 	%r109, %r108, %r107;
	cvt.u64.u32 	%rd142, %r109;
	bra.uni 	$L__BB3_19;
$L__BB3_18:
	div.u64 	%rd142, %rd38, %rd36;
$L__BB3_19:
	add.s64 	%rd42, %rd142, %rd37;
	and.b64  	%rd105, %rd42, 3;
	setp.eq.s64 	%p14, %rd105, 3;
	@%p14 bra 	$L__BB3_22;
	shl.b64 	%rd106, %rd4, 3;
	shl.b64 	%rd107, %rd146, 3;
	add.s64 	%rd108, %rd106, %rd107;
	add.s64 	%rd109, %rd108, %rd35;
	add.s64 	%rd144, %rd68, %rd109;
	shl.b64 	%rd44, %rd36, 3;
	mov.u32 	%r111, _ZN3cub18CUB_300001_SM_10006detail9transform4smemE;
	add.s32 	%r112, %r2, %r111;
	add.s32 	%r113, %r112, %r5;
	shl.b32 	%r114, %r105, 3;
	add.s32 	%r168, %r113, %r114;
	mul.lo.s32 	%r115, %r8, %r7;
	mul.lo.s32 	%r116, %r115, %r6;
	shl.b32 	%r28, %r116, 3;
	add.s64 	%rd110, %rd42, 1;
	and.b64  	%rd111, %rd110, 3;
	neg.s64 	%rd143, %rd111;
$L__BB3_21:
	.pragma "nounroll";
	add.s32 	%r117, %r168, 128;
	// begin inline asm
	cp.async.ca.shared.global [%r117], [%rd144], 8, 8;
	// end inline asm
	add.s64 	%rd146, %rd146, %rd36;
	add.s64 	%rd144, %rd144, %rd44;
	add.s32 	%r168, %r168, %r28;
	add.s64 	%rd143, %rd143, 1;
	setp.ne.s64 	%p15, %rd143, 0;
	@%p15 bra 	$L__BB3_21;
$L__BB3_22:
	setp.lt.u64 	%p16, %rd42, 3;
	@%p16 bra 	$L__BB3_25;
	shl.b64 	%rd53, %rd36, 2;
	shl.b64 	%rd113, %rd4, 3;
	shl.b64 	%rd114, %rd146, 3;
	add.s64 	%rd54, %rd113, %rd114;
	shl.b64 	%rd115, %rd36, 3;
	add.s64 	%rd55, %rd54, %rd115;
	shl.b64 	%rd56, %rd36, 5;
	shl.b64 	%rd116, %rd36, 4;
	add.s64 	%rd57, %rd54, %rd116;
	add.s64 	%rd117, %rd146, %rd4;
	shl.b64 	%rd118, %rd117, 3;
	mad.lo.s64 	%rd58, %rd36, 24, %rd118;
	mov.u32 	%r118, _ZN3cub18CUB_300001_SM_10006detail9transform4smemE;
	add.s32 	%r119, %r2, %r118;
	mul.lo.s32 	%r120, %r8, %r7;
	mul.lo.s32 	%r121, %r120, %r6;
	shl.b32 	%r122, %r121, 3;
	cvt.u32.u64 	%r123, %rd146;
	shl.b32 	%r124, %r123, 3;
	add.s32 	%r125, %r119, %r5;
	add.s32 	%r169, %r125, %r124;
	add.s32 	%r172, %r169, %r122;
	shl.b32 	%r32, %r121, 5;
	shl.b32 	%r126, %r121, 4;
	add.s32 	%r171, %r169, %r126;
	mad.lo.s32 	%r170, %r121, 24, %r169;
	add.s64 	%rd147, %rd68, %rd35;
$L__BB3_24:
	add.s64 	%rd119, %rd147, %rd54;
	add.s32 	%r127, %r169, 128;
	// begin inline asm
	cp.async.ca.shared.global [%r127], [%rd119], 8, 8;
	// end inline asm
	add.s64 	%rd120, %rd147, %rd55;
	add.s32 	%r128, %r172, 128;
	// begin inline asm
	cp.async.ca.shared.global [%r128], [%rd120], 8, 8;
	// end inline asm
	add.s64 	%rd121, %rd147, %rd57;
	add.s32 	%r129, %r171, 128;
	// begin inline asm
	cp.async.ca.shared.global [%r129], [%rd121], 8, 8;
	// end inline asm
	add.s64 	%rd122, %rd147, %rd58;
	add.s32 	%r130, %r170, 128;
	// begin inline asm
	cp.async.ca.shared.global [%r130], [%rd122], 8, 8;
	// end inline asm
	add.s64 	%rd146, %rd146, %rd53;
	add.s64 	%rd147, %rd147, %rd56;
	add.s32 	%r172, %r172, %r32;
	add.s32 	%r171, %r171, %r32;
	add.s32 	%r170, %r170, %r32;
	add.s32 	%r169, %r169, %r32;
	setp.lt.u64 	%p17, %rd146, %rd6;
	@%p17 bra 	$L__BB3_24;
$L__BB3_25:
	// begin inline asm
	cp.async.commit_group;
	// end inline asm
	// begin inline asm
	cp.async.wait_group 0;
	// end inline asm
	barrier.sync 	0;
$L__BB3_26:
	setp.eq.s32 	%p22, %r3, %r4;
	@%p22 bra 	$L__BB3_32;
	setp.lt.s32 	%p23, %r68, 1;
	@%p23 bra 	$L__BB3_35;
	mov.u32 	%r177, %tid.x;
	neg.s32 	%r180, %r68;
	add.s32 	%r151, %r2, %r5;
	shl.b32 	%r152, %r177, 3;
	add.s32 	%r153, %r151, %r152;
	mov.u32 	%r154, _ZN3cub18CUB_300001_SM_10006detail9transform4smemE;
	add.s32 	%r155, %r153, %r154;
	add.s32 	%r179, %r155, 128;
	add.s32 	%r156, %r1, %r152;
	add.s32 	%r178, %r154, %r156;
	shl.b64 	%rd129, %rd4, 3;
	add.s64 	%rd64, %rd1, %rd129;
$L__BB3_29:
	.pragma "nounroll";
	setp.ge.s32 	%p24, %r177, %r4;
	@%p24 bra 	$L__BB3_31;
	ld.shared.f64 	%fd1, [%r178];
	ld.shared.f64 	%fd2, [%r179];
	sub.f64 	%fd3, %fd1, %fd2;
	mul.wide.s32 	%rd130, %r177, 8;
	add.s64 	%rd131, %rd64, %rd130;
	st.global.f64 	[%rd131], %fd3;
$L__BB3_31:
	add.s32 	%r180, %r180, 1;
	setp.ne.s32 	%p25, %r180, 0;
	add.s32 	%r179, %r179, 1024;
	add.s32 	%r178, %r178, 1024;
	add.s32 	%r177, %r177, 128;
	@%p25 bra 	$L__BB3_29;
	bra.uni 	$L__BB3_35;
$L__BB3_32:
	setp.lt.s32 	%p26, %r68, 1;
	@%p26 bra 	$L__BB3_35;
	mov.u32 	%r173, %tid.x;
	neg.s32 	%r176, %r68;
	add.s32 	%r157, %r2, %r5;
	shl.b32 	%r158, %r173, 3;
	add.s32 	%r159, %r157, %r158;
	mov.u32 	%r160, _ZN3cub18CUB_300001_SM_10006detail9transform4smemE;
	add.s32 	%r161, %r159, %r160;
	add.s32 	%r175, %r161, 128;
	add.s32 	%r162, %r1, %r158;
	add.s32 	%r174, %r160, %r162;
	shl.b64 	%rd132, %rd4, 3;
	add.s64 	%rd65, %rd1, %rd132;
$L__BB3_34:
	.pragma "nounroll";
	mul.wide.s32 	%rd133, %r173, 8;
	add.s64 	%rd134, %rd65, %rd133;
	ld.shared.f64 	%fd4, [%r174];
	ld.shared.f64 	%fd5, [%r175];
	sub.f64 	%fd6, %fd4, %fd5;
	st.global.f64 	[%rd134], %fd6;
	add.s32 	%r176, %r176, 1;
	setp.eq.s32 	%p27, %r176, 0;
	add.s32 	%r175, %r175, 1024;
	add.s32 	%r174, %r174, 1024;
	add.s32 	%r173, %r173, 128;
	@%p27 bra 	$L__BB3_35;
	bra.uni 	$L__BB3_34;
$L__BB3_35:
	ret;

}
	// .globl	_ZN3cub18CUB_300001_SM_10006detail9transform16transform_kernelINS2_10policy_hubILb0EN4cuda3std3__45tupleIJN6thrust24THRUST_300001_SM_1000_NS10device_ptrIdEESC_EEEE10policy1000EiNS7_10multipliesIdEESC_JPdSI_EEEvT0_iT1_T2_DpNS2_10kernel_argIT3_EE
.visible .entry _ZN3cub18CUB_300001_SM_10006detail9transform16transform_kernelINS2_10policy_hubILb0EN4cuda3std3__45tupleIJN6thrust24THRUST_300001_SM_1000_NS10device_ptrIdEESC_EEEE10policy1000EiNS7_10multipliesIdEESC_JPdSI_EEEvT0_iT1_T2_DpNS2_10kernel_argIT3_EE(
	.param .u32 _ZN3cub18CUB_300001_SM_10006detail9transform16transform_kernelINS2_10policy_hubILb0EN4cuda3std3__45tupleIJN6thrust24THRUST_300001_SM_1000_NS10device_ptrIdEESC_EEEE10policy1000EiNS7_10multipliesIdEESC_JPdSI_EEEvT0_iT1_T2_DpNS2_10kernel_argIT3_EE_param_0,
	.param .u32 _ZN3cub18CUB_300001_SM_10006detail9transform16transform_kernelINS2_10policy_hubILb0EN4cuda3std3__45tupleIJN6thrust24THRUST_300001_SM_1000_NS10device_ptrIdEESC_EEEE10policy1000EiNS7_10multipliesIdEESC_JPdSI_EEEvT0_iT1_T2_DpNS2_10kernel_argIT3_EE_param_1,
	.param .align 1 .b8 _ZN3cub18CUB_300001_SM_10006detail9transform16transform_kernelINS2_10policy_hubILb0EN4cuda3std3__45tupleIJN6thrust24THRUST_300001_SM_1000_NS10device_ptrIdEESC_EEEE10policy1000EiNS7_10multipliesIdEESC_JPdSI_EEEvT0_iT1_T2_DpNS2_10kernel_argIT3_EE_param_2[1],
	.param .align 8 .b8 _ZN3cub18CUB_300001_SM_10006detail9transform16transform_kernelINS2_10policy_hubILb0EN4cuda3std3__45tupleIJN6thrust24THRUST_300001_SM_1000_NS10device_ptrIdEESC_EEEE10policy1000EiNS7_10multipliesIdEESC_JPdSI_EEEvT0_iT1_T2_DpNS2_10kernel_argIT3_EE_param_3[8],
	.param .align 8 .b8 _ZN3cub18CUB_300001_SM_10006detail9transform16transform_kernelINS2_10policy_hubILb0EN4cuda3std3__45tupleIJN6thrust24THRUST_300001_SM_1000_NS10device_ptrIdEESC_EEEE10policy1000EiNS7_10multipliesIdEESC_JPdSI_EEEvT0_iT1_T2_DpNS2_10kernel_argIT3_EE_param_4[16],
	.param .align 8 .b8 _ZN3cub18CUB_300001_SM_10006detail9transform16transform_kernelINS2_10policy_hubILb0EN4cuda3std3__45tupleIJN6thrust24THRUST_300001_SM_1000_NS10device_ptrIdEESC_EEEE10policy1000EiNS7_10multipliesIdEESC_JPdSI_EEEvT0_iT1_T2_DpNS2_10kernel_argIT3_EE_param_5[16]
)
.maxntid 128
{
	.reg .pred 	%p<28>;
	.reg .b32 	%r<189>;
	.reg .b64 	%rd<145>;
	.reg .b64 	%fd<7>;
	// demoted variable
	.shared .align 8 .u64 _ZZN3cub18CUB_300001_SM_10006detail9transform23transform_kernel_ublkcpINS2_19async_copy_policy_tILi128EEEiN4cuda3std3__410multipliesIdEEN6thrust24THRUST_300001_SM_1000_NS10device_ptrIdEEJddEEEvT0_iT1_T2_DpNS2_16aligned_base_ptrIT3_EEE3bar;
	ld.param.u64 	%rd65, [_ZN3cub18CUB_300001_SM_10006detail9transform16transform_kernelINS2_10policy_hubILb0EN4cuda3std3__45tupleIJN6thrust24THRUST_300001_SM_1000_NS10device_ptrIdEESC_EEEE10policy1000EiNS7_10multipliesIdEESC_JPdSI_EEEvT0_iT1_T2_DpNS2_10kernel_argIT3_EE_param_5];
	ld.param.u64 	%rd63, [_ZN3cub18CUB_300001_SM_10006detail9transform16transform_kernelINS2_10policy_hubILb0EN4cuda3std3__45tupleIJN6thrust24THRUST_300001_SM_1000_NS10device_ptrIdEESC_EEEE10policy1000EiNS7_10multipliesIdEESC_JPdSI_EEEvT0_iT1_T2_DpNS2_10kernel_argIT3_EE_param_4];
	ld.param.u32 	%r72, [_ZN3cub18CUB_300001_SM_10006detail9transform16transform_kernelINS2_10policy_hubILb0EN4cuda3std3__45tupleIJN6thrust24THRUST_300001_SM_1000_NS10device_ptrIdEESC_EEEE10policy1000EiNS7_10multipliesIdEESC_JPdSI_EEEvT0_iT1_T2_DpNS2_10kernel_argIT3_EE_param_0];
	ld.param.u64 	%rd66, [_ZN3cub18CUB_300001_SM_10006detail9transform16transform_kernelINS2_10policy_hubILb0EN4cuda3std3__45tupleIJN6thrust24THRUST_300001_SM_1000_NS10device_ptrIdEESC_EEEE10policy1000EiNS7_10multipliesIdEESC_JPdSI_EEEvT0_iT1_T2_DpNS2_10kernel_argIT3_EE_param_5+8];
	ld.param.u64 	%rd64, [_ZN3cub18CUB_300001_SM_10006detail9transform16transform_kernelINS2_10policy_hubILb0EN4cuda3std3__45tupleIJN6thrust24THRUST_300001_SM_1000_NS10device_ptrIdEESC_EEEE10policy1000EiNS7_10multipliesIdEESC_JPdSI_EEEvT0_iT1_T2_DpNS2_10kernel_argIT3_EE_param_4+8];
	ld.param.u64 	%rd67, [_ZN3cub18CUB_300001_SM_10006detail9transform16transform_kernelINS2_10policy_hubILb0EN4cuda3std3__45tupleIJN6thrust24THRUST_300001_SM_1000_NS10device_ptrIdEESC_EEEE10policy1000EiNS7_10multipliesIdEESC_JPdSI_EEEvT0_iT1_T2_DpNS2_10kernel_argIT3_EE_param_3];
	ld.param.u32 	%r71, [_ZN3cub18CUB_300001_SM_10006detail9transform16transform_kernelINS2_10policy_hubILb0EN4cuda3std3__45tupleIJN6thrust24THRUST_300001_SM_1000_NS10device_ptrIdEESC_EEEE10policy1000EiNS7_10multipliesIdEESC_JPdSI_EEEvT0_iT1_T2_DpNS2_10kernel_argIT3_EE_param_1];
	cvta.to.global.u64 	%rd1, %rd67;
	cvt.u32.u64 	%r1, %rd64;
	cvt.u32.u64 	%r2, %rd66;
	shl.b32 	%r3, %r71, 7;
	mov.u32 	%r73, %ctaid.x;
	mul.lo.s32 	%r4, %r3, %r73;
	sub.s32 	%r5, %r72, %r4;
	min.s32 	%r6, %r3, %r5;
	setp.eq.s32 	%p1, %r73, 0;
	add.s32 	%r75, %r73, 2;
	mov.u32 	%r76, %nctaid.x;
	setp.ge.u32 	%p2, %r75, %r76;
	shl.b32 	%r7, %r71, 10;
	or.pred  	%p3, %p1, %p2;
	@%p3 bra 	$L__BB4_5;
	mov.b32 	%r140, -1;
	// begin inline asm
	{
	 .reg .pred P_OUT; 
	elect.sync _|P_OUT, %r140;
	selp.b32 %r139, 1, 0, P_OUT; 
}
	// end inline asm
	mov.u32 	%r141, %tid.x;
	setp.gt.u32 	%p18, %r141, 31;
	setp.eq.s32 	%p19, %r139, 0;
	or.pred  	%p20, %p18, %p19;
	@%p20 bra 	$L__BB4_3;
	mov.u32 	%r142, _ZZN3cub18CUB_300001_SM_10006detail9transform23transform_kernel_ublkcpINS2_19async_copy_policy_tILi128EEEiN4cuda3std3__410multipliesIdEEN6thrust24THRUST_300001_SM_1000_NS10device_ptrIdEEJddEEEvT0_iT1_T2_DpNS2_16aligned_base_ptrIT3_EEE3bar;
	mov.b32 	%r143, 1;
	// begin inline asm
	mbarrier.init.shared.b64 [%r142], %r143;
	// end inline asm
	// begin inline asm
	fence.proxy.async.shared::cta; // 6.
	// end inline asm
	mul.wide.s32 	%rd122, %r4, 8;
	add.s32 	%r152, %r7, 15;
	add.s32 	%r153, %r152, %r1;
	and.b32  	%r145, %r153, -16;
	cvta.to.global.u64 	%rd123, %rd63;
	add.s64 	%rd119, %rd123, %rd122;
	mov.u32 	%r144, _ZN3cub18CUB_300001_SM_10006detail9transform4smemE;
	// begin inline asm
	cp.async.bulk.shared::cluster.global.mbarrier::complete_tx::bytes [%r144], [%rd119], %r145, [%r142];
	// end inline asm
	add.s32 	%r154, %r152, %r2;
	and.b32  	%r148, %r154, -16;
	add.s32 	%r155, %r144, %r7;
	add.s32 	%r147, %r155, 128;
	cvta.to.global.u64 	%rd124, %rd65;
	add.s64 	%rd120, %rd124, %rd122;
	// begin inline asm
	cp.async.bulk.shared::cluster.global.mbarrier::complete_tx::bytes [%r147], [%rd120], %r148, [%r142];
	// end inline asm
	add.s32 	%r151, %r148, %r145;
	// begin inline asm
	mbarrier.arrive.expect_tx.release.cta.shared::cta.b64 %rd121, [%r142], %r151; // 8. 
	// end inline asm
$L__BB4_3:
	bar.sync 	0;
	mov.u32 	%r157, _ZZN3cub18CUB_300001_SM_10006detail9transform23transform_kernel_ublkcpINS2_19async_copy_policy_tILi128EEEiN4cuda3std3__410multipliesIdEEN6thrust24THRUST_300001_SM_1000_NS10device_ptrIdEEJddEEEvT0_iT1_T2_DpNS2_16aligned_base_ptrIT3_EEE3bar;
$L__BB4_4:
	mov.b32 	%r158, 0;
	// begin inline asm
	{
	 .reg .pred P_OUT; 
	mbarrier.try_wait.parity.shared::cta.b64  P_OUT, [%r157], %r158;                                // 7a. 
	selp.b32 %r156, 1, 0, P_OUT; 
}
	// end inline asm
	setp.eq.s32 	%p21, %r156, 0;
	@%p21 bra 	$L__BB4_4;
	bra.uni 	$L__BB4_26;
$L__BB4_5:
	cvt.s64.s32 	%rd4, %r1;
	cvt.s64.s32 	%rd5, %r4;
	shl.b32 	%r78, %r6, 3;
	cvt.s64.s32 	%rd68, %r78;
	shr.u64 	%rd6, %rd68, 3;
	mov.u32 	%r8, %ntid.x;
	mov.u32 	%r9, %ntid.y;
	mul.lo.s32 	%r79, %r8, %r9;
	mov.u32 	%r10, %ntid.z;
	mul.lo.s32 	%r11, %r79, %r10;
	mov.u32 	%r80, %tid.x;
	mov.u32 	%r81, %tid.y;
	mov.u32 	%r82, %tid.z;
	mad.lo.s32 	%r83, %r82, %r9, %r81;
	mad.lo.s32 	%r84, %r83, %r8, %r80;
	cvt.u64.u32 	%rd142, %r84;
	setp.le.u64 	%p4, %rd6, %rd142;
	@%p4 bra 	$L__BB4_15;
	cvt.u32.u64 	%r85, %rd142;
	cvt.u64.u32 	%rd8, %r11;
	add.s32 	%r86, %r85, %r11;
	cvt.u64.u32 	%rd69, %r86;
	max.u64 	%rd70, %rd6, %rd69;
	setp.gt.u64 	%p5, %rd6, %rd69;
	selp.u64 	%rd9, 1, 0, %p5;
	add.s64 	%rd71, %rd9, %rd69;
	sub.s64 	%rd10, %rd70, %rd71;
	and.b64  	%rd72, %rd10, -4294967296;
	setp.ne.s64 	%p6, %rd72, 0;
	@%p6 bra 	$L__BB4_8;
	cvt.u32.u64 	%r87, %rd8;
	cvt.u32.u64 	%r88, %rd10;
	div.u32 	%r89, %r88, %r87;
	cvt.u64.u32 	%rd131, %r89;
	bra.uni 	$L__BB4_9;
$L__BB4_8:
	div.u64 	%rd131, %rd10, %rd8;
$L__BB4_9:
	add.s64 	%rd14, %rd131, %rd9;
	and.b64  	%rd73, %rd14, 3;
	setp.eq.s64 	%p7, %rd73, 3;
	mov.u64 	%rd135, %rd142;
	@%p7 bra 	$L__BB4_12;
	cvt.u32.u64 	%r90, %rd142;
	shl.b64 	%rd74, %rd142, 3;
	shl.b64 	%rd75, %rd5, 3;
	add.s64 	%rd76, %rd74, %rd75;
	add.s64 	%rd77, %rd76, %rd4;
	add.s64 	%rd133, %rd63, %rd77;
	mov.u32 	%r91, _ZN3cub18CUB_300001_SM_10006detail9transform4smemE;
	add.s32 	%r92, %r1, %r91;
	shl.b32 	%r93, %r90, 3;
	add.s32 	%r171, %r92, %r93;
	mul.lo.s32 	%r94, %r10, %r9;
	mul.lo.s32 	%r95, %r94, %r8;
	shl.b32 	%r13, %r95, 3;
	add.s64 	%rd78, %rd14, 1;
	and.b64  	%rd79, %rd78, 3;
	neg.s64 	%rd132, %rd79;
	mov.u64 	%rd135, %rd142;
$L__BB4_11:
	.pragma "nounroll";
	// begin inline asm
	cp.async.ca.shared.global [%r171], [%rd133], 8, 8;
	// end inline asm
	add.s64 	%rd135, %rd135, %rd8;
	shl.b64 	%rd81, %rd8, 3;
	add.s64 	%rd133, %rd133, %rd81;
	add.s32 	%r171, %r171, %r13;
	add.s64 	%rd132, %rd132, 1;
	setp.ne.s64 	%p8, %rd132, 0;
	@%p8 bra 	$L__BB4_11;
$L__BB4_12:
	setp.lt.u64 	%p9, %rd14, 3;
	@%p9 bra 	$L__BB4_15;
	shl.b64 	%rd82, %rd135, 3;
	shl.b64 	%rd83, %rd5, 3;
	add.s64 	%rd24, %rd82, %rd83;
	shl.b64 	%rd84, %rd8, 4;
	add.s64 	%rd25, %rd24, %rd84;
	add.s64 	%rd85, %rd135, %rd5;
	shl.b64 	%rd86, %rd85, 3;
	mad.lo.s64 	%rd26, %rd8, 24, %rd86;
	mov.u32 	%r97, _ZN3cub18CUB_300001_SM_10006detail9transform4smemE;
	add.s32 	%r98, %r1, %r97;
	mul.lo.s32 	%r99, %r10, %r9;
	mul.lo.s32 	%r100, %r99, %r8;
	shl.b32 	%r101, %r100, 3;
	cvt.u32.u64 	%r102, %rd135;
	shl.b32 	%r103, %r102, 3;
	add.s32 	%r172, %r98, %r103;
	add.s32 	%r175, %r172, %r101;
	shl.b32 	%r104, %r100, 4;
	add.s32 	%r174, %r172, %r104;
	mad.lo.s32 	%r173, %r100, 24, %r172;
	cvt.s64.s32 	%rd87, %r1;
	add.s64 	%rd136, %rd63, %rd87;
$L__BB4_14:
	add.s64 	%rd88, %rd136, %rd24;
	// begin inline asm
	cp.async.ca.shared.global [%r172], [%rd88], 8, 8;
	// end inline asm
	mul.wide.u32 	%rd92, %r11, 8;
	add.s64 	%rd93, %rd24, %rd92;
	add.s64 	%rd89, %rd136, %rd93;
	// begin inline asm
	cp.async.ca.shared.global [%r175], [%rd89], 8, 8;
	// end inline asm
	add.s64 	%rd90, %rd136, %rd25;
	// begin inline asm
	cp.async.ca.shared.global [%r174], [%rd90], 8, 8;
	// end inline asm
	add.s64 	%rd91, %rd136, %rd26;
	// begin inline asm
	cp.async.ca.shared.global [%r173], [%rd91], 8, 8;
	// end inline asm
	mul.wide.u32 	%rd94, %r11, 4;
	add.s64 	%rd135, %rd135, %rd94;
	mul.wide.u32 	%rd95, %r11, 32;
	add.s64 	%rd136, %rd136, %rd95;
	mul.lo.s32 	%r109, %r10, %r9;
	mul.lo.s32 	%r110, %r109, %r8;
	shl.b32 	%r111, %r110, 5;
	add.s32 	%r175, %r175, %r111;
	add.s32 	%r174, %r174, %r111;
	add.s32 	%r173, %r173, %r111;
	add.s32 	%r172, %r172, %r111;
	setp.lt.u64 	%p10, %rd135, %rd6;
	@%p10 bra 	$L__BB4_14;
$L__BB4_15:
	// begin inline asm
	cp.async.commit_group;
	// end inline asm
	cvt.u32.u64 	%r28, %rd66;
	cvt.s64.s32 	%rd32, %rd66;
	@%p4 bra 	$L__BB4_25;
	cvt.u32.u64 	%r112, %rd142;
	cvt.u64.u32 	%rd33, %r11;
	add.s32 	%r113, %r112, %r11;
	cvt.u64.u32 	%rd96, %r113;
	max.u64 	%rd97, %rd6, %rd96;
	setp.gt.u64 	%p12, %rd6, %rd96;
	selp.u64 	%rd34, 1, 0, %p12;
	add.s64 	%rd98, %rd34, %rd96;
	sub.s64 	%rd35, %rd97, %rd98;
	and.b64  	%rd99, %rd35, -4294967296;
	setp.ne.s64 	%p13, %rd99, 0;
	@%p13 bra 	$L__BB4_18;
	cvt.u32.u64 	%r114, %rd33;
	cvt.u32.u64 	%r115, %rd35;
	div.u32 	%r116, %r115, %r114;
	cvt.u64.u32 	%rd138, %r116;
	bra.uni 	$L__BB4_19;
$L__BB4_18:
	div.u64 	%rd138, %rd35, %rd33;
$L__BB4_19:
	add.s64 	%rd39, %rd138, %rd34;
	and.b64  	%rd100, %rd39, 3;
	setp.eq.s64 	%p14, %rd100, 3;
	@%p14 bra 	$L__BB4_22;
	cvt.u32.u64 	%r117, %rd142;
	shl.b64 	%rd101, %rd142, 3;
	shl.b64 	%rd102, %rd5, 3;
	add.s64 	%rd103, %rd101, %rd102;
	add.s64 	%rd104, %rd103, %rd32;
	add.s64 	%rd140, %rd65, %rd104;
	shl.b64 	%rd41, %rd33, 3;
	mov.u32 	%r118, _ZN3cub18CUB_300001_SM_10006detail9transform4smemE;
	add.s32 	%r119, %r28, %r118;
	add.s32 	%r120, %r119, %r7;
	shl.b32 	%r121, %r117, 3;
	add.s32 	%r176, %r120, %r121;
	mul.lo.s32 	%r122, %r10, %r9;
	mul.lo.s32 	%r123, %r122, %r8;
	shl.b32 	%r30, %r123, 3;
	add.s64 	%rd105, %rd39, 1;
	and.b64  	%rd106, %rd105, 3;
	neg.s64 	%rd139, %rd106;
$L__BB4_21:
	.pragma "nounroll";
	add.s32 	%r124, %r176, 128;
	// begin inline asm
	cp.async.ca.shared.global [%r124], [%rd140], 8, 8;
	// end inline asm
	add.s64 	%rd142, %rd142, %rd33;
	add.s64 	%rd140, %rd140, %rd41;
	add.s32 	%r176, %r176, %r30;
	add.s64 	%rd139, %rd139, 1;
	setp.ne.s64 	%p15, %rd139, 0;
	@%p15 bra 	$L__BB4_21;
$L__BB4_22:
	setp.lt.u64 	%p16, %rd39, 3;
	@%p16 bra 	$L__BB4_25;
	shl.b64 	%rd50, %rd33, 2;
	shl.b64 	%rd108, %rd142, 3;
	shl.b64 	%rd109, %rd5, 3;
	add.s64 	%rd51, %rd108, %rd109;
	shl.b64 	%rd110, %rd33, 3;
	add.s64 	%rd52, %rd51, %rd110;
	shl.b64 	%rd53, %rd33, 5;
	shl.b64 	%rd111, %rd33, 4;
	add.s64 	%rd54, %rd51, %rd111;
	add.s64 	%rd112, %rd142, %rd5;
	shl.b64 	%rd113, %rd112, 3;
	mad.lo.s64 	%rd55, %rd33, 24, %rd113;
	cvt.u32.u64 	%r125, %rd66;
	mov.u32 	%r126, _ZN3cub18CUB_300001_SM_10006detail9transform4smemE;
	add.s32 	%r127, %r125, %r126;
	mul.lo.s32 	%r128, %r10, %r9;
	mul.lo.s32 	%r129, %r128, %r8;
	shl.b32 	%r130, %r129, 3;
	cvt.u32.u64 	%r131, %rd142;
	shl.b32 	%r132, %r131, 3;
	add.s32 	%r133, %r127, %r7;
	add.s32 	%r177, %r133, %r132;
	add.s32 	%r180, %r177, %r130;
	shl.b32 	%r34, %r129, 5;
	shl.b32 	%r134, %r129, 4;
	add.s32 	%r179, %r177, %r134;
	mad.lo.s32 	%r178, %r129, 24, %r177;
	cvt.s64.s32 	%rd114, %rd66;
	add.s64 	%rd143, %rd65, %rd114;
$L__BB4_24:
	add.s64 	%rd115, %rd143, %rd51;
	add.s32 	%r135, %r177, 128;
	// begin inline asm
	cp.async.ca.shared.global [%r135], [%rd115], 8, 8;
	// end inline asm
	add.s64 	%rd116, %rd143, %rd52;
	add.s32 	%r136, %r180, 128;
	// begin inline asm
	cp.async.ca.shared.global [%r136], [%rd116], 8, 8;
	// end inline asm
	add.s64 	%rd117, %rd143, %rd54;
	add.s32 	%r137, %r179, 128;
	// begin inline asm
	cp.async.ca.shared.global [%r137], [%rd117], 8, 8;
	// end inline asm
	add.s64 	%rd118, %rd143, %rd55;
	add.s32 	%r138, %r178, 128;
	// begin inline asm
	cp.async.ca.shared.global [%r138], [%rd118], 8, 8;
	// end inline asm
	add.s64 	%rd142, %rd142, %rd50;
	add.s64 	%rd143, %rd143, %rd53;
	add.s32 	%r180, %r180, %r34;
	add.s32 	%r179, %r179, %r34;
	add.s32 	%r178, %r178, %r34;
	add.s32 	%r177, %r177, %r34;
	setp.lt.u64 	%p17, %rd142, %rd6;
	@%p17 bra 	$L__BB4_24;
$L__BB4_25:
	// begin inline asm
	cp.async.commit_group;
	// end inline asm
	// begin inline asm
	cp.async.wait_group 0;
	// end inline asm
	barrier.sync 	0;
$L__BB4_26:
	cvt.u32.u64 	%r46, %rd66;
	setp.gt.s32 	%p22, %r3, %r5;
	@%p22 bra 	$L__BB4_30;
	setp.lt.s32 	%p23, %r71, 1;
	@%p23 bra 	$L__BB4_35;
	mov.u32 	%r181, %tid.x;
	neg.s32 	%r184, %r71;
	add.s32 	%r159, %r46, %r7;
	shl.b32 	%r160, %r181, 3;
	add.s32 	%r161, %r159, %r160;
	mov.u32 	%r162, _ZN3cub18CUB_300001_SM_10006detail9transform4smemE;
	add.s32 	%r163, %r161, %r162;
	add.s32 	%r183, %r163, 128;
	add.s32 	%r164, %r1, %r160;
	add.s32 	%r182, %r162, %r164;
	mul.wide.s32 	%rd125, %r4, 8;
	add.s64 	%rd61, %rd1, %rd125;
$L__BB4_29:
	.pragma "nounroll";
	mul.wide.s32 	%rd126, %r181, 8;
	add.s64 	%rd127, %rd61, %rd126;
	ld.shared.f64 	%fd1, [%r182];
	ld.shared.f64 	%fd2, [%r183];
	mul.f64 	%fd3, %fd1, %fd2;
	st.global.f64 	[%rd127], %fd3;
	add.s32 	%r184, %r184, 1;
	setp.eq.s32 	%p24, %r184, 0;
	add.s32 	%r183, %r183, 1024;
	add.s32 	%r182, %r182, 1024;
	add.s32 	%r181, %r181, 128;
	@%p24 bra 	$L__BB4_35;
	bra.uni 	$L__BB4_29;
$L__BB4_30:
	setp.lt.s32 	%p25, %r71, 1;
	@%p25 bra 	$L__BB4_35;
	mov.u32 	%r185, %tid.x;
	neg.s32 	%r188, %r71;
	add.s32 	%r165, %r46, %r7;
	shl.b32 	%r166, %r185, 3;
	add.s32 	%r167, %r165, %r166;
	mov.u32 	%r168, _ZN3cub18CUB_300001_SM_10006detail9transform4smemE;
	add.s32 	%r169, %r167, %r168;
	add.s32 	%r187, %r169, 128;
	add.s32 	%r170, %r1, %r166;
	add.s32 	%r186, %r168, %r170;
	mul.wide.s32 	%rd128, %r4, 8;
	add.s64 	%rd62, %rd1, %rd128;
$L__BB4_32:
	.pragma "nounroll";
	setp.ge.s32 	%p26, %r185, %r6;
	@%p26 bra 	$L__BB4_34;
	ld.shared.f64 	%fd4, [%r186];
	ld.shared.f64 	%fd5, [%r187];
	mul.f64 	%fd6, %fd4, %fd5;
	mul.wide.s32 	%rd129, %r185, 8;
	add.s64 	%rd130, %rd62, %rd129;
	st.global.f64 	[%rd130], %fd6;
$L__BB4_34:
	add.s32 	%r188, %r188, 1;
	setp.ne.s32 	%p27, %r188, 0;
	add.s32 	%r187, %r187, 1024;
	add.s32 	%r186, %r186, 1024;
	add.s32 	%r185, %r185, 128;
	@%p27 bra 	$L__BB4_32;
$L__BB4_35:
	ret;

}
	// .globl	_ZN3cub18CUB_300001_SM_10006detail9transform16transform_kernelINS2_10policy_hubILb0EN4cuda3std3__45tupleIJN6thrust24THRUST_300001_SM_1000_NS10device_ptrIdEESC_EEEE10policy1000ElNS7_10multipliesIdEESC_JPdSI_EEEvT0_iT1_T2_DpNS2_10kernel_argIT3_EE
.visible .entry _ZN3cub18CUB_300001_SM_10006detail9transform16transform_kernelINS2_10policy_hubILb0EN4cuda3std3__45tupleIJN6thrust24THRUST_300001_SM_1000_NS10device_ptrIdEESC_EEEE10policy1000ElNS7_10multipliesIdEESC_JPdSI_EEEvT0_iT1_T2_DpNS2_10kernel_argIT3_EE(
	.param .u64 _ZN3cub18CUB_300001_SM_10006detail9transform16transform_kernelINS2_10policy_hubILb0EN4cuda3std3__45tupleIJN6thrust24THRUST_300001_SM_1000_NS10device_ptrIdEESC_EEEE10policy1000ElNS7_10multipliesIdEESC_JPdSI_EEEvT0_iT1_T2_DpNS2_10kernel_argIT3_EE_param_0,
	.param .u32 _ZN3cub18CUB_300001_SM_10006detail9transform16transform_kernelINS2_10policy_hubILb0EN4cuda3std3__45tupleIJN6thrust24THRUST_300001_SM_1000_NS10device_ptrIdEESC_EEEE10policy1000ElNS7_10multipliesIdEESC_JPdSI_EEEvT0_iT1_T2_DpNS2_10kernel_argIT3_EE_param_1,
	.param .align 1 .b8 _ZN3cub18CUB_300001_SM_10006detail9transform16transform_kernelINS2_10policy_hubILb0EN4cuda3std3__45tupleIJN6thrust24THRUST_300001_SM_1000_NS10device_ptrIdEESC_EEEE10policy1000ElNS7_10multipliesIdEESC_JPdSI_EEEvT0_iT1_T2_DpNS2_10kernel_argIT3_EE_param_2[1],
	.param .align 8 .b8 _ZN3cub18CUB_300001_SM_10006detail9transform16transform_kernelINS2_10policy_hubILb0EN4cuda3std3__45tupleIJN6thrust24THRUST_300001_SM_1000_NS10device_ptrIdEESC_EEEE10policy1000ElNS7_10multipliesIdEESC_JPdSI_EEEvT0_iT1_T2_DpNS2_10kernel_argIT3_EE_param_3[8],
	.param .align 8 .b8 _ZN3cub18CUB_300001_SM_10006detail9transform16transform_kernelINS2_10policy_hubILb0EN4cuda3std3__45tupleIJN6thrust24THRUST_300001_SM_1000_NS10device_ptrIdEESC_EEEE10policy1000ElNS7_10multipliesIdEESC_JPdSI_EEEvT0_iT1_T2_DpNS2_10kernel_argIT3_EE_param_4[16],
	.param .align 8 .b8 _ZN3cub18CUB_300001_SM_10006detail9transform16transform_kernelINS2_10policy_hubILb0EN4cuda3std3__45tupleIJN6thrust24THRUST_300001_SM_1000_NS10device_ptrIdEESC_EEEE10policy1000ElNS7_10multipliesIdEESC_JPdSI_EEEvT0_iT1_T2_DpNS2_10kernel_argIT3_EE_param_5[16]
)
.maxntid 128
{
	.reg .pred 	%p<28>;
	.reg .b32 	%r<181>;
	.reg .b64 	%rd<149>;
	.reg .b64 	%fd<7>;
	// demoted variable
	.shared .align 8 .u64 _ZZN3cub18CUB_300001_SM_10006detail9transform23transform_kernel_ublkcpINS2_19async_copy_policy_tILi128EEElN4cuda3std3__410multipliesIdEEN6thrust24THRUST_300001_SM_1000_NS10device_ptrIdEEJddEEEvT0_iT1_T2_DpNS2_16aligned_base_ptrIT3_EEE3bar;
	ld.param.u64 	%rd68, [_ZN3cub18CUB_300001_SM_10006detail9transform16transform_kernelINS2_10policy_hubILb0EN4cuda3std3__45tupleIJN6thrust24THRUST_300001_SM_1000_NS10device_ptrIdEESC_EEEE10policy1000ElNS7_10multipliesIdEESC_JPdSI_EEEvT0_iT1_T2_DpNS2_10kernel_argIT3_EE_param_5];
	ld.param.u64 	%rd66, [_ZN3cub18CUB_300001_SM_10006detail9transform16transform_kernelINS2_10policy_hubILb0EN4cuda3std3__45tupleIJN6thrust24THRUST_300001_SM_1000_NS10device_ptrIdEESC_EEEE10policy1000ElNS7_10multipliesIdEESC_JPdSI_EEEvT0_iT1_T2_DpNS2_10kernel_argIT3_EE_param_4];
	ld.param.u64 	%rd70, [_ZN3cub18CUB_300001_SM_10006detail9transform16transform_kernelINS2_10policy_hubILb0EN4cuda3std3__45tupleIJN6thrust24THRUST_300001_SM_1000_NS10device_ptrIdEESC_EEEE10policy1000ElNS7_10multipliesIdEESC_JPdSI_EEEvT0_iT1_T2_DpNS2_10kernel_argIT3_EE_param_0];
	ld.param.u64 	%rd69, [_ZN3cub18CUB_300001_SM_10006detail9transform16transform_kernelINS2_10policy_hubILb0EN4cuda3std3__45tupleIJN6thrust24THRUST_300001_SM_1000_NS10device_ptrIdEESC_EEEE10policy1000ElNS7_10multipliesIdEESC_JPdSI_EEEvT0_iT1_T2_DpNS2_10kernel_argIT3_EE_param_5+8];
	ld.param.u64 	%rd67, [_ZN3cub18CUB_300001_SM_10006detail9transform16transform_kernelINS2_10policy_hubILb0EN4cuda3std3__45tupleIJN6thrust24THRUST_300001_SM_1000_NS10device_ptrIdEESC_EEEE10policy1000ElNS7_10multipliesIdEESC_JPdSI_EEEvT0_iT1_T2_DpNS2_10kernel_argIT3_EE_param_4+8];
	ld.param.u64 	%rd71, [_ZN3cub18CUB_300001_SM_10006detail9transform16transform_kernelINS2_10policy_hubILb0EN4cuda3std3__45tupleIJN6thrust24THRUST_300001_SM_1000_NS10device_ptrIdEESC_EEEE10policy1000ElNS7_10multipliesIdEESC_JPdSI_EEEvT0_iT1_T2_DpNS2_10kernel_argIT3_EE_param_3];
	ld.param.u32 	%r68, [_ZN3cub18CUB_300001_SM_10006detail9transform16transform_kernelINS2_10policy_hubILb0EN4cuda3std3__45tupleIJN6thrust24THRUST_300001_SM_1000_NS10device_ptrIdEESC_EEEE10policy1000ElNS7_10multipliesIdEESC_JPdSI_EEEvT0_iT1_T2_DpNS2_10kernel_argIT3_EE_param_1];
	cvta.to.global.u64 	%rd1, %rd71;
	cvt.u32.u64 	%r1, %rd67;
	cvt.u32.u64 	%r2, %rd69;
	shl.b32 	%r3, %r68, 7;
	mov.u32 	%r69, %ctaid.x;
	cvt.u64.u32 	%rd72, %r69;
	cvt.s64.s32 	%rd73, %r3;
	mul.lo.s64 	%rd4, %rd73, %rd72;
	sub.s64 	%rd74, %rd70, %rd4;
	min.s64 	%rd75, %rd74, %rd73;
	cvt.u32.u64 	%r4, %rd75;
	setp.eq.s32 	%p1, %r69, 0;
	add.s32 	%r71, %r69, 2;
	mov.u32 	%r72, %nctaid.x;
	setp.ge.u32 	%p2, %r71, %r72;
	shl.b32 	%r5, %r68, 10;
	or.pred  	%p3, %p1, %p2;
	@%p3 bra 	$L__BB5_5;
	mov.b32 	%r132, -1;
	// begin inline asm
	{
	 .reg .pred P_OUT; 
	elect.sync _|P_OUT, %r132;
	selp.b32 %r131, 1, 0, P_OUT; 
}
	// end inline asm
	mov.u32 	%r133, %tid.x;
	setp.gt.u32 	%p18, %r133, 31;
	setp.eq.s32 	%p19, %r131, 0;
	or.pred  	%p20, %p18, %p19;
	@%p20 bra 	$L__BB5_3;
	mov.u32 	%r134, _ZZN3cub18CUB_300001_SM_10006detail9transform23transform_kernel_ublkcpINS2_19async_copy_policy_tILi128EEElN4cuda3std3__410multipliesIdEEN6thrust24THRUST_300001_SM_1000_NS10device_ptrIdEEJddEEEvT0_iT1_T2_DpNS2_16aligned_base_ptrIT3_EEE3bar;
	mov.b32 	%r135, 1;
	// begin inline asm
	mbarrier.init.shared.b64 [%r134], %r135;
	// end inline asm
	// begin inline asm
	fence.proxy.async.shared::cta; // 6.
	// end inline asm
	shl.b64 	%rd126, %rd4, 3;
	add.s32 	%r144, %r5, 15;
	add.s32 	%r145, %r144, %r1;
	and.b32  	%r137, %r145, -16;
	cvta.to.global.u64 	%rd127, %rd66;
	add.s64 	%rd123, %rd127, %rd126;
	mov.u32 	%r136, _ZN3cub18CUB_300001_SM_10006detail9transform4smemE;
	// begin inline asm
	cp.async.bulk.shared::cluster.global.mbarrier::complete_tx::bytes [%r136], [%rd123], %r137, [%r134];
	// end inline asm
	add.s32 	%r146, %r144, %r2;
	and.b32  	%r140, %r146, -16;
	add.s32 	%r147, %r136, %r5;
	add.s32 	%r139, %r147, 128;
	cvta.to.global.u64 	%rd128, %rd68;
	add.s64 	%rd124, %rd128, %rd126;
	// begin inline asm
	cp.async.bulk.shared::cluster.global.mbarrier::complete_tx::bytes [%r139], [%rd124], %r140, [%r134];
	// end inline asm
	add.s32 	%r143, %r140, %r137;
	// begin inline asm
	mbarrier.arrive.expect_tx.release.cta.shared::cta.b64 %rd125, [%r134], %r143; // 8. 
	// end inline asm
$L__BB5_3:
	bar.sync 	0;
	mov.u32 	%r149, _ZZN3cub18CUB_300001_SM_10006detail9transform23transform_kernel_ublkcpINS2_19async_copy_policy_tILi128EEElN4cuda3std3__410multipliesIdEEN6thrust24THRUST_300001_SM_1000_NS10device_ptrIdEEJddEEEvT0_iT1_T2_DpNS2_16aligned_base_ptrIT3_EEE3bar;
$L__BB5_4:
	mov.b32 	%r150, 0;
	// begin inline asm
	{
	 .reg .pred P_OUT; 
	mbarrier.try_wait.parity.shared::cta.b64  P_OUT, [%r149], %r150;                                // 7a. 
	selp.b32 %r148, 1, 0, P_OUT; 
}
	// end inline asm
	setp.eq.s32 	%p21, %r148, 0;
	@%p21 bra 	$L__BB5_4;
	bra.uni 	$L__BB5_26;
$L__BB5_5:
	cvt.s64.s32 	%rd5, %r1;
	shl.b32 	%r74, %r4, 3;
	cvt.s64.s32 	%rd76, %r74;
	shr.u64 	%rd6, %rd76, 3;
	mov.u32 	%r6, %ntid.x;
	mov.u32 	%r7, %ntid.y;
	mul.lo.s32 	%r75, %r6, %r7;
	mov.u32 	%r8, %ntid.z;
	mul.lo.s32 	%r9, %r75, %r8;
	mov.u32 	%r76, %tid.x;
	mov.u32 	%r77, %tid.y;
	mov.u32 	%r78, %tid.z;
	mad.lo.s32 	%r79, %r78, %r7, %r77;
	mad.lo.s32 	%r80, %r79, %r6, %r76;
	cvt.u64.u32 	%rd146, %r80;
	setp.le.u64 	%p4, %rd6, %rd146;
	@%p4 bra 	$L__BB5_15;
	cvt.u32.u64 	%r81, %rd146;
	cvt.u64.u32 	%rd8, %r9;
	add.s32 	%r82, %r81, %r9;
	cvt.u64.u32 	%rd77, %r82;
	max.u64 	%rd78, %rd6, %rd77;
	setp.gt.u64 	%p5, %rd6, %rd77;
	selp.u64 	%rd9, 1, 0, %p5;
	add.s64 	%rd79, %rd9, %rd77;
	sub.s64 	%rd10, %rd78, %rd79;
	and.b64  	%rd80, %rd10, -4294967296;
	setp.ne.s64 	%p6, %rd80, 0;
	@%p6 bra 	$L__BB5_8;
	cvt.u32.u64 	%r83, %rd8;
	cvt.u32.u64 	%r84, %rd10;
	div.u32 	%r85, %r84, %r83;
	cvt.u64.u32 	%rd135, %r85;
	bra.uni 	$L__BB5_9;
$L__BB5_8:
	div.u64 	%rd135, %rd10, %rd8;
$L__BB5_9:
	add.s64 	%rd14, %rd135, %rd9;
	and.b64  	%rd81, %rd14, 3;
	setp.eq.s64 	%p7, %rd81, 3;
	mov.u64 	%rd139, %rd146;
	@%p7 bra 	$L__BB5_12;
	shl.b64 	%rd82, %rd4, 3;
	shl.b64 	%rd83, %rd146, 3;
	add.s64 	%rd84, %rd82, %rd83;
	add.s64 	%rd85, %rd84, %rd5;
	add.s64 	%rd137, %rd66, %rd85;
	shl.b64 	%rd16, %rd8, 3;
	mov.u32 	%r87, _ZN3cub18CUB_300001_SM_10006detail9transform4smemE;
	add.s32 	%r88, %r1, %r87;
	shl.b32 	%r89, %r81, 3;
	add.s32 	%r163, %r88, %r89;
	mul.lo.s32 	%r90, %r8, %r7;
	mul.lo.s32 	%r91, %r90, %r6;
	shl.b32 	%r11, %r91, 3;
	add.s64 	%rd86, %rd14, 1;
	and.b64  	%rd87, %rd86, 3;
	neg.s64 	%rd136, %rd87;
	mov.u64 	%rd139, %rd146;
$L__BB5_11:
	.pragma "nounroll";
	// begin inline asm
	cp.async.ca.shared.global [%r163], [%rd137], 8, 8;
	// end inline asm
	add.s64 	%rd139, %rd139, %rd8;
	add.s64 	%rd137, %rd137, %rd16;
	add.s32 	%r163, %r163, %r11;
	add.s64 	%rd136, %rd136, 1;
	setp.ne.s64 	%p8, %rd136, 0;
	@%p8 bra 	$L__BB5_11;
$L__BB5_12:
	setp.lt.u64 	%p9, %rd14, 3;
	@%p9 bra 	$L__BB5_15;
	shl.b64 	%rd25, %rd8, 2;
	shl.b64 	%rd89, %rd4, 3;
	shl.b64 	%rd90, %rd139, 3;
	add.s64 	%rd26, %rd89, %rd90;
	shl.b64 	%rd91, %rd8, 3;
	add.s64 	%rd27, %rd26, %rd91;
	shl.b64 	%rd92, %rd8, 4;
	add.s64 	%rd28, %rd26, %rd92;
	add.s64 	%rd93, %rd139, %rd4;
	shl.b64 	%rd94, %rd93, 3;
	mad.lo.s64 	%rd29, %rd8, 24, %rd94;
	mov.u32 	%r93, _ZN3cub18CUB_300001_SM_10006detail9transform4smemE;
	add.s32 	%r94, %r1, %r93;
	mul.lo.s32 	%r95, %r8, %r7;
	mul.lo.s32 	%r96, %r95, %r6;
	shl.b32 	%r97, %r96, 3;
	cvt.u32.u64 	%r98, %rd139;
	shl.b32 	%r99, %r98, 3;
	add.s32 	%r164, %r94, %r99;
	add.s32 	%r167, %r164, %r97;
	shl.b32 	%r15, %r96, 5;
	shl.b32 	%r100, %r96, 4;
	add.s32 	%r166, %r164, %r100;
	mad.lo.s32 	%r165, %r96, 24, %r164;
	cvt.s64.s32 	%rd95, %r1;
	add.s64 	%rd140, %rd66, %rd95;
$L__BB5_14:
	add.s64 	%rd96, %rd140, %rd26;
	// begin inline asm
	cp.async.ca.shared.global [%r164], [%rd96], 8, 8;
	// end inline asm
	add.s64 	%rd97, %rd140, %rd27;
	// begin inline asm
	cp.async.ca.shared.global [%r167], [%rd97], 8, 8;
	// end inline asm
	add.s64 	%rd98, %rd140, %rd28;
	// begin inline asm
	cp.async.ca.shared.global [%r166], [%rd98], 8, 8;
	// end inline asm
	add.s64 	%rd99, %rd140, %rd29;
	// begin inline asm
	cp.async.ca.shared.global [%r165], [%rd99], 8, 8;
	// end inline asm
	add.s64 	%rd139, %rd139, %rd25;
	mul.wide.u32 	%rd100, %r9, 32;
	add.s64 	%rd140, %rd140, %rd100;
	add.s32 	%r167, %r167, %r15;
	add.s32 	%r166, %r166, %r15;
	add.s32 	%r165, %r165, %r15;
	add.s32 	%r164, %r164, %r15;
	setp.lt.u64 	%p10, %rd139, %rd6;
	@%p10 bra 	$L__BB5_14;
$L__BB5_15:
	setp.le.u64 	%p11, %rd6, %rd146;
	// begin inline asm
	cp.async.commit_group;
	// end inline asm
	cvt.s64.s32 	%rd35, %r2;
	@%p11 bra 	$L__BB5_25;
	cvt.u32.u64 	%r105, %rd146;
	cvt.u64.u32 	%rd36, %r9;
	add.s32 	%r106, %r105, %r9;
	cvt.u64.u32 	%rd101, %r106;
	max.u64 	%rd102, %rd6, %rd101;
	setp.gt.u64 	%p12, %rd6, %rd101;
	selp.u64 	%rd37, 1, 0, %p12;
	add.s64 	%rd103, %rd37, %rd101;
	sub.s64 	%rd38, %rd102, %rd103;
	and.b64  	%rd104, %rd38, -4294967296;
	setp.ne.s64 	%p13, %rd104, 0;
	@%p13 bra 	$L__BB5_18;
	cvt.u32.u64 	%r107, %rd36;
	cvt.u32.u64 	%r108, %rd38;
	div.u32 	%r109, %r108, %r107;
	cvt.u64.u32 	%rd142, %r109;
	bra.uni 	$L__BB5_19;
$L__BB5_18:
	div.u64 	%rd142, %rd38, %rd36;
$L__BB5_19:
	add.s64 	%rd42, %rd142, %rd37;
	and.b64  	%rd105, %rd42, 3;
	setp.eq.s64 	%p14, %rd105, 3;
	@%p14 bra 	$L__BB5_22;
	shl.b64 	%rd106, %rd4, 3;
	shl.b64 	%rd107, %rd146, 3;
	add.s64 	%rd108, %rd106, %rd107;
	add.s64 	%rd109, %rd108, %rd35;
	add.s64 	%rd144, %rd68, %rd109;
	shl.b64 	%rd44, %rd36, 3;
	mov.u32 	%r111, _ZN3cub18CUB_300001_SM_10006detail9transform4smemE;
	add.s32 	%r112, %r2, %r111;
	add.s32 	%r113, %r112, %r5;
	shl.b32 	%r114, %r105, 3;
	add.s32 	%r168, %r113, %r114;
	mul.lo.s32 	%r115, %r8, %r7;
	mul.lo.s32 	%r116, %r115, %r6;
	shl.b32 	%r28, %r116, 3;
	add.s64 	%rd110, %rd42, 1;
	and.b64  	%rd111, %rd110, 3;
	neg.s64 	%rd143, %rd111;
$L__BB5_21:
	.pragma "nounroll";
	add.s32 	%r117, %r168, 128;
	// begin inline asm
	cp.async.ca.shared.global [%r117], [%rd144], 8, 8;
	// end inline asm
	add.s64 	%rd146, %rd146, %rd36;
	add.s64 	%rd144, %rd144, %rd44;
	add.s32 	%r168, %r168, %r28;
	add.s64 	%rd143, %rd143, 1;
	setp.ne.s64 	%p15, %rd143, 0;
	@%p15 bra 	$L__BB5_21;
$L__BB5_22:
	setp.lt.u64 	%p16, %rd42, 3;
	@%p16 bra 	$L__BB5_25;
	shl.b64 	%rd53, %rd36, 2;
	shl.b64 	%rd113, %rd4, 3;
	shl.b64 	%rd114, %rd146, 3;
	add.s64 	%rd54, %rd113, %rd114;
	shl.b64 	%rd115, %rd36, 3;
	add.s64 	%rd55, %rd54, %rd115;
	shl.b64 	%rd56, %rd36, 5;
	shl.b64 	%rd116, %rd36, 4;
	add.s64 	%rd57, %rd54, %rd116;
	add.s64 	%rd117, %rd146, %rd4;
	shl.b64 	%rd118, %rd117, 3;
	mad.lo.s64 	%rd58, %rd36, 24, %rd118;
	mov.u32 	%r118, _ZN3cub18CUB_300001_SM_10006detail9transform4smemE;
	add.s32 	%r119, %r2, %r118;
	mul.lo.s32 	%r120, %r8, %r7;
	mul.lo.s32 	%r121, %r120, %r6;
	shl.b32 	%r122, %r121, 3;
	cvt.u32.u64 	%r123, %rd146;
	shl.b32 	%r124, %r123, 3;
	add.s32 	%r125, %r119, %r5;
	add.s32 	%r169, %r125, %r124;
	add.s32 	%r172, %r169, %r122;
	shl.b32 	%r32, %r121, 5;
	shl.b32 	%r126, %r121, 4;
	add.s32 	%r171, %r169, %r126;
	mad.lo.s32 	%r170, %r121, 24, %r169;
	add.s64 	%rd147, %rd68, %rd35;
$L__BB5_24:
	add.s64 	%rd119, %rd147, %rd54;
	add.s32 	%r127, %r169, 128;
	// begin inline asm
	cp.async.ca.shared.global [%r127], [%rd119], 8, 8;
	// end inline asm
	add.s64 	%rd120, %rd147, %rd55;
	add.s32 	%r128, %r172, 128;
	// begin inline asm
	cp.async.ca.shared.global [%r128], [%rd120], 8, 8;
	// end inline asm
	add.s64 	%rd121, %rd147, %rd57;
	add.s32 	%r129, %r171, 128;
	// begin inline asm
	cp.async.ca.shared.global [%r129], [%rd121], 8, 8;
	// end inline asm
	add.s64 	%rd122, %rd147, %rd58;
	add.s32 	%r130, %r170, 128;
	// begin inline asm
	cp.async.ca.shared.global [%r130], [%rd122], 8, 8;
	// end inline asm
	add.s64 	%rd146, %rd146, %rd53;
	add.s64 	%rd147, %rd147, %rd56;
	add.s32 	%r172, %r172, %r32;
	add.s32 	%r171, %r171, %r32;
	add.s32 	%r170, %r170, %r32;
	add.s32 	%r169, %r169, %r32;
	setp.lt.u64 	%p17, %rd146, %rd6;
	@%p17 bra 	$L__BB5_24;
$L__BB5_25:
	// begin inline asm
	cp.async.commit_group;
	// end inline asm
	// begin inline asm
	cp.async.wait_group 0;
	// end inline asm
	barrier.sync 	0;
$L__BB5_26:
	setp.eq.s32 	%p22, %r3, %r4;
	@%p22 bra 	$L__BB5_32;
	setp.lt.s32 	%p23, %r68, 1;
	@%p23 bra 	$L__BB5_35;
	mov.u32 	%r177, %tid.x;
	neg.s32 	%r180, %r68;
	add.s32 	%r151, %r2, %r5;
	shl.b32 	%r152, %r177, 3;
	add.s32 	%r153, %r151, %r152;
	mov.u32 	%r154, _ZN3cub18CUB_300001_SM_10006detail9transform4smemE;
	add.s32 	%r155, %r153, %r154;
	add.s32 	%r179, %r155, 128;
	add.s32 	%r156, %r1, %r152;
	add.s32 	%r178, %r154, %r156;
	shl.b64 	%rd129, %rd4, 3;
	add.s64 	%rd64, %rd1, %rd129;
$L__BB5_29:
	.pragma "nounroll";
	setp.ge.s32 	%p24, %r177, %r4;
	@%p24 bra 	$L__BB5_31;
	ld.shared.f64 	%fd1, [%r178];
	ld.shared.f64 	%fd2, [%r179];
	mul.f64 	%fd3, %fd1, %fd2;
	mul.wide.s32 	%rd130, %r177, 8;
	add.s64 	%rd131, %rd64, %rd130;
	st.global.f64 	[%rd131], %fd3;
$L__BB5_31:
	add.s32 	%r180, %r180, 1;
	setp.ne.s32 	%p25, %r180, 0;
	add.s32 	%r179, %r179, 1024;
	add.s32 	%r178, %r178, 1024;
	add.s32 	%r177, %r177, 128;
	@%p25 bra 	$L__BB5_29;
	bra.uni 	$L__BB5_35;
$L__BB5_32:
	setp.lt.s32 	%p26, %r68, 1;
	@%p26 bra 	$L__BB5_35;
	mov.u32 	%r173, %tid.x;
	neg.s32 	%r176, %r68;
	add.s32 	%r157, %r2, %r5;
	shl.b32 	%r158, %r173, 3;
	add.s32 	%r159, %r157, %r158;
	mov.u32 	%r160, _ZN3cub18CUB_300001_SM_10006detail9transform4smemE;
	add.s32 	%r161, %r159, %r160;
	add.s32 	%r175, %r161, 128;
	add.s32 	%r162, %r1, %r158;
	add.s32 	%r174, %r160, %r162;
	shl.b64 	%rd132, %rd4, 3;
	add.s64 	%rd65, %rd1, %rd132;
$L__BB5_34:
	.pragma "nounroll";
	mul.wide.s32 	%rd133, %r173, 8;
	add.s64 	%rd134, %rd65, %rd133;
	ld.shared.f64 	%fd4, [%r174];
	ld.shared.f64 	%fd5, [%r175];
	mul.f64 	%fd6, %fd4, %fd5;
	st.global.f64 	[%rd134], %fd6;
	add.s32 	%r176, %r176, 1;
	setp.eq.s32 	%p27, %r176, 0;
	add.s32 	%r175, %r175, 1024;
	add.s32 	%r174, %r174, 1024;
	add.s32 	%r173, %r173, 128;
	@%p27 bra 	$L__BB5_35;
	bra.uni 	$L__BB5_34;
$L__BB5_35:
	ret;

}
	// .globl	_ZN3cub18CUB_300001_SM_10006detail9transform16transform_kernelINS2_10policy_hubILb1EN4cuda3std3__45tupleIJN6thrust24THRUST_300001_SM_1000_NS10device_ptrIdEESC_EEEE10policy1000Ei11my_func_addSC_JPdSH_EEEvT0_iT1_T2_DpNS2_10kernel_argIT3_EE
.visible .entry _ZN3cub18CUB_300001_SM_10006detail9transform16transform_kernelINS2_10policy_hubILb1EN4cuda3std3__45tupleIJN6thrust24THRUST_300001_SM_1000_NS10device_ptrIdEESC_EEEE10policy1000Ei11my_func_addSC_JPdSH_EEEvT0_iT1_T2_DpNS2_10kernel_argIT3_EE(
	.param .u32 _ZN3cub18CUB_300001_SM_10006detail9transform16transform_kernelINS2_10policy_hubILb1EN4cuda3std3__45tupleIJN6thrust24THRUST_300001_SM_1000_NS10device_ptrIdEESC_EEEE10policy1000Ei11my_func_addSC_JPdSH_EEEvT0_iT1_T2_DpNS2_10kernel_argIT3_EE_param_0,
	.param .u32 _ZN3cub18CUB_300001_SM_10006detail9transform16transform_kernelINS2_10policy_hubILb1EN4cuda3std3__45tupleIJN6thrust24THRUST_300001_SM_1000_NS10device_ptrIdEESC_EEEE10policy1000Ei11my_func_addSC_JPdSH_EEEvT0_iT1_T2_DpNS2_10kernel_argIT3_EE_param_1,
	.param .align 8 .b8 _ZN3cub18CUB_300001_SM_10006detail9transform16transform_kernelINS2_10policy_hubILb1EN4cuda3std3__45tupleIJN6thrust24THRUST_300001_SM_1000_NS10device_ptrIdEESC_EEEE10policy1000Ei11my_func_addSC_JPdSH_EEEvT0_iT1_T2_DpNS2_10kernel_argIT3_EE_param_2[8],
	.param .align 8 .b8 _ZN3cub18CUB_300001_SM_10006detail9transform16transform_kernelINS2_10policy_hubILb1EN4cuda3std3__45tupleIJN6thrust24THRUST_300001_SM_1000_NS10device_ptrIdEESC_EEEE10policy1000Ei11my_func_addSC_JPdSH_EEEvT0_iT1_T2_DpNS2_10kernel_argIT3_EE_param_3[8],
	.param .align 8 .b8 _ZN3cub18CUB_300001_SM_10006detail9transform16transform_kernelINS2_10policy_hubILb1EN4cuda3std3__45tupleIJN6thrust24THRUST_300001_SM_1000_NS10device_ptrIdEESC_EEEE10policy1000Ei11my_func_addSC_JPdSH_EEEvT0_iT1_T2_DpNS2_10kernel_argIT3_EE_param_4[16],
	.param .align 8 .b8 _ZN3cub18CUB_300001_SM_10006detail9transform16transform_kernelINS2_10policy_hubILb1EN4cuda3std3__45tupleIJN6thrust24THRUST_300001_SM_1000_NS10device_ptrIdEESC_EEEE10policy1000Ei11my_func_addSC_JPdSH_EEEvT0_iT1_T2_DpNS2_10kernel_argIT3_EE_param_5[16]
)
.maxntid 128
{
	.reg .pred 	%p<38>;
	.reg .b32 	%r<84>;
	.reg .b64 	%rd<98>;
	.reg .b64 	%fd<93>;

	ld.param.f64 	%fd2, [_ZN3cub18CUB_300001_SM_10006detail9transform16transform_kernelINS2_10policy_hubILb1EN4cuda3std3__45tupleIJN6thrust24THRUST_300001_SM_1000_NS10device_ptrIdEESC_EEEE10policy1000Ei11my_func_addSC_JPdSH_EEEvT0_iT1_T2_DpNS2_10kernel_argIT3_EE_param_2];
	ld.param.u32 	%r45, [_ZN3cub18CUB_300001_SM_10006detail9transform16transform_kernelINS2_10policy_hubILb1EN4cuda3std3__45tupleIJN6thrust24THRUST_300001_SM_1000_NS10device_ptrIdEESC_EEEE10policy1000Ei11my_func_addSC_JPdSH_EEEvT0_iT1_T2_DpNS2_10kernel_argIT3_EE_param_0];
	ld.param.u64 	%rd26, [_ZN3cub18CUB_300001_SM_10006detail9transform16transform_kernelINS2_10policy_hubILb1EN4cuda3std3__45tupleIJN6thrust24THRUST_300001_SM_1000_NS10device_ptrIdEESC_EEEE10policy1000Ei11my_func_addSC_JPdSH_EEEvT0_iT1_T2_DpNS2_10kernel_argIT3_EE_param_5];
	ld.param.u64 	%rd24, [_ZN3cub18CUB_300001_SM_10006detail9transform16transform_kernelINS2_10policy_hubILb1EN4cuda3std3__45tupleIJN6thrust24THRUST_300001_SM_1000_NS10device_ptrIdEESC_EEEE10policy1000Ei11my_func_addSC_JPdSH_EEEvT0_iT1_T2_DpNS2_10kernel_argIT3_EE_param_4];
	ld.param.u64 	%rd28, [_ZN3cub18CUB_300001_SM_10006detail9transform16transform_kernelINS2_10policy_hubILb1EN4cuda3std3__45tupleIJN6thrust24THRUST_300001_SM_1000_NS10device_ptrIdEESC_EEEE10policy1000Ei11my_func_addSC_JPdSH_EEEvT0_iT1_T2_DpNS2_10kernel_argIT3_EE_param_3];
	ld.param.u32 	%r44, [_ZN3cub18CUB_300001_SM_10006detail9transform16transform_kernelINS2_10policy_hubILb1EN4cuda3std3__45tupleIJN6thrust24THRUST_300001_SM_1000_NS10device_ptrIdEESC_EEEE10policy1000Ei11my_func_addSC_JPdSH_EEEvT0_iT1_T2_DpNS2_10kernel_argIT3_EE_param_1];
	cvta.to.global.u64 	%rd1, %rd28;
	cvta.to.global.u64 	%rd2, %rd24;
	cvta.to.global.u64 	%rd3, %rd26;
	shl.b32 	%r1, %r44, 7;
	mov.u32 	%r46, %ctaid.x;
	mul.lo.s32 	%r2, %r1, %r46;
	sub.s32 	%r3, %r45, %r2;
	min.s32 	%r4, %r1, %r3;
	shl.b32 	%r5, %r4, 3;
	mov.u32 	%r6, %tid.x;
	shl.b32 	%r74, %r6, 7;
	setp.ge.s32 	%p1, %r74, %r5;
	@%p1 bra 	$L__BB6_5;
	mul.wide.u32 	%rd4, %r6, 128;
	add.s64 	%rd29, %rd2, %rd4;
	mul.wide.s32 	%rd5, %r2, 8;
	add.s64 	%rd95, %rd29, %rd5;
	mov.u32 	%r73, %r74;
$L__BB6_2:
	.pragma "nounroll";
	// begin inline asm
	prefetch.global.L2 [%rd95];
	// end inline asm
	add.s32 	%r73, %r73, 16384;
	add.s64 	%rd95, %rd95, 16384;
	setp.lt.s32 	%p2, %r73, %r5;
	@%p2 bra 	$L__BB6_2;
	add.s64 	%rd31, %rd3, %rd4;
	add.s64 	%rd96, %rd31, %rd5;
$L__BB6_4:
	.pragma "nounroll";
	// begin inline asm
	prefetch.global.L2 [%rd96];
	// end inline asm
	add.s32 	%r74, %r74, 16384;
	add.s64 	%rd96, %rd96, 16384;
	setp.lt.s32 	%p3, %r74, %r5;
	@%p3 bra 	$L__BB6_4;
$L__BB6_5:
	mul.wide.s32 	%rd97, %r2, 8;
	add.s64 	%rd12, %rd2, %rd97;
	add.s64 	%rd13, %rd3, %rd97;
	add.s64 	%rd14, %rd1, %rd97;
	setp.gt.s32 	%p4, %r1, %r3;
	@%p4 bra 	$L__BB6_18;
	setp.lt.s32 	%p5, %r44, 1;
	@%p5 bra 	$L__BB6_59;
	setp.lt.u32 	%p6, %r44, 8;
	mov.b32 	%r82, 0;
	@%p6 bra 	$L__BB6_10;
	and.b32  	%r48, %r44, 2147483640;
	neg.s32 	%r76, %r48;
	mul.wide.u32 	%rd34, %r6, 8;
	add.s64 	%rd15, %rd1, %rd34;
	add.s64 	%rd35, %rd97, 3072;
	add.s32 	%r75, %r6, 128;
	add.s64 	%rd17, %rd3, %rd35;
	add.s64 	%rd18, %rd1, %rd35;
$L__BB6_9:
	.pragma "nounroll";
	and.b32  	%r82, %r44, 2147483640;
	mul.wide.s32 	%rd36, %r75, 8;
	cvta.to.global.u64 	%rd37, %rd24;
	mov.u32 	%r49, %ctaid.x;
	mul.lo.s32 	%r50, %r44, %r49;
	shl.b32 	%r51, %r50, 7;
	mul.wide.s32 	%rd38, %r51, 8;
	add.s64 	%rd39, %rd38, %rd37;
	add.s64 	%rd40, %rd39, %rd36;
	add.s64 	%rd41, %rd17, %rd36;
	add.s64 	%rd42, %rd18, %rd36;
	mul.wide.u32 	%rd43, %r6, 8;
	add.s64 	%rd44, %rd37, %rd43;
	add.s64 	%rd45, %rd44, %rd97;
	cvta.to.global.u64 	%rd46, %rd26;
	add.s64 	%rd47, %rd46, %rd43;
	add.s64 	%rd48, %rd47, %rd97;
	ld.global.f64 	%fd3, [%rd45];
	ld.global.f64 	%fd4, [%rd48];
	fma.rn.f64 	%fd5, %fd2, %fd4, %fd3;
	add.s64 	%rd49, %rd15, %rd97;
	st.global.f64 	[%rd49], %fd5;
	ld.global.f64 	%fd6, [%rd40];
	ld.global.f64 	%fd7, [%rd41+-3072];
	fma.rn.f64 	%fd8, %fd2, %fd7, %fd6;
	st.global.f64 	[%rd42+-3072], %fd8;
	ld.global.f64 	%fd9, [%rd40+1024];
	ld.global.f64 	%fd10, [%rd41+-2048];
	fma.rn.f64 	%fd11, %fd2, %fd10, %fd9;
	st.global.f64 	[%rd42+-2048], %fd11;
	ld.global.f64 	%fd12, [%rd40+2048];
	ld.global.f64 	%fd13, [%rd41+-1024];
	fma.rn.f64 	%fd14, %fd2, %fd13, %fd12;
	st.global.f64 	[%rd42+-1024], %fd14;
	ld.global.f64 	%fd15, [%rd40+3072];
	ld.global.f64 	%fd16, [%rd41];
	fma.rn.f64 	%fd17, %fd2, %fd16, %fd15;
	st.global.f64 	[%rd42], %fd17;
	ld.global.f64 	%fd18, [%rd40+4096];
	ld.global.f64 	%fd19, [%rd41+1024];
	fma.rn.f64 	%fd20, %fd2, %fd19, %fd18;
	st.global.f64 	[%rd42+1024], %fd20;
	ld.global.f64 	%fd21, [%rd40+5120];
	ld.global.f64 	%fd22, [%rd41+2048];
	fma.rn.f64 	%fd23, %fd2, %fd22, %fd21;
	st.global.f64 	[%rd42+2048], %fd23;
	ld.global.f64 	%fd24, [%rd40+6144];
	ld.global.f64 	%fd25, [%rd41+3072];
	fma.rn.f64 	%fd26, %fd2, %fd25, %fd24;
	st.global.f64 	[%rd42+3072], %fd26;
	add.s32 	%r76, %r76, 8;
	add.s64 	%rd97, %rd97, 8192;
	add.s32 	%r75, %r75, 1024;
	setp.eq.s32 	%p7, %r76, 0;
	@%p7 bra 	$L__BB6_10;
	bra.uni 	$L__BB6_9;
$L__BB6_10:
	and.b32  	%r38, %r44, 7;
	setp.eq.s32 	%p8, %r38, 0;
	@%p8 bra 	$L__BB6_59;
	and.b32  	%r39, %r44, 3;
	setp.lt.u32 	%p9, %r38, 4;
	@%p9 bra 	$L__BB6_13;
	shl.b32 	%r52, %r82, 7;
	add.s32 	%r53, %r52, %r6;
	mul.wide.s32 	%rd50, %r53, 8;
	add.s64 	%rd51, %rd12, %rd50;
	add.s64 	%rd52, %rd13, %rd50;
	ld.global.f64 	%fd27, [%rd51];
	ld.global.f64 	%fd28, [%rd52];
	fma.rn.f64 	%fd29, %fd2, %fd28, %fd27;
	add.s64 	%rd53, %rd14, %rd50;
	st.global.f64 	[%rd53], %fd29;
	ld.global.f64 	%fd30, [%rd51+1024];
	ld.global.f64 	%fd31, [%rd52+1024];
	fma.rn.f64 	%fd32, %fd2, %fd31, %fd30;
	st.global.f64 	[%rd53+1024], %fd32;
	ld.global.f64 	%fd33, [%rd51+2048];
	ld.global.f64 	%fd34, [%rd52+2048];
	fma.rn.f64 	%fd35, %fd2, %fd34, %fd33;
	st.global.f64 	[%rd53+2048], %fd35;
	ld.global.f64 	%fd36, [%rd51+3072];
	ld.global.f64 	%fd37, [%rd52+3072];
	fma.rn.f64 	%fd38, %fd2, %fd37, %fd36;
	st.global.f64 	[%rd53+3072], %fd38;
	add.s32 	%r82, %r82, 4;
$L__BB6_13:
	setp.eq.s32 	%p10, %r39, 0;
	@%p10 bra 	$L__BB6_59;
	setp.eq.s32 	%p11, %r39, 1;
	@%p11 bra 	$L__BB6_16;
	shl.b32 	%r54, %r82, 7;
	add.s32 	%r55, %r54, %r6;
	mul.wide.s32 	%rd54, %r55, 8;
	add.s64 	%rd55, %rd12, %rd54;
	add.s64 	%rd56, %rd13, %rd54;
	ld.global.f64 	%fd39, [%rd55];
	ld.global.f64 	%fd40, [%rd56];
	fma.rn.f64 	%fd41, %fd2, %fd40, %fd39;
	add.s64 	%rd57, %rd14, %rd54;
	st.global.f64 	[%rd57], %fd41;
	ld.global.f64 	%fd42, [%rd55+1024];
	ld.global.f64 	%fd43, [%rd56+1024];
	fma.rn.f64 	%fd44, %fd2, %fd43, %fd42;
	st.global.f64 	[%rd57+1024], %fd44;
	add.s32 	%r82, %r82, 2;
$L__BB6_16:
	and.b32  	%r56, %r44, 1;
	setp.eq.b32 	%p12, %r56, 1;
	not.pred 	%p13, %p12;
	@%p13 bra 	$L__BB6_59;
	shl.b32 	%r57, %r82, 7;
	add.s32 	%r58, %r57, %r6;
	mul.wide.s32 	%rd58, %r58, 8;
	add.s64 	%rd59, %rd12, %rd58;
	add.s64 	%rd60, %rd13, %rd58;
	ld.global.f64 	%fd45, [%rd59];
	ld.global.f64 	%fd46, [%rd60];
	fma.rn.f64 	%fd47, %fd2, %fd46, %fd45;
	add.s64 	%rd61, %rd14, %rd58;
	st.global.f64 	[%rd61], %fd47;
	bra.uni 	$L__BB6_59;
$L__BB6_18:
	setp.lt.s32 	%p14, %r44, 1;
	@%p14 bra 	$L__BB6_59;
	and.b32  	%r14, %r44, 7;
	setp.lt.u32 	%p15, %r44, 8;
	mov.b32 	%r78, 0;
	@%p15 bra 	$L__BB6_38;
	and.b32  	%r78, %r44, 2147483640;
	mov.b32 	%r77, 0;
$L__BB6_21:
	.pragma "nounroll";
	shl.b32 	%r61, %r77, 7;
	add.s32 	%r22, %r61, %r6;
	setp.ge.s32 	%p16, %r22, %r4;
	@%p16 bra 	$L__BB6_23;
	mul.wide.u32 	%rd62, %r22, 8;
	add.s64 	%rd63, %rd12, %rd62;
	add.s64 	%rd64, %rd13, %rd62;
	ld.global.f64 	%fd48, [%rd63];
	ld.global.f64 	%fd49, [%rd64];
	fma.rn.f64 	%fd50, %fd2, %fd49, %fd48;
	add.s64 	%rd65, %rd14, %rd62;
	st.global.f64 	[%rd65], %fd50;
$L__BB6_23:
	add.s32 	%r62, %r22, 128;
	setp.ge.s32 	%p17, %r62, %r4;
	mul.wide.s32 	%rd66, %r62, 8;
	add.s64 	%rd21, %rd12, %rd66;
	add.s64 	%rd22, %rd13, %rd66;
	add.s64 	%rd23, %rd14, %rd66;
	@%p17 bra 	$L__BB6_25;
	ld.global.f64 	%fd51, [%rd21];
	ld.global.f64 	%fd52, [%rd22];
	fma.rn.f64 	%fd53, %fd2, %fd52, %fd51;
	st.global.f64 	[%rd23], %fd53;
$L__BB6_25:
	add.s32 	%r63, %r22, 256;
	setp.ge.s32 	%p18, %r63, %r4;
	@%p18 bra 	$L__BB6_27;
	ld.global.f64 	%fd54, [%rd21+1024];
	ld.global.f64 	%fd55, [%rd22+1024];
	fma.rn.f64 	%fd56, %fd2, %fd55, %fd54;
	st.global.f64 	[%rd23+1024], %fd56;
$L__BB6_27:
	add.s32 	%r64, %r22, 384;
	setp.ge.s32 	%p19, %r64, %r4;
	@%p19 bra 	$L__BB6_29;
	ld.global.f64 	%fd57, [%rd21+2048];
	ld.global.f64 	%fd58, [%rd22+2048];
	fma.rn.f64 	%fd59, %fd2, %fd58, %fd57;
	st.global.f64 	[%rd23+2048], %fd59;
$L__BB6_29:
	add.s32 	%r65, %r22, 512;
	setp.ge.s32 	%p20, %r65, %r4;
	@%p20 bra 	$L__BB6_31;
	ld.global.f64 	%fd60, [%rd21+3072];
	ld.global.f64 	%fd61, [%rd22+3072];
	fma.rn.f64 	%fd62, %fd2, %fd61, %fd60;
	st.global.f64 	[%rd23+3072], %fd62;
$L__BB6_31:
	add.s32 	%r66, %r22, 640;
	setp.ge.s32 	%p21, %r66, %r4;
	@%p21 bra 	$L__BB6_33;
	ld.global.f64 	%fd63, [%rd21+4096];
	ld.global.f64 	%fd64, [%rd22+4096];
	fma.rn.f64 	%fd65, %fd2, %fd64, %fd63;
	st.global.f64 	[%rd23+4096], %fd65;
$L__BB6_33:
	add.s32 	%r67, %r22, 768;
	setp.ge.s32 	%p22, %r67, %r4;
	@%p22 bra 	$L__BB6_35;
	ld.global.f64 	%fd66, [%rd21+5120];
	ld.global.f64 	%fd67, [%rd22+5120];
	fma.rn.f64 	%fd68, %fd2, %fd67, %fd66;
	st.global.f64 	[%rd23+5120], %fd68;
$L__BB6_35:
	add.s32 	%r68, %r22, 896;
	setp.ge.s32 	%p23, %r68, %r4;
	@%p23 bra 	$L__BB6_37;
	ld.global.f64 	%fd69, [%rd21+6144];
	ld.global.f64 	%fd70, [%rd22+6144];
	fma.rn.f64 	%fd71, %fd2, %fd70, %fd69;
	st.global.f64 	[%rd23+6144], %fd71;
$L__BB6_37:
	add.s32 	%r77, %r77, 8;
	setp.ne.s32 	%p24, %r77, %r78;
	@%p24 bra 	$L__BB6_21;
$L__BB6_38:
	setp.eq.s32 	%p25, %r14, 0;
	@%p25 bra 	$L__BB6_59;
	and.b32  	%r25, %r44, 3;
	setp.lt.u32 	%p26, %r14, 4;
	@%p26 bra 	$L__BB6_49;
	shl.b32 	%r69, %r78, 7;
	add.s32 	%r26, %r69, %r6;
	setp.ge.s32 	%p27, %r26, %r4;
	@%p27 bra 	$L__BB6_42;
	mul.wide.s32 	%rd67, %r26, 8;
	add.s64 	%rd68, %rd12, %rd67;
	add.s64 	%rd69, %rd13, %rd67;
	ld.global.f64 	%fd72, [%rd68];
	ld.global.f64 	%fd73, [%rd69];
	fma.rn.f64 	%fd74, %fd2, %fd73, %fd72;
	add.s64 	%rd70, %rd14, %rd67;
	st.global.f64 	[%rd70], %fd74;
$L__BB6_42:
	add.s32 	%r27, %r26, 128;
	setp.ge.s32 	%p28, %r27, %r4;
	@%p28 bra 	$L__BB6_44;
	mul.wide.s32 	%rd71, %r27, 8;
	add.s64 	%rd72, %rd12, %rd71;
	add.s64 	%rd73, %rd13, %rd71;
	ld.global.f64 	%fd75, [%rd72];
	ld.global.f64 	%fd76, [%rd73];
	fma.rn.f64 	%fd77, %fd2, %fd76, %fd75;
	add.s64 	%rd74, %rd14, %rd71;
	st.global.f64 	[%rd74], %fd77;
$L__BB6_44:
	add.s32 	%r28, %r26, 256;
	setp.ge.s32 	%p29, %r28, %r4;
	@%p29 bra 	$L__BB6_46;
	mul.wide.s32 	%rd75, %r28, 8;
	add.s64 	%rd76, %rd12, %rd75;
	add.s64 	%rd77, %rd13, %rd75;
	ld.global.f64 	%fd78, [%rd76];
	ld.global.f64 	%fd79, [%rd77];
	fma.rn.f64 	%fd80, %fd2, %fd79, %fd78;
	add.s64 	%rd78, %rd14, %rd75;
	st.global.f64 	[%rd78], %fd80;
$L__BB6_46:
	add.s32 	%r29, %r26, 384;
	setp.ge.s32 	%p30, %r29, %r4;
	@%p30 bra 	$L__BB6_48;
	mul.wide.s32 	%rd79, %r29, 8;
	add.s64 	%rd80, %rd12, %rd79;
	add.s64 	%rd81, %rd13, %rd79;
	ld.global.f64 	%fd81, [%rd80];
	ld.global.f64 	%fd82, [%rd81];
	fma.rn.f64 	%fd83, %fd2, %fd82, %fd81;
	add.s64 	%rd82, %rd14, %rd79;
	st.global.f64 	[%rd82], %fd83;
$L__BB6_48:
	add.s32 	%r78, %r78, 4;
$L__BB6_49:
	setp.eq.s32 	%p31, %r25, 0;
	@%p31 bra 	$L__BB6_59;
	setp.eq.s32 	%p32, %r25, 1;
	@%p32 bra 	$L__BB6_56;
	shl.b32 	%r70, %r78, 7;
	add.s32 	%r32, %r70, %r6;
	setp.ge.s32 	%p33, %r32, %r4;
	@%p33 bra 	$L__BB6_53;
	mul.wide.s32 	%rd83, %r32, 8;
	add.s64 	%rd84, %rd12, %rd83;
	add.s64 	%rd85, %rd13, %rd83;
	ld.global.f64 	%fd84, [%rd84];
	ld.global.f64 	%fd85, [%rd85];
	fma.rn.f64 	%fd86, %fd2, %fd85, %fd84;
	add.s64 	%rd86, %rd14, %rd83;
	st.global.f64 	[%rd86], %fd86;
$L__BB6_53:
	add.s32 	%r33, %r32, 128;
	setp.ge.s32 	%p34, %r33, %r4;
	@%p34 bra 	$L__BB6_55;
	mul.wide.s32 	%rd87, %r33, 8;
	add.s64 	%rd88, %rd12, %rd87;
	add.s64 	%rd89, %rd13, %rd87;
	ld.global.f64 	%fd87, [%rd88];
	ld.global.f64 	%fd88, [%rd89];
	fma.rn.f64 	%fd89, %fd2, %fd88, %fd87;
	add.s64 	%rd90, %rd14, %rd87;
	st.global.f64 	[%rd90], %fd89;
$L__BB6_55:
	add.s32 	%r78, %r78, 2;
$L__BB6_56:
	and.b32  	%r71, %r44, 1;
	setp.eq.b32 	%p35, %r71, 1;
	not.pred 	%p36, %p35;
	@%p36 bra 	$L__BB6_59;
	shl.b32 	%r72, %r78, 7;
	add.s32 	%r36, %r72, %r6;
	setp.ge.s32 	%p37, %r36, %r4;
	@%p37 bra 	$L__BB6_59;
	mul.wide.s32 	%rd91, %r36, 8;
	add.s64 	%rd92, %rd12, %rd91;
	add.s64 	%rd93, %rd13, %rd91;
	ld.global.f64 	%fd90, [%rd92];
	ld.global.f64 	%fd91, [%rd93];
	fma.rn.f64 	%fd92, %fd2, %fd91, %fd90;
	add.s64 	%rd94, %rd14, %rd91;
	st.global.f64 	[%rd94], %fd92;
$L__BB6_59:
	ret;

}
	// .globl	_ZN3cub18CUB_300001_SM_10006detail9transform16transform_kernelINS2_10policy_hubILb1EN4cuda3std3__45tupleIJN6thrust24THRUST_300001_SM_1000_NS10device_ptrIdEESC_EEEE10policy1000El11my_func_addSC_JPdSH_EEEvT0_iT1_T2_DpNS2_10kernel_argIT3_EE
.visible .entry _ZN3cub18CUB_300001_SM_10006detail9transform16transform_kernelINS2_10policy_hubILb1EN4cuda3std3__45tupleIJN6thrust24THRUST_300001_SM_1000_NS10device_ptrIdEESC_EEEE10policy1000El11my_func_addSC_JPdSH_EEEvT0_iT1_T2_DpNS2_10kernel_argIT3_EE(
	.param .u64 _ZN3cub18CUB_300001_SM_10006detail9transform16transform_kernelINS2_10policy_hubILb1EN4cuda3std3__45tupleIJN6thrust24THRUST_300001_SM_1000_NS10device_ptrIdEESC_EEEE10policy1000El11my_func_addSC_JPdSH_EEEvT0_iT1_T2_DpNS2_10kernel_argIT3_EE_param_0,
	.param .u32 _ZN3cub18CUB_300001_SM_10006detail9transform16transform_kernelINS2_10policy_hubILb1EN4cuda3std3__45tupleIJN6thrust24THRUST_300001_SM_1000_NS10device_ptrIdEESC_EEEE10policy1000El11my_func_addSC_JPdSH_EEEvT0_iT1_T2_DpNS2_10kernel_argIT3_EE_param_1,
	.param .align 8 .b8 _ZN3cub18CUB_300001_SM_10006detail9transform16transform_kernelINS2_10policy_hubILb1EN4cuda3std3__45tupleIJN6thrust24THRUST_300001_SM_1000_NS10device_ptrIdEESC_EEEE10policy1000El11my_func_addSC_JPdSH_EEEvT0_iT1_T2_DpNS2_10kernel_argIT3_EE_param_2[8],
	.param .align 8 .b8 _ZN3cub18CUB_300001_SM_10006detail9transform16transform_kernelINS2_10policy_hubILb1EN4cuda3std3__45tupleIJN6thrust24THRUST_300001_SM_1000_NS10device_ptrIdEESC_EEEE10policy1000El11my_func_addSC_JPdSH_EEEvT0_iT1_T2_DpNS2_10kernel_argIT3_EE_param_3[8],
	.param .align 8 .b8 _ZN3cub18CUB_300001_SM_10006detail9transform16transform_kernelINS2_10policy_hubILb1EN4cuda3std3__45tupleIJN6thrust24THRUST_300001_SM_1000_NS10device_ptrIdEESC_EEEE10policy1000El11my_func_addSC_JPdSH_EEEvT0_iT1_T2_DpNS2_10kernel_argIT3_EE_param_4[16],
	.param .align 8 .b8 _ZN3cub18CUB_300001_SM_10006detail9transform16transform_kernelINS2_10policy_hubILb1EN4cuda3std3__45tupleIJN6thrust24THRUST_300001_SM_1000_NS10device_ptrIdEESC_EEEE10policy1000El11my_func_addSC_JPdSH_EEEvT0_iT1_T2_DpNS2_10kernel_argIT3_EE_param_5[16]
)
.maxntid 128
{
	.reg .pred 	%p<38>;
	.reg .b32 	%r<80>;
	.reg .b64 	%rd<107>;
	.reg .b64 	%fd<93>;

	ld.param.f64 	%fd2, [_ZN3cub18CUB_300001_SM_10006detail9transform16transform_kernelINS2_10policy_hubILb1EN4cuda3std3__45tupleIJN6thrust24THRUST_300001_SM_1000_NS10device_ptrIdEESC_EEEE10policy1000El11my_func_addSC_JPdSH_EEEvT0_iT1_T2_DpNS2_10kernel_argIT3_EE_param_2];
	ld.param.u64 	%rd29, [_ZN3cub18CUB_300001_SM_10006detail9transform16transform_kernelINS2_10policy_hubILb1EN4cuda3std3__45tupleIJN6thrust24THRUST_300001_SM_1000_NS10device_ptrIdEESC_EEEE10policy1000El11my_func_addSC_JPdSH_EEEvT0_iT1_T2_DpNS2_10kernel_argIT3_EE_param_0];
	ld.param.u64 	%rd27, [_ZN3cub18CUB_300001_SM_10006detail9transform16transform_kernelINS2_10policy_hubILb1EN4cuda3std3__45tupleIJN6thrust24THRUST_300001_SM_1000_NS10device_ptrIdEESC_EEEE10policy1000El11my_func_addSC_JPdSH_EEEvT0_iT1_T2_DpNS2_10kernel_argIT3_EE_param_5];
	ld.param.u64 	%rd25, [_ZN3cub18CUB_300001_SM_10006detail9transform16transform_kernelINS2_10policy_hubILb1EN4cuda3std3__45tupleIJN6thrust24THRUST_300001_SM_1000_NS10device_ptrIdEESC_EEEE10policy1000El11my_func_addSC_JPdSH_EEEvT0_iT1_T2_DpNS2_10kernel_argIT3_EE_param_4];
	ld.param.u64 	%rd30, [_ZN3cub18CUB_300001_SM_10006detail9transform16transform_kernelINS2_10policy_hubILb1EN4cuda3std3__45tupleIJN6thrust24THRUST_300001_SM_1000_NS10device_ptrIdEESC_EEEE10policy1000El11my_func_addSC_JPdSH_EEEvT0_iT1_T2_DpNS2_10kernel_argIT3_EE_param_3];
	ld.param.u32 	%r42, [_ZN3cub18CUB_300001_SM_10006detail9transform16transform_kernelINS2_10policy_hubILb1EN4cuda3std3__45tupleIJN6thrust24THRUST_300001_SM_1000_NS10device_ptrIdEESC_EEEE10policy1000El11my_func_addSC_JPdSH_EEEvT0_iT1_T2_DpNS2_10kernel_argIT3_EE_param_1];
	cvta.to.global.u64 	%rd1, %rd30;
	cvta.to.global.u64 	%rd2, %rd25;
	cvta.to.global.u64 	%rd3, %rd27;
	shl.b32 	%r1, %r42, 7;
	mov.u32 	%r43, %ctaid.x;
	cvt.u64.u32 	%rd31, %r43;
	cvt.s64.s32 	%rd32, %r1;
	mul.lo.s64 	%rd4, %rd32, %rd31;
	sub.s64 	%rd33, %rd29, %rd4;
	min.s64 	%rd34, %rd33, %rd32;
	cvt.u32.u64 	%r2, %rd34;
	shl.b32 	%r3, %r2, 3;
	mov.u32 	%r4, %tid.x;
	shl.b32 	%r70, %r4, 7;
	setp.ge.s32 	%p1, %r70, %r3;
	@%p1 bra 	$L__BB7_5;
	shl.b64 	%rd5, %rd4, 3;
	add.s64 	%rd35, %rd2, %rd5;
	mul.wide.u32 	%rd6, %r4, 128;
	add.s64 	%rd104, %rd35, %rd6;
	mov.u32 	%r69, %r70;
$L__BB7_2:
	.pragma "nounroll";
	// begin inline asm
	prefetch.global.L2 [%rd104];
	// end inline asm
	add.s32 	%r69, %r69, 16384;
	add.s64 	%rd104, %rd104, 16384;
	setp.lt.s32 	%p2, %r69, %r3;
	@%p2 bra 	$L__BB7_2;
	add.s64 	%rd37, %rd3, %rd5;
	add.s64 	%rd105, %rd37, %rd6;
$L__BB7_4:
	.pragma "nounroll";
	// begin inline asm
	prefetch.global.L2 [%rd105];
	// end inline asm
	add.s32 	%r70, %r70, 16384;
	add.s64 	%rd105, %rd105, 16384;
	setp.lt.s32 	%p3, %r70, %r3;
	@%p3 bra 	$L__BB7_4;
$L__BB7_5:
	shl.b64 	%rd106, %rd4, 3;
	add.s64 	%rd13, %rd2, %rd106;
	add.s64 	%rd14, %rd3, %rd106;
	add.s64 	%rd15, %rd1, %rd106;
	setp.eq.s32 	%p4, %r1, %r2;
	@%p4 bra 	$L__BB7_47;
	setp.lt.s32 	%p5, %r42, 1;
	@%p5 bra 	$L__BB7_59;
	and.b32  	%r10, %r42, 7;
	setp.lt.u32 	%p6, %r42, 8;
	mov.b32 	%r77, 0;
	@%p6 bra 	$L__BB7_26;
	and.b32  	%r77, %r42, 2147483640;
	mov.b32 	%r73, 0;
$L__BB7_9:
	.pragma "nounroll";
	shl.b32 	%r46, %r73, 7;
	add.s32 	%r20, %r46, %r4;
	setp.ge.s32 	%p7, %r20, %r2;
	@%p7 bra 	$L__BB7_11;
	mul.wide.u32 	%rd40, %r20, 8;
	add.s64 	%rd41, %rd13, %rd40;
	add.s64 	%rd42, %rd14, %rd40;
	ld.global.f64 	%fd3, [%rd41];
	ld.global.f64 	%fd4, [%rd42];
	fma.rn.f64 	%fd5, %fd2, %fd4, %fd3;
	add.s64 	%rd43, %rd15, %rd40;
	st.global.f64 	[%rd43], %fd5;
$L__BB7_11:
	add.s32 	%r47, %r20, 128;
	setp.ge.s32 	%p8, %r47, %r2;
	mul.wide.s32 	%rd44, %r47, 8;
	add.s64 	%rd22, %rd13, %rd44;
	add.s64 	%rd23, %rd14, %rd44;
	add.s64 	%rd24, %rd15, %rd44;
	@%p8 bra 	$L__BB7_13;
	ld.global.f64 	%fd6, [%rd22];
	ld.global.f64 	%fd7, [%rd23];
	fma.rn.f64 	%fd8, %fd2, %fd7, %fd6;
	st.global.f64 	[%rd24], %fd8;
$L__BB7_13:
	add.s32 	%r48, %r20, 256;
	setp.ge.s32 	%p9, %r48, %r2;
	@%p9 bra 	$L__BB7_15;
	ld.global.f64 	%fd9, [%rd22+1024];
	ld.global.f64 	%fd10, [%rd23+1024];
	fma.rn.f64 	%fd11, %fd2, %fd10, %fd9;
	st.global.f64 	[%rd24+1024], %fd11;
$L__BB7_15:
	add.s32 	%r49, %r20, 384;
	setp.ge.s32 	%p10, %r49, %r2;
	@%p10 bra 	$L__BB7_17;
	ld.global.f64 	%fd12, [%rd22+2048];
	ld.global.f64 	%fd13, [%rd23+2048];
	fma.rn.f64 	%fd14, %fd2, %fd13, %fd12;
	st.global.f64 	[%rd24+2048], %fd14;
$L__BB7_17:
	add.s32 	%r50, %r20, 512;
	setp.ge.s32 	%p11, %r50, %r2;
	@%p11 bra 	$L__BB7_19;
	ld.global.f64 	%fd15, [%rd22+3072];
	ld.global.f64 	%fd16, [%rd23+3072];
	fma.rn.f64 	%fd17, %fd2, %fd16, %fd15;
	st.global.f64 	[%rd24+3072], %fd17;
$L__BB7_19:
	add.s32 	%r51, %r20, 640;
	setp.ge.s32 	%p12, %r51, %r2;
	@%p12 bra 	$L__BB7_21;
	ld.global.f64 	%fd18, [%rd22+4096];
	ld.global.f64 	%fd19, [%rd23+4096];
	fma.rn.f64 	%fd20, %fd2, %fd19, %fd18;
	st.global.f64 	[%rd24+4096], %fd20;
$L__BB7_21:
	add.s32 	%r52, %r20, 768;
	setp.ge.s32 	%p13, %r52, %r2;
	@%p13 bra 	$L__BB7_23;
	ld.global.f64 	%fd21, [%rd22+5120];
	ld.global.f64 	%fd22, [%rd23+5120];
	fma.rn.f64 	%fd23, %fd2, %fd22, %fd21;
	st.global.f64 	[%rd24+5120], %fd23;
$L__BB7_23:
	add.s32 	%r53, %r20, 896;
	setp.ge.s32 	%p14, %r53, %r2;
	@%p14 bra 	$L__BB7_25;
	ld.global.f64 	%fd24, [%rd22+6144];
	ld.global.f64 	%fd25, [%rd23+6144];
	fma.rn.f64 	%fd26, %fd2, %fd25, %fd24;
	st.global.f64 	[%rd24+6144], %fd26;
$L__BB7_25:
	add.s32 	%r73, %r73, 8;
	setp.eq.s32 	%p15, %r73, %r77;
	@%p15 bra 	$L__BB7_26;
	bra.uni 	$L__BB7_9;
$L__BB7_26:
	setp.eq.s32 	%p16, %r10, 0;
	@%p16 bra 	$L__BB7_59;
	and.b32  	%r30, %r42, 3;
	setp.lt.u32 	%p17, %r10, 4;
	@%p17 bra 	$L__BB7_37;
	shl.b32 	%r54, %r77, 7;
	add.s32 	%r31, %r54, %r4;
	setp.ge.s32 	%p18, %r31, %r2;
	@%p18 bra 	$L__BB7_30;
	mul.wide.s32 	%rd45, %r31, 8;
	add.s64 	%rd46, %rd13, %rd45;
	add.s64 	%rd47, %rd14, %rd45;
	ld.global.f64 	%fd27, [%rd46];
	ld.global.f64 	%fd28, [%rd47];
	fma.rn.f64 	%fd29, %fd2, %fd28, %fd27;
	add.s64 	%rd48, %rd15, %rd45;
	st.global.f64 	[%rd48], %fd29;
$L__BB7_30:
	add.s32 	%r32, %r31, 128;
	setp.ge.s32 	%p19, %r32, %r2;
	@%p19 bra 	$L__BB7_32;
	mul.wide.s32 	%rd49, %r32, 8;
	add.s64 	%rd50, %rd13, %rd49;
	add.s64 	%rd51, %rd14, %rd49;
	ld.global.f64 	%fd30, [%rd50];
	ld.global.f64 	%fd31, [%rd51];
	fma.rn.f64 	%fd32, %fd2, %fd31, %fd30;
	add.s64 	%rd52, %rd15, %rd49;
	st.global.f64 	[%rd52], %fd32;
$L__BB7_32:
	add.s32 	%r33, %r31, 256;
	setp.ge.s32 	%p20, %r33, %r2;
	@%p20 bra 	$L__BB7_34;
	mul.wide.s32 	%rd53, %r33, 8;
	add.s64 	%rd54, %rd13, %rd53;
	add.s64 	%rd55, %rd14, %rd53;
	ld.global.f64 	%fd33, [%rd54];
	ld.global.f64 	%fd34, [%rd55];
	fma.rn.f64 	%fd35, %fd2, %fd34, %fd33;
	add.s64 	%rd56, %rd15, %rd53;
	st.global.f64 	[%rd56], %fd35;
$L__BB7_34:
	add.s32 	%r34, %r31, 384;
	setp.ge.s32 	%p21, %r34, %r2;
	@%p21 bra 	$L__BB7_36;
	mul.wide.s32 	%rd57, %r34, 8;
	add.s64 	%rd58, %rd13, %rd57;
	add.s64 	%rd59, %rd14, %rd57;
	ld.global.f64 	%fd36, [%rd58];
	ld.global.f64 	%fd37, [%rd59];
	fma.rn.f64 	%fd38, %fd2, %fd37, %fd36;
	add.s64 	%rd60, %rd15, %rd57;
	st.global.f64 	[%rd60], %fd38;
$L__BB7_36:
	add.s32 	%r77, %r77, 4;
$L__BB7_37:
	setp.eq.s32 	%p22, %r30, 0;
	@%p22 bra 	$L__BB7_59;
	setp.eq.s32 	%p23, %r30, 1;
	@%p23 bra 	$L__BB7_44;
	shl.b32 	%r55, %r77, 7;
	add.s32 	%r37, %r55, %r4;
	setp.ge.s32 	%p24, %r37, %r2;
	@%p24 bra 	$L__BB7_41;
	mul.wide.s32 	%rd61, %r37, 8;
	add.s64 	%rd62, %rd13, %rd61;
	add.s64 	%rd63, %rd14, %rd61;
	ld.global.f64 	%fd39, [%rd62];
	ld.global.f64 	%fd40, [%rd63];
	fma.rn.f64 	%fd41, %fd2, %fd40, %fd39;
	add.s64 	%rd64, %rd15, %rd61;
	st.global.f64 	[%rd64], %fd41;
$L__BB7_41:
	add.s32 	%r38, %r37, 128;
	setp.ge.s32 	%p25, %r38, %r2;
	@%p25 bra 	$L__BB7_43;
	mul.wide.s32 	%rd65, %r38, 8;
	add.s64 	%rd66, %rd13, %rd65;
	add.s64 	%rd67, %rd14, %rd65;
	ld.global.f64 	%fd42, [%rd66];
	ld.global.f64 	%fd43, [%rd67];
	fma.rn.f64 	%fd44, %fd2, %fd43, %fd42;
	add.s64 	%rd68, %rd15, %rd65;
	st.global.f64 	[%rd68], %fd44;
$L__BB7_43:
	add.s32 	%r77, %r77, 2;
$L__BB7_44:
	and.b32  	%r56, %r42, 1;
	setp.eq.b32 	%p26, %r56, 1;
	not.pred 	%p27, %p26;
	@%p27 bra 	$L__BB7_59;
	shl.b32 	%r57, %r77, 7;
	add.s32 	%r41, %r57, %r4;
	setp.ge.s32 	%p28, %r41, %r2;
	@%p28 bra 	$L__BB7_59;
	mul.wide.s32 	%rd69, %r41, 8;
	add.s64 	%rd70, %rd13, %rd69;
	add.s64 	%rd71, %rd14, %rd69;
	ld.global.f64 	%fd45, [%rd70];
	ld.global.f64 	%fd46, [%rd71];
	fma.rn.f64 	%fd47, %fd2, %fd46, %fd45;
	add.s64 	%rd72, %rd15, %rd69;
	st.global.f64 	[%rd72], %fd47;
	bra.uni 	$L__BB7_59;
$L__BB7_47:
	setp.lt.s32 	%p29, %r42, 1;
	@%p29 bra 	$L__BB7_59;
	setp.lt.u32 	%p30, %r42, 8;
	mov.b32 	%r75, 0;
	@%p30 bra 	$L__BB7_51;
	and.b32  	%r75, %r42, 2147483640;
	neg.s32 	%r72, %r75;
	mul.wide.u32 	%rd73, %r4, 8;
	add.s64 	%rd16, %rd1, %rd73;
	add.s64 	%rd74, %rd106, 3072;
	add.s32 	%r71, %r4, 128;
	add.s64 	%rd18, %rd3, %rd74;
	add.s64 	%rd19, %rd1, %rd74;
$L__BB7_50:
	.pragma "nounroll";
	mul.wide.s32 	%rd75, %r71, 8;
	cvta.to.global.u64 	%rd76, %rd25;
	cvt.s64.s32 	%rd77, %r1;
	mov.u32 	%r61, %ctaid.x;
	cvt.u64.u32 	%rd78, %r61;
	mul.lo.s64 	%rd79, %rd77, %rd78;
	shl.b64 	%rd80, %rd79, 3;
	add.s64 	%rd81, %rd80, %rd76;
	add.s64 	%rd82, %rd81, %rd75;
	add.s64 	%rd83, %rd18, %rd75;
	add.s64 	%rd84, %rd19, %rd75;
	mul.wide.u32 	%rd85, %r4, 8;
	add.s64 	%rd86, %rd76, %rd85;
	add.s64 	%rd87, %rd86, %rd106;
	cvta.to.global.u64 	%rd88, %rd27;
	add.s64 	%rd89, %rd88, %rd85;
	add.s64 	%rd90, %rd89, %rd106;
	ld.global.f64 	%fd48, [%rd87];
	ld.global.f64 	%fd49, [%rd90];
	fma.rn.f64 	%fd50, %fd2, %fd49, %fd48;
	add.s64 	%rd91, %rd16, %rd106;
	st.global.f64 	[%rd91], %fd50;
	ld.global.f64 	%fd51, [%rd82];
	ld.global.f64 	%fd52, [%rd83+-3072];
	fma.rn.f64 	%fd53, %fd2, %fd52, %fd51;
	st.global.f64 	[%rd84+-3072], %fd53;
	ld.global.f64 	%fd54, [%rd82+1024];
	ld.global.f64 	%fd55, [%rd83+-2048];
	fma.rn.f64 	%fd56, %fd2, %fd55, %fd54;
	st.global.f64 	[%rd84+-2048], %fd56;
	ld.global.f64 	%fd57, [%rd82+2048];
	ld.global.f64 	%fd58, [%rd83+-1024];
	fma.rn.f64 	%fd59, %fd2, %fd58, %fd57;
	st.global.f64 	[%rd84+-1024], %fd59;
	ld.global.f64 	%fd60, [%rd82+3072];
	ld.global.f64 	%fd61, [%rd83];
	fma.rn.f64 	%fd62, %fd2, %fd61, %fd60;
	st.global.f64 	[%rd84], %fd62;
	ld.global.f64 	%fd63, [%rd82+4096];
	ld.global.f64 	%fd64, [%rd83+1024];
	fma.rn.f64 	%fd65, %fd2, %fd64, %fd63;
	st.global.f64 	[%rd84+1024], %fd65;
	ld.global.f64 	%fd66, [%rd82+5120];
	ld.global.f64 	%fd67, [%rd83+2048];
	fma.rn.f64 	%fd68, %fd2, %fd67, %fd66;
	st.global.f64 	[%rd84+2048], %fd68;
	ld.global.f64 	%fd69, [%rd82+6144];
	ld.global.f64 	%fd70, [%rd83+3072];
	fma.rn.f64 	%fd71, %fd2, %fd70, %fd69;
	st.global.f64 	[%rd84+3072], %fd71;
	add.s32 	%r72, %r72, 8;
	add.s64 	%rd106, %rd106, 8192;
	add.s32 	%r71, %r71, 1024;
	setp.eq.s32 	%p31, %r72, 0;
	@%p31 bra 	$L__BB7_51;
	bra.uni 	$L__BB7_50;
$L__BB7_51:
	and.b32  	%r23, %r42, 7;
	setp.eq.s32 	%p32, %r23, 0;
	@%p32 bra 	$L__BB7_59;
	and.b32  	%r24, %r42, 3;
	setp.lt.u32 	%p33, %r23, 4;
	@%p33 bra 	$L__BB7_54;
	shl.b32 	%r62, %r75, 7;
	add.s32 	%r63, %r62, %r4;
	mul.wide.s32 	%rd92, %r63, 8;
	add.s64 	%rd93, %rd13, %rd92;
	add.s64 	%rd94, %rd14, %rd92;
	ld.global.f64 	%fd72, [%rd93];
	ld.global.f64 	%fd73, [%rd94];
	fma.rn.f64 	%fd74, %fd2, %fd73, %fd72;
	add.s64 	%rd95, %rd15, %rd92;
	st.global.f64 	[%rd95], %fd74;
	ld.global.f64 	%fd75, [%rd93+1024];
	ld.global.f64 	%fd76, [%rd94+1024];
	fma.rn.f64 	%fd77, %fd2, %fd76, %fd75;
	st.global.f64 	[%rd95+1024], %fd77;
	ld.global.f64 	%fd78, [%rd93+2048];
	ld.global.f64 	%fd79, [%rd94+2048];
	fma.rn.f64 	%fd80, %fd2, %fd79, %fd78;
	st.global.f64 	[%rd95+2048], %fd80;
	ld.global.f64 	%fd81, [%rd93+3072];
	ld.global.f64 	%fd82, [%rd94+3072];
	fma.rn.f64 	%fd83, %fd2, %fd82, %fd81;
	st.global.f64 	[%rd95+3072], %fd83;
	add.s32 	%r75, %r75, 4;
$L__BB7_54:
	setp.eq.s32 	%p34, %r24, 0;
	@%p34 bra 	$L__BB7_59;
	setp.eq.s32 	%p35, %r24, 1;
	@%p35 bra 	$L__BB7_57;
	shl.b32 	%r64, %r75, 7;
	add.s32 	%r65, %r64, %r4;
	mul.wide.s32 	%rd96, %r65, 8;
	add.s64 	%rd97, %rd13, %rd96;
	add.s64 	%rd98, %rd14, %rd96;
	ld.global.f64 	%fd84, [%rd97];
	ld.global.f64 	%fd85, [%rd98];
	fma.rn.f64 	%fd86, %fd2, %fd85, %fd84;
	add.s64 	%rd99, %rd15, %rd96;
	st.global.f64 	[%rd99], %fd86;
	ld.global.f64 	%fd87, [%rd97+1024];
	ld.global.f64 	%fd88, [%rd98+1024];
	fma.rn.f64 	%fd89, %fd2, %fd88, %fd87;
	st.global.f64 	[%rd99+1024], %fd89;
	add.s32 	%r75, %r75, 2;
$L__BB7_57:
	and.b32  	%r66, %r42, 1;
	setp.eq.b32 	%p36, %r66, 1;
	not.pred 	%p37, %p36;
	@%p37 bra 	$L__BB7_59;
	shl.b32 	%r67, %r75, 7;
	add.s32 	%r68, %r67, %r4;
	mul.wide.s32 	%rd100, %r68, 8;
	add.s64 	%rd101, %rd13, %rd100;
	add.s64 	%rd102, %rd14, %rd100;
	ld.global.f64 	%fd90, [%rd101];
	ld.global.f64 	%fd91, [%rd102];
	fma.rn.f64 	%fd92, %fd2, %fd91, %fd90;
	add.s64 	%rd103, %rd15, %rd100;
	st.global.f64 	[%rd103], %fd92;
$L__BB7_59:
	ret;

}
	// .globl	_ZN3cub18CUB_300001_SM_10006detail9transform16transform_kernelINS2_10policy_hubILb1EN4cuda3std3__45tupleIJN6thrust24THRUST_300001_SM_1000_NS10device_ptrIdEESC_EEEE10policy1000Ei16my_func_subtractSC_JPdSH_EEEvT0_iT1_T2_DpNS2_10kernel_argIT3_EE
.visible .entry _ZN3cub18CUB_300001_SM_10006detail9transform16transform_kernelINS2_10policy_hubILb1EN4cuda3std3__45tupleIJN6thrust24THRUST_300001_SM_1000_NS10device_ptrIdEESC_EEEE10policy1000Ei16my_func_subtractSC_JPdSH_EEEvT0_iT1_T2_DpNS2_10kernel_argIT3_EE(
	.param .u32 _ZN3cub18CUB_300001_SM_10006detail9transform16transform_kernelINS2_10policy_hubILb1EN4cuda3std3__45tupleIJN6thrust24THRUST_300001_SM_1000_NS10device_ptrIdEESC_EEEE10policy1000Ei16my_func_subtractSC_JPdSH_EEEvT0_iT1_T2_DpNS2_10kernel_argIT3_EE_param_0,
	.param .u32 _ZN3cub18CUB_300001_SM_10006detail9transform16transform_kernelINS2_10policy_hubILb1EN4cuda3std3__45tupleIJN6thrust24THRUST_300001_SM_1000_NS10device_ptrIdEESC_EEEE10policy1000Ei16my_func_subtractSC_JPdSH_EEEvT0_iT1_T2_DpNS2_10kernel_argIT3_EE_param_1,
	.param .align 8 .b8 _ZN3cub18CUB_300001_SM_10006detail9transform16transform_kernelINS2_10policy_hubILb1EN4cuda3std3__45tupleIJN6thrust24THRUST_300001_SM_1000_NS10device_ptrIdEESC_EEEE10policy1000Ei16my_func_subtractSC_JPdSH_EEEvT0_iT1_T2_DpNS2_10kernel_argIT3_EE_param_2[8],
	.param .align 8 .b8 _ZN3cub18CUB_300001_SM_10006detail9transform16transform_kernelINS2_10policy_hubILb1EN4cuda3std3__45tupleIJN6thrust24THRUST_300001_SM_1000_NS10device_ptrIdEESC_EEEE10policy1000Ei16my_func_subtractSC_JPdSH_EEEvT0_iT1_T2_DpNS2_10kernel_argIT3_EE_param_3[8],
	.param .align 8 .b8 _ZN3cub18CUB_300001_SM_10006detail9transform16transform_kernelINS2_10policy_hubILb1EN4cuda3std3__45tupleIJN6thrust24THRUST_300001_SM_1000_NS10device_ptrIdEESC_EEEE10policy1000Ei16my_func_subtractSC_JPdSH_EEEvT0_iT1_T2_DpNS2_10kernel_argIT3_EE_param_4[16],
	.param .align 8 .b8 _ZN3cub18CUB_300001_SM_10006detail9transform16transform_kernelINS2_10policy_hubILb1EN4cuda3std3__45tupleIJN6thrust24THRUST_300001_SM_1000_NS10device_ptrIdEESC_EEEE10policy1000Ei16my_func_subtractSC_JPdSH_EEEvT0_iT1_T2_DpNS2_10kernel_argIT3_EE_param_5[16]
)
.maxntid 128
{
	.reg .pred 	%p<38>;
	.reg .b32 	%r<84>;
	.reg .b64 	%rd<98>;
	.reg .b64 	%fd<123>;

	ld.param.f64 	%fd2, [_ZN3cub18CUB_300001_SM_10006detail9transform16transform_kernelINS2_10policy_hubILb1EN4cuda3std3__45tupleIJN6thrust24THRUST_300001_SM_1000_NS10device_ptrIdEESC_EEEE10policy1000Ei16my_func_subtractSC_JPdSH_EEEvT0_iT1_T2_DpNS2_10kernel_argIT3_EE_param_2];
	ld.param.u32 	%r45, [_ZN3cub18CUB_300001_SM_10006detail9transform16transform_kernelINS2_10policy_hubILb1EN4cuda3std3__45tupleIJN6thrust24THRUST_300001_SM_1000_NS10device_ptrIdEESC_EEEE10policy1000Ei16my_func_subtractSC_JPdSH_EEEvT0_iT1_T2_DpNS2_10kernel_argIT3_EE_param_0];
	ld.param.u64 	%rd26, [_ZN3cub18CUB_300001_SM_10006detail9transform16transform_kernelINS2_10policy_hubILb1EN4cuda3std3__45tupleIJN6thrust24THRUST_300001_SM_1000_NS10device_ptrIdEESC_EEEE10policy1000Ei16my_func_subtractSC_JPdSH_EEEvT0_iT1_T2_DpNS2_10kernel_argIT3_EE_param_5];
	ld.param.u64 	%rd24, [_ZN3cub18CUB_300001_SM_10006detail9transform16transform_kernelINS2_10policy_hubILb1EN4cuda3std3__45tupleIJN6thrust24THRUST_300001_SM_1000_NS10device_ptrIdEESC_EEEE10policy1000Ei16my_func_subtractSC_JPdSH_EEEvT0_iT1_T2_DpNS2_10kernel_argIT3_EE_param_4];
	ld.param.u64 	%rd28, [_ZN3cub18CUB_300001_SM_10006detail9transform16transform_kernelINS2_10policy_hubILb1EN4cuda3std3__45tupleIJN6thrust24THRUST_300001_SM_1000_NS10device_ptrIdEESC_EEEE10policy1000Ei16my_func_subtractSC_JPdSH_EEEvT0_iT1_T2_DpNS2_10kernel_argIT3_EE_param_3];
	ld.param.u32 	%r44, [_ZN3cub18CUB_300001_SM_10006detail9transform16transform_kernelINS2_10policy_hubILb1EN4cuda3std3__45tupleIJN6thrust24THRUST_300001_SM_1000_NS10device_ptrIdEESC_EEEE10policy1000Ei16my_func_subtractSC_JPdSH_EEEvT0_iT1_T2_DpNS2_10kernel_argIT3_EE_param_1];
	cvta.to.global.u64 	%rd1, %rd28;
	cvta.to.global.u64 	%rd2, %rd24;
	cvta.to.global.u64 	%rd3, %rd26;
	shl.b32 	%r1, %r44, 7;
	mov.u32 	%r46, %ctaid.x;
	mul.lo.s32 	%r2, %r1, %r46;
	sub.s32 	%r3, %r45, %r2;
	min.s32 	%r4, %r1, %r3;
	shl.b32 	%r5, %r4, 3;
	mov.u32 	%r6, %tid.x;
	shl.b32 	%r74, %r6, 7;
	setp.ge.s32 	%p1, %r74, %r5;
	@%p1 bra 	$L__BB8_5;
	mul.wide.u32 	%rd4, %r6, 128;
	add.s64 	%rd29, %rd2, %rd4;
	mul.wide.s32 	%rd5, %r2, 8;
	add.s64 	%rd95, %rd29, %rd5;
	mov.u32 	%r73, %r74;
$L__BB8_2:
	.pragma "nounroll";
	// begin inline asm
	prefetch.global.L2 [%rd95];
	// end inline asm
	add.s32 	%r73, %r73, 16384;
	add.s64 	%rd95, %rd95, 16384;
	setp.lt.s32 	%p2, %r73, %r5;
	@%p2 bra 	$L__BB8_2;
	add.s64 	%rd31, %rd3, %rd4;
	add.s64 	%rd96, %rd31, %rd5;
$L__BB8_4:
	.pragma "nounroll";
	// begin inline asm
	prefetch.global.L2 [%rd96];
	// end inline asm
	add.s32 	%r74, %r74, 16384;
	add.s64 	%rd96, %rd96, 16384;
	setp.lt.s32 	%p3, %r74, %r5;
	@%p3 bra 	$L__BB8_4;
$L__BB8_5:
	mul.wide.s32 	%rd97, %r2, 8;
	add.s64 	%rd12, %rd2, %rd97;
	add.s64 	%rd13, %rd3, %rd97;
	add.s64 	%rd14, %rd1, %rd97;
	setp.gt.s32 	%p4, %r1, %r3;
	@%p4 bra 	$L__BB8_18;
	setp.lt.s32 	%p5, %r44, 1;
	@%p5 bra 	$L__BB8_59;
	setp.lt.u32 	%p6, %r44, 8;
	mov.b32 	%r82, 0;
	@%p6 bra 	$L__BB8_10;
	and.b32  	%r48, %r44, 2147483640;
	neg.s32 	%r76, %r48;
	mul.wide.u32 	%rd34, %r6, 8;
	add.s64 	%rd15, %rd1, %rd34;
	add.s64 	%rd35, %rd97, 3072;
	add.s32 	%r75, %r6, 128;
	add.s64 	%rd17, %rd3, %rd35;
	add.s64 	%rd18, %rd1, %rd35;
$L__BB8_9:
	.pragma "nounroll";
	and.b32  	%r82, %r44, 2147483640;
	mul.wide.s32 	%rd36, %r75, 8;
	cvta.to.global.u64 	%rd37, %rd24;
	mov.u32 	%r49, %ctaid.x;
	mul.lo.s32 	%r50, %r44, %r49;
	shl.b32 	%r51, %r50, 7;
	mul.wide.s32 	%rd38, %r51, 8;
	add.s64 	%rd39, %rd38, %rd37;
	add.s64 	%rd40, %rd39, %rd36;
	add.s64 	%rd41, %rd17, %rd36;
	add.s64 	%rd42, %rd18, %rd36;
	mul.wide.u32 	%rd43, %r6, 8;
	add.s64 	%rd44, %rd37, %rd43;
	add.s64 	%rd45, %rd44, %rd97;
	cvta.to.global.u64 	%rd46, %rd26;
	add.s64 	%rd47, %rd46, %rd43;
	add.s64 	%rd48, %rd47, %rd97;
	ld.global.f64 	%fd3, [%rd45];
	ld.global.f64 	%fd4, [%rd48];
	mul.f64 	%fd5, %fd2, %fd4;
	sub.f64 	%fd6, %fd3, %fd5;
	add.s64 	%rd49, %rd15, %rd97;
	st.global.f64 	[%rd49], %fd6;
	ld.global.f64 	%fd7, [%rd40];
	ld.global.f64 	%fd8, [%rd41+-3072];
	mul.f64 	%fd9, %fd2, %fd8;
	sub.f64 	%fd10, %fd7, %fd9;
	st.global.f64 	[%rd42+-3072], %fd10;
	ld.global.f64 	%fd11, [%rd40+1024];
	ld.global.f64 	%fd12, [%rd41+-2048];
	mul.f64 	%fd13, %fd2, %fd12;
	sub.f64 	%fd14, %fd11, %fd13;
	st.global.f64 	[%rd42+-2048], %fd14;
	ld.global.f64 	%fd15, [%rd40+2048];
	ld.global.f64 	%fd16, [%rd41+-1024];
	mul.f64 	%fd17, %fd2, %fd16;
	sub.f64 	%fd18, %fd15, %fd17;
	st.global.f64 	[%rd42+-1024], %fd18;
	ld.global.f64 	%fd19, [%rd40+3072];
	ld.global.f64 	%fd20, [%rd41];
	mul.f64 	%fd21, %fd2, %fd20;
	sub.f64 	%fd22, %fd19, %fd21;
	st.global.f64 	[%rd42], %fd22;
	ld.global.f64 	%fd23, [%rd40+4096];
	ld.global.f64 	%fd24, [%rd41+1024];
	mul.f64 	%fd25, %fd2, %fd24;
	sub.f64 	%fd26, %fd23, %fd25;
	st.global.f64 	[%rd42+1024], %fd26;
	ld.global.f64 	%fd27, [%rd40+5120];
	ld.global.f64 	%fd28, [%rd41+2048];
	mul.f64 	%fd29, %fd2, %fd28;
	sub.f64 	%fd30, %fd27, %fd29;
	st.global.f64 	[%rd42+2048], %fd30;
	ld.global.f64 	%fd31, [%rd40+6144];
	ld.global.f64 	%fd32, [%rd41+3072];
	mul.f64 	%fd33, %fd2, %fd32;
	sub.f64 	%fd34, %fd31, %fd33;
	st.global.f64 	[%rd42+3072], %fd34;
	add.s32 	%r76, %r76, 8;
	add.s64 	%rd97, %rd97, 8192;
	add.s32 	%r75, %r75, 1024;
	setp.eq.s32 	%p7, %r76, 0;
	@%p7 bra 	$L__BB8_10;
	bra.uni 	$L__BB8_9;
$L__BB8_10:
	and.b32  	%r38, %r44, 7;
	setp.eq.s32 	%p8, %r38, 0;
	@%p8 bra 	$L__BB8_59;
	and.b32  	%r39, %r44, 3;
	setp.lt.u32 	%p9, %r38, 4;
	@%p9 bra 	$L__BB8_13;
	shl.b32 	%r52, %r82, 7;
	add.s32 	%r53, %r52, %r6;
	mul.wide.s32 	%rd50, %r53, 8;
	add.s64 	%rd51, %rd12, %rd50;
	add.s64 	%rd52, %rd13, %rd50;
	ld.global.f64 	%fd35, [%rd51];
	ld.global.f64 	%fd36, [%rd52];
	mul.f64 	%fd37, %fd2, %fd36;
	sub.f64 	%fd38, %fd35, %fd37;
	add.s64 	%rd53, %rd14, %rd50;
	st.global.f64 	[%rd53], %fd38;
	ld.global.f64 	%fd39, [%rd51+1024];
	ld.global.f64 	%fd40, [%rd52+1024];
	mul.f64 	%fd41, %fd2, %fd40;
	sub.f64 	%fd42, %fd39, %fd41;
	st.global.f64 	[%rd53+1024], %fd42;
	ld.global.f64 	%fd43, [%rd51+2048];
	ld.global.f64 	%fd44, [%rd52+2048];
	mul.f64 	%fd45, %fd2, %fd44;
	sub.f64 	%fd46, %fd43, %fd45;
	st.global.f64 	[%rd53+2048], %fd46;
	ld.global.f64 	%fd47, [%rd51+3072];
	ld.global.f64 	%fd48, [%rd52+3072];
	mul.f64 	%fd49, %fd2, %fd48;
	sub.f64 	%fd50, %fd47, %fd49;
	st.global.f64 	[%rd53+3072], %fd50;
	add.s32 	%r82, %r82, 4;
$L__BB8_13:
	setp.eq.s32 	%p10, %r39, 0;
	@%p10 bra 	$L__BB8_59;
	setp.eq.s32 	%p11, %r39, 1;
	@%p11 bra 	$L__BB8_16;
	shl.b32 	%r54, %r82, 7;
	add.s32 	%r55, %r54, %r6;
	mul.wide.s32 	%rd54, %r55, 8;
	add.s64 	%rd55, %rd12, %rd54;
	add.s64 	%rd56, %rd13, %rd54;
	ld.global.f64 	%fd51, [%rd55];
	ld.global.f64 	%fd52, [%rd56];
	mul.f64 	%fd53, %fd2, %fd52;
	sub.f64 	%fd54, %fd51, %fd53;
	add.s64 	%rd57, %rd14, %rd54;
	st.global.f64 	[%rd57], %fd54;
	ld.global.f64 	%fd55, [%rd55+1024];
	ld.global.f64 	%fd56, [%rd56+1024];
	mul.f64 	%fd57, %fd2, %fd56;
	sub.f64 	%fd58, %fd55, %fd57;
	st.global.f64 	[%rd57+1024], %fd58;
	add.s32 	%r82, %r82, 2;
$L__BB8_16:
	and.b32  	%r56, %r44, 1;
	setp.eq.b32 	%p12, %r56, 1;
	not.pred 	%p13, %p12;
	@%p13 bra 	$L__BB8_59;
	shl.b32 	%r57, %r82, 7;
	add.s32 	%r58, %r57, %r6;
	mul.wide.s32 	%rd58, %r58, 8;
	add.s64 	%rd59, %rd12, %rd58;
	add.s64 	%rd60, %rd13, %rd58;
	ld.global.f64 	%fd59, [%rd59];
	ld.global.f64 	%fd60, [%rd60];
	mul.f64 	%fd61, %fd2, %fd60;
	sub.f64 	%fd62, %fd59, %fd61;
	add.s64 	%rd61, %rd14, %rd58;
	st.global.f64 	[%rd61], %fd62;
	bra.uni 	$L__BB8_59;
$L__BB8_18:
	setp.lt.s32 	%p14, %r44, 1;
	@%p14 bra 	$L__BB8_59;
	and.b32  	%r14, %r44, 7;
	setp.lt.u32 	%p15, %r44, 8;
	mov.b32 	%r78, 0;
	@%p15 bra 	$L__BB8_38;
	and.b32  	%r78, %r44, 2147483640;
	mov.b32 	%r77, 0;
$L__BB8_21:
	.pragma "nounroll";
	shl.b32 	%r61, %r77, 7;
	add.s32 	%r22, %r61, %r6;
	setp.ge.s32 	%p16, %r22, %r4;
	@%p16 bra 	$L__BB8_23;
	mul.wide.u32 	%rd62, %r22, 8;
	add.s64 	%rd63, %rd12, %rd62;
	add.s64 	%rd64, %rd13, %rd62;
	ld.global.f64 	%fd63, [%rd63];
	ld.global.f64 	%fd64, [%rd64];
	mul.f64 	%fd65, %fd2, %fd64;
	sub.f64 	%fd66, %fd63, %fd65;
	add.s64 	%rd65, %rd14, %rd62;
	st.global.f64 	[%rd65], %fd66;
$L__BB8_23:
	add.s32 	%r62, %r22, 128;
	setp.ge.s32 	%p17, %r62, %r4;
	mul.wide.s32 	%rd66, %r62, 8;
	add.s64 	%rd21, %rd12, %rd66;
	add.s64 	%rd22, %rd13, %rd66;
	add.s64 	%rd23, %rd14, %rd66;
	@%p17 bra 	$L__BB8_25;
	ld.global.f64 	%fd67, [%rd21];
	ld.global.f64 	%fd68, [%rd22];
	mul.f64 	%fd69, %fd2, %fd68;
	sub.f64 	%fd70, %fd67, %fd69;
	st.global.f64 	[%rd23], %fd70;
$L__BB8_25:
	add.s32 	%r63, %r22, 256;
	setp.ge.s32 	%p18, %r63, %r4;
	@%p18 bra 	$L__BB8_27;
	ld.global.f64 	%fd71, [%rd21+1024];
	ld.global.f64 	%fd72, [%rd22+1024];
	mul.f64 	%fd73, %fd2, %fd72;
	sub.f64 	%fd74, %fd71, %fd73;
	st.global.f64 	[%rd23+1024], %fd74;
$L__BB8_27:
	add.s32 	%r64, %r22, 384;
	setp.ge.s32 	%p19, %r64, %r4;
	@%p19 bra 	$L__BB8_29;
	ld.global.f64 	%fd75, [%rd21+2048];
	ld.global.f64 	%fd76, [%rd22+2048];
	mul.f64 	%fd77, %fd2, %fd76;
	sub.f64 	%fd78, %fd75, %fd77;
	st.global.f64 	[%rd23+2048], %fd78;
$L__BB8_29:
	add.s32 	%r65, %r22, 512;
	setp.ge.s32 	%p20, %r65, %r4;
	@%p20 bra 	$L__BB8_31;
	ld.global.f64 	%fd79, [%rd21+3072];
	ld.global.f64 	%fd80, [%rd22+3072];
	mul.f64 	%fd81, %fd2, %fd80;
	sub.f64 	%fd82, %fd79, %fd81;
	st.global.f64 	[%rd23+3072], %fd82;
$L__BB8_31:
	add.s32 	%r66, %r22, 640;
	setp.ge.s32 	%p21, %r66, %r4;
	@%p21 bra 	$L__BB8_33;
	ld.global.f64 	%fd83, [%rd21+4096];
	ld.global.f64 	%fd84, [%rd22+4096];
	mul.f64 	%fd85, %fd2, %fd84;
	sub.f64 	%fd86, %fd83, %fd85;
	st.global.f64 	[%rd23+4096], %fd86;
$L__BB8_33:
	add.s32 	%r67, %r22, 768;
	setp.ge.s32 	%p22, %r67, %r4;
	@%p22 bra 	$L__BB8_35;
	ld.global.f64 	%fd87, [%rd21+5120];
	ld.global.f64 	%fd88, [%rd22+5120];
	mul.f64 	%fd89, %fd2, %fd88;
	sub.f64 	%fd90, %fd87, %fd89;
	st.global.f64 	[%rd23+5120], %fd90;
$L__BB8_35:
	add.s32 	%r68, %r22, 896;
	setp.ge.s32 	%p23, %r68, %r4;
	@%p23 bra 	$L__BB8_37;
	ld.global.f64 	%fd91, [%rd21+6144];
	ld.global.f64 	%fd92, [%rd22+6144];
	mul.f64 	%fd93, %fd2, %fd92;
	sub.f64 	%fd94, %fd91, %fd93;
	st.global.f64 	[%rd23+6144], %fd94;
$L__BB8_37:
	add.s32 	%r77, %r77, 8;
	setp.ne.s32 	%p24, %r77, %r78;
	@%p24 bra 	$L__BB8_21;
$L__BB8_38:
	setp.eq.s32 	%p25, %r14, 0;
	@%p25 bra 	$L__BB8_59;
	and.b32  	%r25, %r44, 3;
	setp.lt.u32 	%p26, %r14, 4;
	@%p26 bra 	$L__BB8_49;
	shl.b32 	%r69, %r78, 7;
	add.s32 	%r26, %r69, %r6;
	setp.ge.s32 	%p27, %r26, %r4;
	@%p27 bra 	$L__BB8_42;
	mul.wide.s32 	%rd67, %r26, 8;
	add.s64 	%rd68, %rd12, %rd67;
	add.s64 	%rd69, %rd13, %rd67;
	ld.global.f64 	%fd95, [%rd68];
	ld.global.f64 	%fd96, [%rd69];
	mul.f64 	%fd97, %fd2, %fd96;
	sub.f64 	%fd98, %fd95, %fd97;
	add.s64 	%rd70, %rd14, %rd67;
	st.global.f64 	[%rd70], %fd98;
$L__BB8_42:
	add.s32 	%r27, %r26, 128;
	setp.ge.s32 	%p28, %r27, %r4;
	@%p28 bra 	$L__BB8_44;
	mul.wide.s32 	%rd71, %r27, 8;
	add.s64 	%rd72, %rd12, %rd71;
	add.s64 	%rd73, %rd13, %rd71;
	ld.global.f64 	%fd99, [%rd72];
	ld.global.f64 	%fd100, [%rd73];
	mul.f64 	%fd101, %fd2, %fd100;
	sub.f64 	%fd102, %fd99, %fd101;
	add.s64 	%rd74, %rd14, %rd71;
	st.global.f64 	[%rd74], %fd102;
$L__BB8_44:
	add.s32 	%r28, %r26, 256;
	setp.ge.s32 	%p29, %r28, %r4;
	@%p29 bra 	$L__BB8_46;
	mul.wide.s32 	%rd75, %r28, 8;
	add.s64 	%rd76, %rd12, %rd75;
	add.s64 	%rd77, %rd13, %rd75;
	ld.global.f64 	%fd103, [%rd76];
	ld.global.f64 	%fd104, [%rd77];
	mul.f64 	%fd105, %fd2, %fd104;
	sub.f64 	%fd106, %fd103, %fd105;
	add.s64 	%rd78, %rd14, %rd75;
	st.global.f64 	[%rd78], %fd106;
$L__BB8_46:
	add.s32 	%r29, %r26, 384;
	setp.ge.s32 	%p30, %r29, %r4;
	@%p30 bra 	$L__BB8_48;
	mul.wide.s32 	%rd79, %r29, 8;
	add.s64 	%rd80, %rd12, %rd79;
	add.s64 	%rd81, %rd13, %rd79;
	ld.global.f64 	%fd107, [%rd80];
	ld.global.f64 	%fd108, [%rd81];
	mul.f64 	%fd109, %fd2, %fd108;
	sub.f64 	%fd110, %fd107, %fd109;
	add.s64 	%rd82, %rd14, %rd79;
	st.global.f64 	[%rd82], %fd110;
$L__BB8_48:
	add.s32 	%r78, %r78, 4;
$L__BB8_49:
	setp.eq.s32 	%p31, %r25, 0;
	@%p31 bra 	$L__BB8_59;
	setp.eq.s32 	%p32, %r25, 1;
	@%p32 bra 	$L__BB8_56;
	shl.b32 	%r70, %r78, 7;
	add.s32 	%r32, %r70, %r6;
	setp.ge.s32 	%p33, %r32, %r4;
	@%p33 bra 	$L__BB8_53;
	mul.wide.s32 	%rd83, %r32, 8;
	add.s64 	%rd84, %rd12, %rd83;
	add.s64 	%rd85, %rd13, %rd83;
	ld.global.f64 	%fd111, [%rd84];
	ld.global.f64 	%fd112, [%rd85];
	mul.f64 	%fd113, %fd2, %fd112;
	sub.f64 	%fd114, %fd111, %fd113;
	add.s64 	%rd86, %rd14, %rd83;
	st.global.f64 	[%rd86], %fd114;
$L__BB8_53:
	add.s32 	%r33, %r32, 128;
	setp.ge.s32 	%p34, %r33, %r4;
	@%p34 bra 	$L__BB8_55;
	mul.wide.s32 	%rd87, %r33, 8;
	add.s64 	%rd88, %rd12, %rd87;
	add.s64 	%rd89, %rd13, %rd87;
	ld.global.f64 	%fd115, [%rd88];
	ld.global.f64 	%fd116, [%rd89];
	mul.f64 	%fd117, %fd2, %fd116;
	sub.f64 	%fd118, %fd115, %fd117;
	add.s64 	%rd90, %rd14, %rd87;
	st.global.f64 	[%rd90], %fd118;
$L__BB8_55:
	add.s32 	%r78, %r78, 2;
$L__BB8_56:
	and.b32  	%r71, %r44, 1;
	setp.eq.b32 	%p35, %r71, 1;
	not.pred 	%p36, %p35;
	@%p36 bra 	$L__BB8_59;
	shl.b32 	%r72, %r78, 7;
	add.s32 	%r36, %r72, %r6;
	setp.ge.s32 	%p37, %r36, %r4;
	@%p37 bra 	$L__BB8_59;
	mul.wide.s32 	%rd91, %r36, 8;
	add.s64 	%rd92, %rd12, %rd91;
	add.s64 	%rd93, %rd13, %rd91;
	ld.global.f64 	%fd119, [%rd92];
	ld.global.f64 	%fd120, [%rd93];
	mul.f64 	%fd121, %fd2, %fd120;
	sub.f64 	%fd122, %fd119, %fd121;
	add.s64 	%rd94, %rd14, %rd91;
	st.global.f64 	[%rd94], %fd122;
$L__BB8_59:
	ret;

}
	// .globl	_ZN3cub18CUB_300001_SM_10006detail9transform16transform_kernelINS2_10policy_hubILb1EN4cuda3std3__45tupleIJN6thrust24THRUST_300001_SM_1000_NS10device_ptrIdEESC_EEEE10policy1000El16my_func_subtractSC_JPdSH_EEEvT0_iT1_T2_DpNS2_10kernel_argIT3_EE
.visible .entry _ZN3cub18CUB_300001_SM_10006detail9transform16transform_kernelINS2_10policy_hubILb1EN4cuda3std3__45tupleIJN6thrust24THRUST_300001_SM_1000_NS10device_ptrIdEESC_EEEE10policy1000El16my_func_subtractSC_JPdSH_EEEvT0_iT1_T2_DpNS2_10kernel_argIT3_EE(
	.param .u64 _ZN3cub18CUB_300001_SM_10006detail9transform16transform_kernelINS2_10policy_hubILb1EN4cuda3std3__45tupleIJN6thrust24THRUST_300001_SM_1000_NS10device_ptrIdEESC_EEEE10policy1000El16my_func_subtractSC_JPdSH_EEEvT0_iT1_T2_DpNS2_10kernel_argIT3_EE_param_0,
	.param .u32 _ZN3cub18CUB_300001_SM_10006detail9transform16transform_kernelINS2_10policy_hubILb1EN4cuda3std3__45tupleIJN6thrust24THRUST_300001_SM_1000_NS10device_ptrIdEESC_EEEE10policy1000El16my_func_subtractSC_JPdSH_EEEvT0_iT1_T2_DpNS2_10kernel_argIT3_EE_param_1,
	.param .align 8 .b8 _ZN3cub18CUB_300001_SM_10006detail9transform16transform_kernelINS2_10policy_hubILb1EN4cuda3std3__45tupleIJN6thrust24THRUST_300001_SM_1000_NS10device_ptrIdEESC_EEEE10policy1000El16my_func_subtractSC_JPdSH_EEEvT0_iT1_T2_DpNS2_10kernel_argIT3_EE_param_2[8],
	.param .align 8 .b8 _ZN3cub18CUB_300001_SM_10006detail9transform16transform_kernelINS2_10policy_hubILb1EN4cuda3std3__45tupleIJN6thrust24THRUST_300001_SM_1000_NS10device_ptrIdEESC_EEEE10policy1000El16my_func_subtractSC_JPdSH_EEEvT0_iT1_T2_DpNS2_10kernel_argIT3_EE_param_3[8],
	.param .align 8 .b8 _ZN3cub18CUB_300001_SM_10006detail9transform16transform_kernelINS2_10policy_hubILb1EN4cuda3std3__45tupleIJN6thrust24THRUST_300001_SM_1000_NS10device_ptrIdEESC_EEEE10policy1000El16my_func_subtractSC_JPdSH_EEEvT0_iT1_T2_DpNS2_10kernel_argIT3_EE_param_4[16],
	.param .align 8 .b8 _ZN3cub18CUB_300001_SM_10006detail9transform16transform_kernelINS2_10policy_hubILb1EN4cuda3std3__45tupleIJN6thrust24THRUST_300001_SM_1000_NS10device_ptrIdEESC_EEEE10policy1000El16my_func_subtractSC_JPdSH_EEEvT0_iT1_T2_DpNS2_10kernel_argIT3_EE_param_5[16]
)
.maxntid 128
{
	.reg .pred 	%p<38>;
	.reg .b32 	%r<80>;
	.reg .b64 	%rd<107>;
	.reg .b64 	%fd<123>;

	ld.param.f64 	%fd2, [_ZN3cub18CUB_300001_SM_10006detail9transform16transform_kernelINS2_10policy_hubILb1EN4cuda3std3__45tupleIJN6thrust24THRUST_300001_SM_1000_NS10device_ptrIdEESC_EEEE10policy1000El16my_func_subtractSC_JPdSH_EEEvT0_iT1_T2_DpNS2_10kernel_argIT3_EE_param_2];
	ld.param.u64 	%rd29, [_ZN3cub18CUB_300001_SM_10006detail9transform16transform_kernelINS2_10policy_hubILb1EN4cuda3std3__45tupleIJN6thrust24THRUST_300001_SM_1000_NS10device_ptrIdEESC_EEEE10policy1000El16my_func_subtractSC_JPdSH_EEEvT0_iT1_T2_DpNS2_10kernel_argIT3_EE_param_0];
	ld.param.u64 	%rd27, [_ZN3cub18CUB_300001_SM_10006detail9transform16transform_kernelINS2_10policy_hubILb1EN4cuda3std3__45tupleIJN6thrust24THRUST_300001_SM_1000_NS10device_ptrIdEESC_EEEE10policy1000El16my_func_subtractSC_JPdSH_EEEvT0_iT1_T2_DpNS2_10kernel_argIT3_EE_param_5];
	ld.param.u64 	%rd25, [_ZN3cub18CUB_300001_SM_10006detail9transform16transform_kernelINS2_10policy_hubILb1EN4cuda3std3__45tupleIJN6thrust24THRUST_300001_SM_1000_NS10device_ptrIdEESC_EEEE10policy1000El16my_func_subtractSC_JPdSH_EEEvT0_iT1_T2_DpNS2_10kernel_argIT3_EE_param_4];
	ld.param.u64 	%rd30, [_ZN3cub18CUB_300001_SM_10006detail9transform16transform_kernelINS2_10policy_hubILb1EN4cuda3std3__45tupleIJN6thrust24THRUST_300001_SM_1000_NS10device_ptrIdEESC_EEEE10policy1000El16my_func_subtractSC_JPdSH_EEEvT0_iT1_T2_DpNS2_10kernel_argIT3_EE_param_3];
	ld.param.u32 	%r42, [_ZN3cub18CUB_300001_SM_10006detail9transform16transform_kernelINS2_10policy_hubILb1EN4cuda3std3__45tupleIJN6thrust24THRUST_300001_SM_1000_NS10device_ptrIdEESC_EEEE10policy1000El16my_func_subtractSC_JPdSH_EEEvT0_iT1_T2_DpNS2_10kernel_argIT3_EE_param_1];
	cvta.to.global.u64 	%rd1, %rd30;
	cvta.to.global.u64 	%rd2, %rd25;
	cvta.to.global.u64 	%rd3, %rd27;
	shl.b32 	%r1, %r42, 7;
	mov.u32 	%r43, %ctaid.x;
	cvt.u64.u32 	%rd31, %r43;
	cvt.s64.s32 	%rd32, %r1;
	mul.lo.s64 	%rd4, %rd32, %rd31;
	sub.s64 	%rd33, %rd29, %rd4;
	min.s64 	%rd34, %rd33, %rd32;
	cvt.u32.u64 	%r2, %rd34;
	shl.b32 	%r3, %r2, 3;
	mov.u32 	%r4, %tid.x;
	shl.b32 	%r70, %r4, 7;
	setp.ge.s32 	%p1, %r70, %r3;
	@%p1 bra 	$L__BB9_5;
	shl.b64 	%rd5, %rd4, 3;
	add.s64 	%rd35, %rd2, %rd5;
	mul.wide.u32 	%rd6, %r4, 128;
	add.s64 	%rd104, %rd35, %rd6;
	mov.u32 	%r69, %r70;
$L__BB9_2:
	.pragma "nounroll";
	// begin inline asm
	prefetch.global.L2 [%rd104];
	// end inline asm
	add.s32 	%r69, %r69, 16384;
	add.s64 	%rd104, %rd104, 16384;
	setp.lt.s32 	%p2, %r69, %r3;
	@%p2 bra 	$L__BB9_2;
	add.s64 	%rd37, %rd3, %rd5;
	add.s64 	%rd105, %rd37, %rd6;
$L__BB9_4:
	.pragma "nounroll";
	// begin inline asm
	prefetch.global.L2 [%rd105];
	// end inline asm
	add.s32 	%r70, %r70, 16384;
	add.s64 	%rd105, %rd105, 16384;
	setp.lt.s32 	%p3, %r70, %r3;
	@%p3 bra 	$L__BB9_4;
$L__BB9_5:
	shl.b64 	%rd106, %rd4, 3;
	add.s64 	%rd13, %rd2, %rd106;
	add.s64 	%rd14, %rd3, %rd106;
	add.s64 	%rd15, %rd1, %rd106;
	setp.eq.s32 	%p4, %r1, %r2;
	@%p4 bra 	$L__BB9_47;
	setp.lt.s32 	%p5, %r42, 1;
	@%p5 bra 	$L__BB9_59;
	and.b32  	%r10, %r42, 7;
	setp.lt.u32 	%p6, %r42, 8;
	mov.b32 	%r77, 0;
	@%p6 bra 	$L__BB9_26;
	and.b32  	%r77, %r42, 2147483640;
	mov.b32 	%r73, 0;
$L__BB9_9:
	.pragma "nounroll";
	shl.b32 	%r46, %r73, 7;
	add.s32 	%r20, %r46, %r4;
	setp.ge.s32 	%p7, %r20, %r2;
	@%p7 bra 	$L__BB9_11;
	mul.wide.u32 	%rd40, %r20, 8;
	add.s64 	%rd41, %rd13, %rd40;
	add.s64 	%rd42, %rd14, %rd40;
	ld.global.f64 	%fd3, [%rd41];
	ld.global.f64 	%fd4, [%rd42];
	mul.f64 	%fd5, %fd2, %fd4;
	sub.f64 	%fd6, %fd3, %fd5;
	add.s64 	%rd43, %rd15, %rd40;
	st.global.f64 	[%rd43], %fd6;
$L__BB9_11:
	add.s32 	%r47, %r20, 128;
	setp.ge.s32 	%p8, %r47, %r2;
	mul.wide.s32 	%rd44, %r47, 8;
	add.s64 	%rd22, %rd13, %rd44;
	add.s64 	%rd23, %rd14, %rd44;
	add.s64 	%rd24, %rd15, %rd44;
	@%p8 bra 	$L__BB9_13;
	ld.global.f64 	%fd7, [%rd22];
	ld.global.f64 	%fd8, [%rd23];
	mul.f64 	%fd9, %fd2, %fd8;
	sub.f64 	%fd10, %fd7, %fd9;
	st.global.f64 	[%rd24], %fd10;
$L__BB9_13:
	add.s32 	%r48, %r20, 256;
	setp.ge.s32 	%p9, %r48, %r2;
	@%p9 bra 	$L__BB9_15;
	ld.global.f64 	%fd11, [%rd22+1024];
	ld.global.f64 	%fd12, [%rd23+1024];
	mul.f64 	%fd13, %fd2, %fd12;
	sub.f64 	%fd14, %fd11, %fd13;
	st.global.f64 	[%rd24+1024], %fd14;
$L__BB9_15:
	add.s32 	%r49, %r20, 384;
	setp.ge.s32 	%p10, %r49, %r2;
	@%p10 bra 	$L__BB9_17;
	ld.global.f64 	%fd15, [%rd22+2048];
	ld.global.f64 	%fd16, [%rd23+2048];
	mul.f64 	%fd17, %fd2, %fd16;
	sub.f64 	%fd18, %fd15, %fd17;
	st.global.f64 	[%rd24+2048], %fd18;
$L__BB9_17:
	add.s32 	%r50, %r20, 512;
	setp.ge.s32 	%p11, %r50, %r2;
	@%p11 bra 	$L__BB9_19;
	ld.global.f64 	%fd19, [%rd22+3072];
	ld.global.f64 	%fd20, [%rd23+3072];
	mul.f64 	%fd21, %fd2, %fd20;
	sub.f64 	%fd22, %fd19, %fd21;
	st.global.f64 	[%rd24+3072], %fd22;
$L__BB9_19:
	add.s32 	%r51, %r20, 640;
	setp.ge.s32 	%p12, %r51, %r2;
	@%p12 bra 	$L__BB9_21;
	ld.global.f64 	%fd23, [%rd22+4096];
	ld.global.f64 	%fd24, [%rd23+4096];
	mul.f64 	%fd25, %fd2, %fd24;
	sub.f64 	%fd26, %fd23, %fd25;
	st.global.f64 	[%rd24+4096], %fd26;
$L__BB9_21:
	add.s32 	%r52, %r20, 768;
	setp.ge.s32 	%p13, %r52, %r2;
	@%p13 bra 	$L__BB9_23;
	ld.global.f64 	%fd27, [%rd22+5120];
	ld.global.f64 	%fd28, [%rd23+5120];
	mul.f64 	%fd29, %fd2, %fd28;
	sub.f64 	%fd30, %fd27, %fd29;
	st.global.f64 	[%rd24+5120], %fd30;
$L__BB9_23:
	add.s32 	%r53, %r20, 896;
	setp.ge.s32 	%p14, %r53, %r2;
	@%p14 bra 	$L__BB9_25;
	ld.global.f64 	%fd31, [%rd22+6144];
	ld.global.f64 	%fd32, [%rd23+6144];
	mul.f64 	%fd33, %fd2, %fd32;
	sub.f64 	%fd34, %fd31, %fd33;
	st.global.f64 	[%rd24+6144], %fd34;
$L__BB9_25:
	add.s32 	%r73, %r73, 8;
	setp.eq.s32 	%p15, %r73, %r77;
	@%p15 bra 	$L__BB9_26;
	bra.uni 	$L__BB9_9;
$L__BB9_26:
	setp.eq.s32 	%p16, %r10, 0;
	@%p16 bra 	$L__BB9_59;
	and.b32  	%r30, %r42, 3;
	setp.lt.u32 	%p17, %r10, 4;
	@%p17 bra 	$L__BB9_37;
	shl.b32 	%r54, %r77, 7;
	add.s32 	%r31, %r54, %r4;
	setp.ge.s32 	%p18, %r31, %r2;
	@%p18 bra 	$L__BB9_30;
	mul.wide.s32 	%rd45, %r31, 8;
	add.s64 	%rd46, %rd13, %rd45;
	add.s64 	%rd47, %rd14, %rd45;
	ld.global.f64 	%fd35, [%rd46];
	ld.global.f64 	%fd36, [%rd47];
	mul.f64 	%fd37, %fd2, %fd36;
	sub.f64 	%fd38, %fd35, %fd37;
	add.s64 	%rd48, %rd15, %rd45;
	st.global.f64 	[%rd48], %fd38;
$L__BB9_30:
	add.s32 	%r32, %r31, 128;
	setp.ge.s32 	%p19, %r32, %r2;
	@%p19 bra 	$L__BB9_32;
	mul.wide.s32 	%rd49, %r32, 8;
	add.s64 	%rd50, %rd13, %rd49;
	add.s64 	%rd51, %rd14, %rd49;
	ld.global.f64 	%fd39, [%rd50];
	ld.global.f64 	%fd40, [%rd51];
	mul.f64 	%fd41, %fd2, %fd40;
	sub.f64 	%fd42, %fd39, %fd41;
	add.s64 	%rd52, %rd15, %rd49;
	st.global.f64 	[%rd52], %fd42;
$L__BB9_32:
	add.s32 	%r33, %r31, 256;
	setp.ge.s32 	%p20, %r33, %r2;
	@%p20 bra 	$L__BB9_34;
	mul.wide.s32 	%rd53, %r33, 8;
	add.s64 	%rd54, %rd13, %rd53;
	add.s64 	%rd55, %rd14, %rd53;
	ld.global.f64 	%fd43, [%rd54];
	ld.global.f64 	%fd44, [%rd55];
	mul.f64 	%fd45, %fd2, %fd44;
	sub.f64 	%fd46, %fd43, %fd45;
	add.s64 	%rd56, %rd15, %rd53;
	st.global.f64 	[%rd56], %fd46;
$L__BB9_34:
	add.s32 	%r34, %r31, 384;
	setp.ge.s32 	%p21, %r34, %r2;
	@%p21 bra 	$L__BB9_36;
	mul.wide.s32 	%rd57, %r34, 8;
	add.s64 	%rd58, %rd13, %rd57;
	add.s64 	%rd59, %rd14, %rd57;
	ld.global.f64 	%fd47, [%rd58];
	ld.global.f64 	%fd48, [%rd59];
	mul.f64 	%fd49, %fd2, %fd48;
	sub.f64 	%fd50, %fd47, %fd49;
	add.s64 	%rd60, %rd15, %rd57;
	st.global.f64 	[%rd60], %fd50;
$L__BB9_36:
	add.s32 	%r77, %r77, 4;
$L__BB9_37:
	setp.eq.s32 	%p22, %r30, 0;
	@%p22 bra 	$L__BB9_59;
	setp.eq.s32 	%p23, %r30, 1;
	@%p23 bra 	$L__BB9_44;
	shl.b32 	%r55, %r77, 7;
	add.s32 	%r37, %r55, %r4;
	setp.ge.s32 	%p24, %r37, %r2;
	@%p24 bra 	$L__BB9_41;
	mul.wide.s32 	%rd61, %r37, 8;
	add.s64 	%rd62, %rd13, %rd61;
	add.s64 	%rd63, %rd14, %rd61;
	ld.global.f64 	%fd51, [%rd62];
	ld.global.f64 	%fd52, [%rd63];
	mul.f64 	%fd53, %fd2, %fd52;
	sub.f64 	%fd54, %fd51, %fd53;
	add.s64 	%rd64, %rd15, %rd61;
	st.global.f64 	[%rd64], %fd54;
$L__BB9_41:
	add.s32 	%r38, %r37, 128;
	setp.ge.s32 	%p25, %r38, %r2;
	@%p25 bra 	$L__BB9_43;
	mul.wide.s32 	%rd65, %r38, 8;
	add.s64 	%rd66, %rd13, %rd65;
	add.s64 	%rd67, %rd14, %rd65;
	ld.global.f64 	%fd55, [%rd66];
	ld.global.f64 	%fd56, [%rd67];
	mul.f64 	%fd57, %fd2, %fd56;
	sub.f64 	%fd58, %fd55, %fd57;
	add.s64 	%rd68, %rd15, %rd65;
	st.global.f64 	[%rd68], %fd58;
$L__BB9_43:
	add.s32 	%r77, %r77, 2;
$L__BB9_44:
	and.b32  	%r56, %r42, 1;
	setp.eq.b32 	%p26, %r56, 1;
	not.pred 	%p27, %p26;
	@%p27 bra 	$L__BB9_59;
	shl.b32 	%r57, %r77, 7;
	add.s32 	%r41, %r57, %r4;
	setp.ge.s32 	%p28, %r41, %r2;
	@%p28 bra 	$L__BB9_59;
	mul.wide.s32 	%rd69, %r41, 8;
	add.s64 	%rd70, %rd13, %rd69;
	add.s64 	%rd71, %rd14, %rd69;
	ld.global.f64 	%fd59, [%rd70];
	ld.global.f64 	%fd60, [%rd71];
	mul.f64 	%fd61, %fd2, %fd60;
	sub.f64 	%fd62, %fd59, %fd61;
	add.s64 	%rd72, %rd15, %rd69;
	st.global.f64 	[%rd72], %fd62;
	bra.uni 	$L__BB9_59;
$L__BB9_47:
	setp.lt.s32 	%p29, %r42, 1;
	@%p29 bra 	$L__BB9_59;
	setp.lt.u32 	%p30, %r42, 8;
	mov.b32 	%r75, 0;
	@%p30 bra 	$L__BB9_51;
	and.b32  	%r75, %r42, 2147483640;
	neg.s32 	%r72, %r75;
	mul.wide.u32 	%rd73, %r4, 8;
	add.s64 	%rd16, %rd1, %rd73;
	add.s64 	%rd74, %rd106, 3072;
	add.s32 	%r71, %r4, 128;
	add.s64 	%rd18, %rd3, %rd74;
	add.s64 	%rd19, %rd1, %rd74;
$L__BB9_50:
	.pragma "nounroll";
	mul.wide.s32 	%rd75, %r71, 8;
	cvta.to.global.u64 	%rd76, %rd25;
	cvt.s64.s32 	%rd77, %r1;
	mov.u32 	%r61, %ctaid.x;
	cvt.u64.u32 	%rd78, %r61;
	mul.lo.s64 	%rd79, %rd77, %rd78;
	shl.b64 	%rd80, %rd79, 3;
	add.s64 	%rd81, %rd80, %rd76;
	add.s64 	%rd82, %rd81, %rd75;
	add.s64 	%rd83, %rd18, %rd75;
	add.s64 	%rd84, %rd19, %rd75;
	mul.wide.u32 	%rd85, %r4, 8;
	add.s64 	%rd86, %rd76, %rd85;
	add.s64 	%rd87, %rd86, %rd106;
	cvta.to.global.u64 	%rd88, %rd27;
	add.s64 	%rd89, %rd88, %rd85;
	add.s64 	%rd90, %rd89, %rd106;
	ld.global.f64 	%fd63, [%rd87];
	ld.global.f64 	%fd64, [%rd90];
	mul.f64 	%fd65, %fd2, %fd64;
	sub.f64 	%fd66, %fd63, %fd65;
	add.s64 	%rd91, %rd16, %rd106;
	st.global.f64 	[%rd91], %fd66;
	ld.global.f64 	%fd67, [%rd82];
	ld.global.f64 	%fd68, [%rd83+-3072];
	mul.f64 	%fd69, %fd2, %fd68;
	sub.f64 	%fd70, %fd67, %fd69;
	st.global.f64 	[%rd84+-3072], %fd70;
	ld.global.f64 	%fd71, [%rd82+1024];
	ld.global.f64 	%fd72, [%rd83+-2048];
	mul.f64 	%fd73, %fd2, %fd72;
	sub.f64 	%fd74, %fd71, %fd73;
	st.global.f64 	[%rd84+-2048], %fd74;
	ld.global.f64 	%fd75, [%rd82+2048];
	ld.global.f64 	%fd76, [%rd83+-1024];
	mul.f64 	%fd77, %fd2, %fd76;
	sub.f64 	%fd78, %fd75, %fd77;
	st.global.f64 	[%rd84+-1024], %fd78;
	ld.global.f64 	%fd79, [%rd82+3072];
	ld.global.f64 	%fd80, [%rd83];
	mul.f64 	%fd81, %fd2, %fd80;
	sub.f64 	%fd82, %fd79, %fd81;
	st.global.f64 	[%rd84], %fd82;
	ld.global.f64 	%fd83, [%rd82+4096];
	ld.global.f64 	%fd84, [%rd83+1024];
	mul.f64 	%fd85, %fd2, %fd84;
	sub.f64 	%fd86, %fd83, %fd85;
	st.global.f64 	[%rd84+1024], %fd86;
	ld.global.f64 	%fd87, [%rd82+5120];
	ld.global.f64 	%fd88, [%rd83+2048];
	mul.f64 	%fd89, %fd2, %fd88;
	sub.f64 	%fd90, %fd87, %fd89;
	st.global.f64 	[%rd84+2048], %fd90;
	ld.global.f64 	%fd91, [%rd82+6144];
	ld.global.f64 	%fd92, [%rd83+3072];
	mul.f64 	%fd93, %fd2, %fd92;
	sub.f64 	%fd94, %fd91, %fd93;
	st.global.f64 	[%rd84+3072], %fd94;
	add.s32 	%r72, %r72, 8;
	add.s64 	%rd106, %rd106, 8192;
	add.s32 	%r71, %r71, 1024;
	setp.eq.s32 	%p31, %r72, 0;
	@%p31 bra 	$L__BB9_51;
	bra.uni 	$L__BB9_50;
$L__BB9_51:
	and.b32  	%r23, %r42, 7;
	setp.eq.s32 	%p32, %r23, 0;
	@%p32 bra 	$L__BB9_59;
	and.b32  	%r24, %r42, 3;
	setp.lt.u32 	%p33, %r23, 4;
	@%p33 bra 	$L__BB9_54;
	shl.b32 	%r62, %r75, 7;
	add.s32 	%r63, %r62, %r4;
	mul.wide.s32 	%rd92, %r63, 8;
	add.s64 	%rd93, %rd13, %rd92;
	add.s64 	%rd94, %rd14, %rd92;
	ld.global.f64 	%fd95, [%rd93];
	ld.global.f64 	%fd96, [%rd94];
	mul.f64 	%fd97, %fd2, %fd96;
	sub.f64 	%fd98, %fd95, %fd97;
	add.s64 	%rd95, %rd15, %rd92;
	st.global.f64 	[%rd95], %fd98;
	ld.global.f64 	%fd99, [%rd93+1024];
	ld.global.f64 	%fd100, [%rd94+1024];
	mul.f64 	%fd101, %fd2, %fd100;
	sub.f64 	%fd102, %fd99, %fd101;
	st.global.f64 	[%rd95+1024], %fd102;
	ld.global.f64 	%fd103, [%rd93+2048];
	ld.global.f64 	%fd104, [%rd94+2048];
	mul.f64 	%fd105, %fd2, %fd104;
	sub.f64 	%fd106, %fd103, %fd105;
	st.global.f64 	[%rd95+2048], %fd106;
	ld.global.f64 	%fd107, [%rd93+3072];
	ld.global.f64 	%fd108, [%rd94+3072];
	mul.f64 	%fd109, %fd2, %fd108;
	sub.f64 	%fd110, %fd107, %fd109;
	st.global.f64 	[%rd95+3072], %fd110;
	add.s32 	%r75, %r75, 4;
$L__BB9_54:
	setp.eq.s32 	%p34, %r24, 0;
	@%p34 bra 	$L__BB9_59;
	setp.eq.s32 	%p35, %r24, 1;
	@%p35 bra 	$L__BB9_57;
	shl.b32 	%r64, %r75, 7;
	add.s32 	%r65, %r64, %r4;
	mul.wide.s32 	%rd96, %r65, 8;
	add.s64 	%rd97, %rd13, %rd96;
	add.s64 	%rd98, %rd14, %rd96;
	ld.global.f64 	%fd111, [%rd97];
	ld.global.f64 	%fd112, [%rd98];
	mul.f64 	%fd113, %fd2, %fd112;
	sub.f64 	%fd114, %fd111, %fd113;
	add.s64 	%rd99, %rd15, %rd96;
	st.global.f64 	[%rd99], %fd114;
	ld.global.f64 	%fd115, [%rd97+1024];
	ld.global.f64 	%fd116, [%rd98+1024];
	mul.f64 	%fd117, %fd2, %fd116;
	sub.f64 	%fd118, %fd115, %fd117;
	st.global.f64 	[%rd99+1024], %fd118;
	add.s32 	%r75, %r75, 2;
$L__BB9_57:
	and.b32  	%r66, %r42, 1;
	setp.eq.b32 	%p36, %r66, 1;
	not.pred 	%p37, %p36;
	@%p37 bra 	$L__BB9_59;
	shl.b32 	%r67, %r75, 7;
	add.s32 	%r68, %r67, %r4;
	mul.wide.s32 	%rd100, %r68, 8;
	add.s64 	%rd101, %rd13, %rd100;
	add.s64 	%rd102, %rd14, %rd100;
	ld.global.f64 	%fd119, [%rd101];
	ld.global.f64 	%fd120, [%rd102];
	mul.f64 	%fd121, %fd2, %fd120;
	sub.f64 	%fd122, %fd119, %fd121;
	add.s64 	%rd103, %rd15, %rd100;
	st.global.f64 	[%rd103], %fd122;
$L__BB9_59:
	ret;

}
	// .globl	_ZN3cub18CUB_300001_SM_10006detail6reduce28DeviceReduceSingleTileKernelINS2_10policy_hubIdjN4cuda3std3__44plusIdEEE10Policy1000EN6thrust24THRUST_300001_SM_1000_NS18transform_iteratorINSD_12zip_functionINS7_10multipliesIdEEEENSD_12zip_iteratorINS7_5tupleIJNSD_10device_ptrIdEESM_EEEEENSD_11use_defaultESP_EEPdjS9_ddNS7_10__identityEEEvT0_T1_T2_T3_T4_T6_
.visible .entry _ZN3cub18CUB_300001_SM_10006detail6reduce28DeviceReduceSingleTileKernelINS2_10policy_hubIdjN4cuda3std3__44plusIdEEE10Policy1000EN6thrust24THRUST_300001_SM_1000_NS18transform_iteratorINSD_12zip_functionINS7_10multipliesIdEEEENSD_12zip_iteratorINS7_5tupleIJNSD_10device_ptrIdEESM_EEEEENSD_11use_defaultESP_EEPdjS9_ddNS7_10__identityEEEvT0_T1_T2_T3_T4_T6_(
	.param .align 8 .b8 _ZN3cub18CUB_300001_SM_10006detail6reduce28DeviceReduceSingleTileKernelINS2_10policy_hubIdjN4cuda3std3__44plusIdEEE10Policy1000EN6thrust24THRUST_300001_SM_1000_NS18transform_iteratorINSD_12zip_functionINS7_10multipliesIdEEEENSD_12zip_iteratorINS7_5tupleIJNSD_10device_ptrIdEESM_EEEEENSD_11use_defaultESP_EEPdjS9_ddNS7_10__identityEEEvT0_T1_T2_T3_T4_T6__param_0[24],
	.param .u64 .ptr .align 1 _ZN3cub18CUB_300001_SM_10006detail6reduce28DeviceReduceSingleTileKernelINS2_10policy_hubIdjN4cuda3std3__44plusIdEEE10Policy1000EN6thrust24THRUST_300001_SM_1000_NS18transform_iteratorINSD_12zip_functionINS7_10multipliesIdEEEENSD_12zip_iteratorINS7_5tupleIJNSD_10device_ptrIdEESM_EEEEENSD_11use_defaultESP_EEPdjS9_ddNS7_10__identityEEEvT0_T1_T2_T3_T4_T6__param_1,
	.param .u32 _ZN3cub18CUB_300001_SM_10006detail6reduce28DeviceReduceSingleTileKernelINS2_10policy_hubIdjN4cuda3std3__44plusIdEEE10Policy1000EN6thrust24THRUST_300001_SM_1000_NS18transform_iteratorINSD_12zip_functionINS7_10multipliesIdEEEENSD_12zip_iteratorINS7_5tupleIJNSD_10device_ptrIdEESM_EEEEENSD_11use_defaultESP_EEPdjS9_ddNS7_10__identityEEEvT0_T1_T2_T3_T4_T6__param_2,
	.param .align 1 .b8 _ZN3cub18CUB_300001_SM_10006detail6reduce28DeviceReduceSingleTileKernelINS2_10policy_hubIdjN4cuda3std3__44plusIdEEE10Policy1000EN6thrust24THRUST_300001_SM_1000_NS18transform_iteratorINSD_12zip_functionINS7_10multipliesIdEEEENSD_12zip_iteratorINS7_5tupleIJNSD_10device_ptrIdEESM_EEEEENSD_11use_defaultESP_EEPdjS9_ddNS7_10__identityEEEvT0_T1_T2_T3_T4_T6__param_3[1],
	.param .f64 _ZN3cub18CUB_300001_SM_10006detail6reduce28DeviceReduceSingleTileKernelINS2_10policy_hubIdjN4cuda3std3__44plusIdEEE10Policy1000EN6thrust24THRUST_300001_SM_1000_NS18transform_iteratorINSD_12zip_functionINS7_10multipliesIdEEEENSD_12zip_iteratorINS7_5tupleIJNSD_10device_ptrIdEESM_EEEEENSD_11use_defaultESP_EEPdjS9_ddNS7_10__identityEEEvT0_T1_T2_T3_T4_T6__param_4,
	.param .align 1 .b8 _ZN3cub18CUB_300001_SM_10006detail6reduce28DeviceReduceSingleTileKernelINS2_10policy_hubIdjN4cuda3std3__44plusIdEEE10Policy1000EN6thrust24THRUST_300001_SM_1000_NS18transform_iteratorINSD_12zip_functionINS7_10multipliesIdEEEENSD_12zip_iteratorINS7_5tupleIJNSD_10device_ptrIdEESM_EEEEENSD_11use_defaultESP_EEPdjS9_ddNS7_10__identityEEEvT0_T1_T2_T3_T4_T6__param_5[1]
)
.maxntid 640
.minnctapersm 1
{
	.reg .pred 	%p<71>;
	.reg .b16 	%rs<9>;
	.reg .b32 	%r<297>;
	.reg .b64 	%rd<158>;
	.reg .b64 	%fd<457>;
	// demoted variable
	.shared .align 8 .b8 _ZZN3cub18CUB_300001_SM_10006detail6reduce28DeviceReduceSingleTileKernelINS2_10policy_hubIdjN4cuda3std3__44plusIdEEE10Policy1000EN6thrust24THRUST_300001_SM_1000_NS18transform_iteratorINSD_12zip_functionINS7_10multipliesIdEEEENSD_12zip_iteratorINS7_5tupleIJNSD_10device_ptrIdEESM_EEEEENSD_11use_defaultESP_EEPdjS9_ddNS7_10__identityEEEvT0_T1_T2_T3_T4_T6_E12temp_storage[192];
	ld.param.u64 	%rd19, [_ZN3cub18CUB_300001_SM_10006detail6reduce28DeviceReduceSingleTileKernelINS2_10policy_hubIdjN4cuda3std3__44plusIdEEE10Policy1000EN6thrust24THRUST_300001_SM_1000_NS18transform_iteratorINSD_12zip_functionINS7_10multipliesIdEEEENSD_12zip_iteratorINS7_5tupleIJNSD_10device_ptrIdEESM_EEEEENSD_11use_defaultESP_EEPdjS9_ddNS7_10__identityEEEvT0_T1_T2_T3_T4_T6__param_0+8];
	ld.param.u64 	%rd18, [_ZN3cub18CUB_300001_SM_10006detail6reduce28DeviceReduceSingleTileKernelINS2_10policy_hubIdjN4cuda3std3__44plusIdEEE10Policy1000EN6thrust24THRUST_300001_SM_1000_NS18transform_iteratorINSD_12zip_functionINS7_10multipliesIdEEEENSD_12zip_iteratorINS7_5tupleIJNSD_10device_ptrIdEESM_EEEEENSD_11use_defaultESP_EEPdjS9_ddNS7_10__identityEEEvT0_T1_T2_T3_T4_T6__param_0];
	ld.param.u64 	%rd20, [_ZN3cub18CUB_300001_SM_10006detail6reduce28DeviceReduceSingleTileKernelINS2_10policy_hubIdjN4cuda3std3__44plusIdEEE10Policy1000EN6thrust24THRUST_300001_SM_1000_NS18transform_iteratorINSD_12zip_functionINS7_10multipliesIdEEEENSD_12zip_iteratorINS7_5tupleIJNSD_10device_ptrIdEESM_EEEEENSD_11use_defaultESP_EEPdjS9_ddNS7_10__identityEEEvT0_T1_T2_T3_T4_T6__param_1];
	ld.param.u32 	%r51, [_ZN3cub18CUB_300001_SM_10006detail6reduce28DeviceReduceSingleTileKernelINS2_10policy_hubIdjN4cuda3std3__44plusIdEEE10Policy1000EN6thrust24THRUST_300001_SM_1000_NS18transform_iteratorINSD_12zip_functionINS7_10multipliesIdEEEENSD_12zip_iteratorINS7_5tupleIJNSD_10device_ptrIdEESM_EEEEENSD_11use_defaultESP_EEPdjS9_ddNS7_10__identityEEEvT0_T1_T2_T3_T4_T6__param_2];
	ld.param.f64 	%fd42, [_ZN3cub18CUB_300001_SM_10006detail6reduce28DeviceReduceSingleTileKernelINS2_10policy_hubIdjN4cuda3std3__44plusIdEEE10Policy1000EN6thrust24THRUST_300001_SM_1000_NS18transform_iteratorINSD_12zip_functionINS7_10multipliesIdEEEENSD_12zip_iteratorINS7_5tupleIJNSD_10device_ptrIdEESM_EEEEENSD_11use_defaultESP_EEPdjS9_ddNS7_10__identityEEEvT0_T1_T2_T3_T4_T6__param_4];
	cvta.to.global.u64 	%rd1, %rd20;
	setp.ne.s32 	%p1, %r51, 0;
	@%p1 bra 	$L__BB10_3;
	mov.u32 	%r279, %tid.x;
	setp.ne.s32 	%p70, %r279, 0;
	@%p70 bra 	$L__BB10_52;
	st.global.f64 	[%rd1], %fd42;
	bra.uni 	$L__BB10_52;
$L__BB10_3:
	cvta.to.global.u64 	%rd2, %rd18;
	cvta.to.global.u64 	%rd3, %rd19;
	setp.gt.u32 	%p2, %r51, 5119;
	@%p2 bra 	$L__BB10_28;
	mov.u32 	%r1, %tid.x;
	setp.ge.u32 	%p24, %r1, %r51;
	mov.f64 	%fd444, 0d0000000000000000;
	mov.u32 	%r283, %r1;
	@%p24 bra 	$L__BB10_6;
	mul.wide.u32 	%rd122, %r1, 8;
	add.s64 	%rd123, %rd2, %rd122;
	add.s64 	%rd124, %rd3, %rd122;
	ld.global.f64 	%fd226, [%rd123];
	ld.global.f64 	%fd227, [%rd124];
	mul.f64 	%fd444, %fd226, %fd227;
	add.s32 	%r283, %r1, 640;
$L__BB10_6:
	setp.ge.u32 	%p25, %r283, %r51;
	@%p25 bra 	$L__BB10_19;
	not.b32 	%r155, %r283;
	add.s32 	%r156, %r51, %r155;
	mul.hi.u32 	%r157, %r156, -858993459;
	shr.u32 	%r158, %r157, 9;
	add.s32 	%r4, %r158, 1;
	and.b32  	%r5, %r4, 15;
	setp.lt.u32 	%p26, %r156, 9600;
	@%p26 bra 	$L__BB10_10;
	and.b32  	%r159, %r4, 16777200;
	neg.s32 	%r281, %r159;
	mul.wide.u32 	%rd125, %r283, 8;
	add.s64 	%rd126, %rd125, 40960;
	add.s64 	%rd155, %rd2, %rd126;
	add.s64 	%rd154, %rd3, %rd126;
$L__BB10_9:
	.pragma "nounroll";
	ld.global.f64 	%fd229, [%rd155+-40960];
	ld.global.f64 	%fd230, [%rd154+-40960];
	fma.rn.f64 	%fd231, %fd229, %fd230, %fd444;
	ld.global.f64 	%fd232, [%rd155+-35840];
	ld.global.f64 	%fd233, [%rd154+-35840];
	fma.rn.f64 	%fd234, %fd232, %fd233, %fd231;
	ld.global.f64 	%fd235, [%rd155+-30720];
	ld.global.f64 	%fd236, [%rd154+-30720];
	fma.rn.f64 	%fd237, %fd235, %fd236, %fd234;
	ld.global.f64 	%fd238, [%rd155+-25600];
	ld.global.f64 	%fd239, [%rd154+-25600];
	fma.rn.f64 	%fd240, %fd238, %fd239, %fd237;
	ld.global.f64 	%fd241, [%rd155+-20480];
	ld.global.f64 	%fd242, [%rd154+-20480];
	fma.rn.f64 	%fd243, %fd241, %fd242, %fd240;
	ld.global.f64 	%fd244, [%rd155+-15360];
	ld.global.f64 	%fd245, [%rd154+-15360];
	fma.rn.f64 	%fd246, %fd244, %fd245, %fd243;
	ld.global.f64 	%fd247, [%rd155+-10240];
	ld.global.f64 	%fd248, [%rd154+-10240];
	fma.rn.f64 	%fd249, %fd247, %fd248, %fd246;
	ld.global.f64 	%fd250, [%rd155+-5120];
	ld.global.f64 	%fd251, [%rd154+-5120];
	fma.rn.f64 	%fd252, %fd250, %fd251, %fd249;
	ld.global.f64 	%fd253, [%rd155];
	ld.global.f64 	%fd254, [%rd154];
	fma.rn.f64 	%fd255, %fd253, %fd254, %fd252;
	ld.global.f64 	%fd256, [%rd155+5120];
	ld.global.f64 	%fd257, [%rd154+5120];
	fma.rn.f64 	%fd258, %fd256, %fd257, %fd255;
	ld.global.f64 	%fd259, [%rd155+10240];
	ld.global.f64 	%fd260, [%rd154+10240];
	fma.rn.f64 	%fd261, %fd259, %fd260, %fd258;
	ld.global.f64 	%fd262, [%rd155+15360];
	ld.global.f64 	%fd263, [%rd154+15360];
	fma.rn.f64 	%fd264, %fd262, %fd263, %fd261;
	ld.global.f64 	%fd265, [%rd155+20480];
	ld.global.f64 	%fd266, [%rd154+20480];
	fma.rn.f64 	%fd267, %fd265, %fd266, %fd264;
	ld.global.f64 	%fd268, [%rd155+25600];
	ld.global.f64 	%fd269, [%rd154+25600];
	fma.rn.f64 	%fd270, %fd268, %fd269, %fd267;
	ld.global.f64 	%fd271, [%rd155+30720];
	ld.global.f64 	%fd272, [%rd154+30720];
	fma.rn.f64 	%fd273, %fd271, %fd272, %fd270;
	ld.global.f64 	%fd274, [%rd155+35840];
	ld.global.f64 	%fd275, [%rd154+35840];
	fma.rn.f64 	%fd444, %fd274, %fd275, %fd273;
	add.s32 	%r283, %r283, 10240;
	add.s32 	%r281, %r281, 16;
	add.s64 	%rd155, %rd155, 81920;
	add.s64 	%rd154, %rd154, 81920;
	setp.ne.s32 	%p27, %r281, 0;
	@%p27 bra 	$L__BB10_9;
$L__BB10_10:
	setp.eq.s32 	%p28, %r5, 0;
	@%p28 bra 	$L__BB10_19;
	and.b32  	%r12, %r4, 7;
	setp.lt.u32 	%p29, %r5, 8;
	@%p29 bra 	$L__BB10_13;
	mul.wide.u32 	%rd127, %r283, 8;
	add.s64 	%rd128, %rd2, %rd127;
	add.s64 	%rd129, %rd3, %rd127;
	ld.global.f64 	%fd277, [%rd128];
	ld.global.f64 	%fd278, [%rd129];
	fma.rn.f64 	%fd279, %fd277, %fd278, %fd444;
	ld.global.f64 	%fd280, [%rd128+5120];
	ld.global.f64 	%fd281, [%rd129+5120];
	fma.rn.f64 	%fd282, %fd280, %fd281, %fd279;
	ld.global.f64 	%fd283, [%rd128+10240];
	ld.global.f64 	%fd284, [%rd129+10240];
	fma.rn.f64 	%fd285, %fd283, %fd284, %fd282;
	ld.global.f64 	%fd286, [%rd128+15360];
	ld.global.f64 	%fd287, [%rd129+15360];
	fma.rn.f64 	%fd288, %fd286, %fd287, %fd285;
	ld.global.f64 	%fd289, [%rd128+20480];
	ld.global.f64 	%fd290, [%rd129+20480];
	fma.rn.f64 	%fd291, %fd289, %fd290, %fd288;
	ld.global.f64 	%fd292, [%rd128+25600];
	ld.global.f64 	%fd293, [%rd129+25600];
	fma.rn.f64 	%fd294, %fd292, %fd293, %fd291;
	ld.global.f64 	%fd295, [%rd128+30720];
	ld.global.f64 	%fd296, [%rd129+30720];
	fma.rn.f64 	%fd297, %fd295, %fd296, %fd294;
	ld.global.f64 	%fd298, [%rd128+35840];
	ld.global.f64 	%fd299, [%rd129+35840];
	fma.rn.f64 	%fd444, %fd298, %fd299, %fd297;
	add.s32 	%r283, %r283, 5120;
$L__BB10_13:
	setp.eq.s32 	%p30, %r12, 0;
	@%p30 bra 	$L__BB10_19;
	and.b32  	%r15, %r4, 3;
	setp.lt.u32 	%p31, %r12, 4;
	@%p31 bra 	$L__BB10_16;
	mul.wide.u32 	%rd130, %r283, 8;
	add.s64 	%rd131, %rd2, %rd130;
	add.s64 	%rd132, %rd3, %rd130;
	ld.global.f64 	%fd301, [%rd131];
	ld.global.f64 	%fd302, [%rd132];
	fma.rn.f64 	%fd303, %fd301, %fd302, %fd444;
	ld.global.f64 	%fd304, [%rd131+5120];
	ld.global.f64 	%fd305, [%rd132+5120];
	fma.rn.f64 	%fd306, %fd304, %fd305, %fd303;
	ld.global.f64 	%fd307, [%rd131+10240];
	ld.global.f64 	%fd308, [%rd132+10240];
	fma.rn.f64 	%fd309, %fd307, %fd308, %fd306;
	ld.global.f64 	%fd310, [%rd131+15360];
	ld.global.f64 	%fd311, [%rd132+15360];
	fma.rn.f64 	%fd444, %fd310, %fd311, %fd309;
	add.s32 	%r283, %r283, 2560;
$L__BB10_16:
	setp.eq.s32 	%p32, %r15, 0;
	@%p32 bra 	$L__BB10_19;
	mul.wide.u32 	%rd133, %r283, 8;
	add.s64 	%rd157, %rd3, %rd133;
	add.s64 	%rd156, %rd2, %rd133;
	neg.s32 	%r286, %r15;
$L__BB10_18:
	.pragma "nounroll";
	ld.global.f64 	%fd312, [%rd156];
	ld.global.f64 	%fd313, [%rd157];
	fma.rn.f64 	%fd444, %fd312, %fd313, %fd444;
	add.s64 	%rd157, %rd157, 5120;
	add.s64 	%rd156, %rd156, 5120;
	add.s32 	%r286, %r286, 1;
	setp.ne.s32 	%p33, %r286, 0;
	@%p33 bra 	$L__BB10_18;
$L__BB10_19:
	setp.lt.u32 	%p34, %r51, 640;
	@%p34 bra 	$L__BB10_24;
	// begin inline asm
	mov.u32 %r223, %laneid;
	// end inline asm
	mov.b64 	%rd144, %fd444;
	mov.b64 	{%r225, %r230}, %rd144;
	mov.b32 	%r231, 1;
	mov.b32 	%r272, 31;
	mov.b32 	%r273, -1;
	// begin inline asm
	shfl.sync.down.b32 %r224, %r225, %r231, %r272, %r273;
	// end inline asm
	// begin inline asm
	shfl.sync.down.b32 %r229, %r230, %r231, %r272, %r273;
	// end inline asm
	mov.b64 	%rd145, {%r224, %r229};
	mov.b64 	%fd384, %rd145;
	setp.gt.s32 	%p62, %r223, 30;
	add.f64 	%fd385, %fd444, %fd384;
	selp.f64 	%fd386, %fd444, %fd385, %p62;
	mov.b64 	%rd146, %fd386;
	mov.b64 	{%r235, %r240}, %rd146;
	mov.b32 	%r241, 2;
	// begin inline asm
	shfl.sync.down.b32 %r234, %r235, %r241, %r272, %r273;
	// end inline asm
	// begin inline asm
	shfl.sync.down.b32 %r239, %r240, %r241, %r272, %r273;
	// end inline asm
	mov.b64 	%rd147, {%r234, %r239};
	mov.b64 	%fd387, %rd147;
	setp.gt.s32 	%p63, %r223, 29;
	add.f64 	%fd388, %fd386, %fd387;
	selp.f64 	%fd389, %fd386, %fd388, %p63;
	mov.b64 	%rd148, %fd389;
	mov.b64 	{%r245, %r250}, %rd148;
	mov.b32 	%r251, 4;
	// begin inline asm
	shfl.sync.down.b32 %r244, %r245, %r251, %r272, %r273;
	// end inline asm
	// begin inline asm
	shfl.sync.down.b32 %r249, %r250, %r251, %r272, %r273;
	// end inline asm
	mov.b64 	%rd149, {%r244, %r249};
	mov.b64 	%fd390, %rd149;
	setp.gt.s32 	%p64, %r223, 27;
	add.f64 	%fd391, %fd389, %fd390;
	selp.f64 	%fd392, %fd389, %fd391, %p64;
	mov.b64 	%rd150, %fd392;
	mov.b64 	{%r255, %r260}, %rd150;
	mov.b32 	%r261, 8;
	// begin inline asm
	shfl.sync.down.b32 %r254, %r255, %r261, %r272, %r273;
	// end inline asm
	// begin inline asm
	shfl.sync.down.b32 %r259, %r260, %r261, %r272, %r273;
	// end inline asm
	mov.b64 	%rd151, {%r254, %r259};
	mov.b64 	%fd393, %rd151;
	setp.gt.s32 	%p65, %r223, 23;
	add.f64 	%fd394, %fd392, %fd393;
	selp.f64 	%fd395, %fd392, %fd394, %p65;
	mov.b64 	%rd152, %fd395;
	mov.b64 	{%r265, %r270}, %rd152;
	mov.b32 	%r271, 16;
	// begin inline asm
	shfl.sync.down.b32 %r264, %r265, %r271, %r272, %r273;
	// end inline asm
	// begin inline asm
	shfl.sync.down.b32 %r269, %r270, %r271, %r272, %r273;
	// end inline asm
	mov.b64 	%rd153, {%r264, %r269};
	mov.b64 	%fd396, %rd153;
	setp.gt.s32 	%p66, %r223, 15;
	add.f64 	%fd16, %fd395, %fd396;
	selp.f64 	%fd456, %fd395, %fd16, %p66;
	setp.ne.s32 	%p67, %r223, 0;
	@%p67 bra 	$L__BB10_22;
	shr.u32 	%r274, %r1, 2;
	and.b32  	%r275, %r274, 248;
	mov.u32 	%r276, _ZZN3cub18CUB_300001_SM_10006detail6reduce28DeviceReduceSingleTileKernelINS2_10policy_hubIdjN4cuda3std3__44plusIdEEE10Policy1000EN6thrust24THRUST_300001_SM_1000_NS18transform_iteratorINSD_12zip_functionINS7_10multipliesIdEEEENSD_12zip_iteratorINS7_5tupleIJNSD_10device_ptrIdEESM_EEEEENSD_11use_defaultESP_EEPdjS9_ddNS7_10__identityEEEvT0_T1_T2_T3_T4_T6_E12temp_storage;
	add.s32 	%r277, %r276, %r275;
	st.shared.f64 	[%r277+24], %fd16;
$L__BB10_22:
	bar.sync 	0;
	setp.ne.s32 	%p68, %r1, 0;
	@%p68 bra 	$L__BB10_50;
	ld.shared.f64 	%fd397, [_ZZN3cub18CUB_300001_SM_10006detail6reduce28DeviceReduceSingleTileKernelINS2_10policy_hubIdjN4cuda3std3__44plusIdEEE10Policy1000EN6thrust24THRUST_300001_SM_1000_NS18transform_iteratorINSD_12zip_functionINS7_10multipliesIdEEEENSD_12zip_iteratorINS7_5tupleIJNSD_10device_ptrIdEESM_EEEEENSD_11use_defaultESP_EEPdjS9_ddNS7_10__identityEEEvT0_T1_T2_T3_T4_T6_E12temp_storage+32];
	add.f64 	%fd398, %fd456, %fd397;
	ld.shared.f64 	%fd399, [_ZZN3cub18CUB_300001_SM_10006detail6reduce28DeviceReduceSingleTileKernelINS2_10policy_hubIdjN4cuda3std3__44plusIdEEE10Policy1000EN6thrust24THRUST_300001_SM_1000_NS18transform_iteratorINSD_12zip_functionINS7_10multipliesIdEEEENSD_12zip_iteratorINS7_5tupleIJNSD_10device_ptrIdEESM_EEEEENSD_11use_defaultESP_EEPdjS9_ddNS7_10__identityEEEvT0_T1_T2_T3_T4_T6_E12temp_storage+40];
	add.f64 	%fd400, %fd398, %fd399;
	ld.shared.f64 	%fd401, [_ZZN3cub18CUB_300001_SM_10006detail6reduce28DeviceReduceSingleTileKernelINS2_10policy_hubIdjN4cuda3std3__44plusIdEEE10Policy1000EN6thrust24THRUST_300001_SM_1000_NS18transform_iteratorINSD_12zip_functionINS7_10multipliesIdEEEENSD_12zip_iteratorINS7_5tupleIJNSD_10device_ptrIdEESM_EEEEENSD_11use_defaultESP_EEPdjS9_ddNS7_10__identityEEEvT0_T1_T2_T3_T4_T6_E12temp_storage+48];
	add.f64 	%fd402, %fd400, %fd401;
	ld.shared.f64 	%fd403, [_ZZN3cub18CUB_300001_SM_10006detail6reduce28DeviceReduceSingleTileKernelINS2_10policy_hubIdjN4cuda3std3__44plusIdEEE10Policy1000EN6thrust24THRUST_300001_SM_1000_NS18transform_iteratorINSD_12zip_functionINS7_10multipliesIdEEEENSD_12zip_iteratorINS7_5tupleIJNSD_10device_ptrIdEESM_EEEEENSD_11use_defaultESP_EEPdjS9_ddNS7_10__identityEEEvT0_T1_T2_T3_T4_T6_E12temp_storage+56];
	add.f64 	%fd404, %fd402, %fd403;
	ld.shared.f64 	%fd405, [_ZZN3cub18CUB_300001_SM_10006detail6reduce28DeviceReduceSingleTileKernelINS2_10policy_hubIdjN4cuda3std3__44plusIdEEE10Policy1000EN6thrust24THRUST_300001_SM_1000_NS18transform_iteratorINSD_12zip_functionINS7_10multipliesIdEEEENSD_12zip_iteratorINS7_5tupleIJNSD_10device_ptrIdEESM_EEEEENSD_11use_defaultESP_EEPdjS9_ddNS7_10__identityEEEvT0_T1_T2_T3_T4_T6_E12temp_storage+64];
	add.f64 	%fd406, %fd404, %fd405;
	ld.shared.f64 	%fd407, [_ZZN3cub18CUB_300001_SM_10006detail6reduce28DeviceReduceSingleTileKernelINS2_10policy_hubIdjN4cuda3std3__44plusIdEEE10Policy1000EN6thrust24THRUST_300001_SM_1000_NS18transform_iteratorINSD_12zip_functionINS7_10multipliesIdEEEENSD_12zip_iteratorINS7_5tupleIJNSD_10device_ptrIdEESM_EEEEENSD_11use_defaultESP_EEPdjS9_ddNS7_10__identityEEEvT0_T1_T2_T3_T4_T6_E12temp_storage+72];
	add.f64 	%fd408, %fd406, %fd407;
	ld.shared.f64 	%fd409, [_ZZN3cub18CUB_300001_SM_10006detail6reduce28DeviceReduceSingleTileKernelINS2_10policy_hubIdjN4cuda3std3__44plusIdEEE10Policy1000EN6thrust24THRUST_300001_SM_1000_NS18transform_iteratorINSD_12zip_functionINS7_10multipliesIdEEEENSD_12zip_iteratorINS7_5tupleIJNSD_10device_ptrIdEESM_EEEEENSD_11use_defaultESP_EEPdjS9_ddNS7_10__identityEEEvT0_T1_T2_T3_T4_T6_E12temp_storage+80];
	add.f64 	%fd410, %fd408, %fd409;
	ld.shared.f64 	%fd411, [_ZZN3cub18CUB_300001_SM_10006detail6reduce28DeviceReduceSingleTileKernelINS2_10policy_hubIdjN4cuda3std3__44plusIdEEE10Policy1000EN6thrust24THRUST_300001_SM_1000_NS18transform_iteratorINSD_12zip_functionINS7_10multipliesIdEEEENSD_12zip_iteratorINS7_5tupleIJNSD_10device_ptrIdEESM_EEEEENSD_11use_defaultESP_EEPdjS9_ddNS7_10__identityEEEvT0_T1_T2_T3_T4_T6_E12temp_storage+88];
	add.f64 	%fd412, %fd410, %fd411;
	ld.shared.f64 	%fd413, [_ZZN3cub18CUB_300001_SM_10006detail6reduce28DeviceReduceSingleTileKernelINS2_10policy_hubIdjN4cuda3std3__44plusIdEEE10Policy1000EN6thrust24THRUST_300001_SM_1000_NS18transform_iteratorINSD_12zip_functionINS7_10multipliesIdEEEENSD_12zip_iteratorINS7_5tupleIJNSD_10device_ptrIdEESM_EEEEENSD_11use_defaultESP_EEPdjS9_ddNS7_10__identityEEEvT0_T1_T2_T3_T4_T6_E12temp_storage+96];
	add.f64 	%fd414, %fd412, %fd413;
	ld.shared.f64 	%fd415, [_ZZN3cub18CUB_300001_SM_10006detail6reduce28DeviceReduceSingleTileKernelINS2_10policy_hubIdjN4cuda3std3__44plusIdEEE10Policy1000EN6thrust24THRUST_300001_SM_1000_NS18transform_iteratorINSD_12zip_functionINS7_10multipliesIdEEEENSD_12zip_iteratorINS7_5tupleIJNSD_10device_ptrIdEESM_EEEEENSD_11use_defaultESP_EEPdjS9_ddNS7_10__identityEEEvT0_T1_T2_T3_T4_T6_E12temp_storage+104];
	add.f64 	%fd416, %fd414, %fd415;
	ld.shared.f64 	%fd417, [_ZZN3cub18CUB_300001_SM_10006detail6reduce28DeviceReduceSingleTileKernelINS2_10policy_hubIdjN4cuda3std3__44plusIdEEE10Policy1000EN6thrust24THRUST_300001_SM_1000_NS18transform_iteratorINSD_12zip_functionINS7_10multipliesIdEEEENSD_12zip_iteratorINS7_5tupleIJNSD_10device_ptrIdEESM_EEEEENSD_11use_defaultESP_EEPdjS9_ddNS7_10__identityEEEvT0_T1_T2_T3_T4_T6_E12temp_storage+112];
	add.f64 	%fd418, %fd416, %fd417;
	ld.shared.f64 	%fd419, [_ZZN3cub18CUB_300001_SM_10006detail6reduce28DeviceReduceSingleTileKernelINS2_10policy_hubIdjN4cuda3std3__44plusIdEEE10Policy1000EN6thrust24THRUST_300001_SM_1000_NS18transform_iteratorINSD_12zip_functionINS7_10multipliesIdEEEENSD_12zip_iteratorINS7_5tupleIJNSD_10device_ptrIdEESM_EEEEENSD_11use_defaultESP_EEPdjS9_ddNS7_10__identityEEEvT0_T1_T2_T3_T4_T6_E12temp_storage+120];
	add.f64 	%fd420, %fd418, %fd419;
	ld.shared.f64 	%fd421, [_ZZN3cub18CUB_300001_SM_10006detail6reduce28DeviceReduceSingleTileKernelINS2_10policy_hubIdjN4cuda3std3__44plusIdEEE10Policy1000EN6thrust24THRUST_300001_SM_1000_NS18transform_iteratorINSD_12zip_functionINS7_10multipliesIdEEEENSD_12zip_iteratorINS7_5tupleIJNSD_10device_ptrIdEESM_EEEEENSD_11use_defaultESP_EEPdjS9_ddNS7_10__identityEEEvT0_T1_T2_T3_T4_T6_E12temp_storage+128];
	add.f64 	%fd422, %fd420, %fd421;
	ld.shared.f64 	%fd423, [_ZZN3cub18CUB_300001_SM_10006detail6reduce28DeviceReduceSingleTileKernelINS2_10policy_hubIdjN4cuda3std3__44plusIdEEE10Policy1000EN6thrust24THRUST_300001_SM_1000_NS18transform_iteratorINSD_12zip_functionINS7_10multipliesIdEEEENSD_12zip_iteratorINS7_5tupleIJNSD_10device_ptrIdEESM_EEEEENSD_11use_defaultESP_EEPdjS9_ddNS7_10__identityEEEvT0_T1_T2_T3_T4_T6_E12temp_storage+136];
	add.f64 	%fd424, %fd422, %fd423;
	ld.shared.f64 	%fd425, [_ZZN3cub18CUB_300001_SM_10006detail6reduce28DeviceReduceSingleTileKernelINS2_10policy_hubIdjN4cuda3std3__44plusIdEEE10Policy1000EN6thrust24THRUST_300001_SM_1000_NS18transform_iteratorINSD_12zip_functionINS7_10multipliesIdEEEENSD_12zip_iteratorINS7_5tupleIJNSD_10device_ptrIdEESM_EEEEENSD_11use_defaultESP_EEPdjS9_ddNS7_10__identityEEEvT0_T1_T2_T3_T4_T6_E12temp_storage+144];
	add.f64 	%fd426, %fd424, %fd425;
	ld.shared.f64 	%fd427, [_ZZN3cub18CUB_300001_SM_10006detail6reduce28DeviceReduceSingleTileKernelINS2_10policy_hubIdjN4cuda3std3__44plusIdEEE10Policy1000EN6thrust24THRUST_300001_SM_1000_NS18transform_iteratorINSD_12zip_functionINS7_10multipliesIdEEEENSD_12zip_iteratorINS7_5tupleIJNSD_10device_ptrIdEESM_EEEEENSD_11use_defaultESP_EEPdjS9_ddNS7_10__identityEEEvT0_T1_T2_T3_T4_T6_E12temp_storage+152];
	add.f64 	%fd428, %fd426, %fd427;
	ld.shared.f64 	%fd429, [_ZZN3cub18CUB_300001_SM_10006detail6reduce28DeviceReduceSingleTileKernelINS2_10policy_hubIdjN4cuda3std3__44plusIdEEE10Policy1000EN6thrust24THRUST_300001_SM_1000_NS18transform_iteratorINSD_12zip_functionINS7_10multipliesIdEEEENSD_12zip_iteratorINS7_5tupleIJNSD_10device_ptrIdEESM_EEEEENSD_11use_defaultESP_EEPdjS9_ddNS7_10__identityEEEvT0_T1_T2_T3_T4_T6_E12temp_storage+160];
	add.f64 	%fd430, %fd428, %fd429;
	ld.shared.f64 	%fd431, [_ZZN3cub18CUB_300001_SM_10006detail6reduce28DeviceReduceSingleTileKernelINS2_10policy_hubIdjN4cuda3std3__44plusIdEEE10Policy1000EN6thrust24THRUST_300001_SM_1000_NS18transform_iteratorINSD_12zip_functionINS7_10multipliesIdEEEENSD_12zip_iteratorINS7_5tupleIJNSD_10device_ptrIdEESM_EEEEENSD_11use_defaultESP_EEPdjS9_ddNS7_10__identityEEEvT0_T1_T2_T3_T4_T6_E12temp_storage+168];
	add.f64 	%fd432, %fd430, %fd431;
	ld.shared.f64 	%fd433, [_ZZN3cub18CUB_300001_SM_10006detail6reduce28DeviceReduceSingleTileKernelINS2_10policy_hubIdjN4cuda3std3__44plusIdEEE10Policy1000EN6thrust24THRUST_300001_SM_1000_NS18transform_iteratorINSD_12zip_functionINS7_10multipliesIdEEEENSD_12zip_iteratorINS7_5tupleIJNSD_10device_ptrIdEESM_EEEEENSD_11use_defaultESP_EEPdjS9_ddNS7_10__identityEEEvT0_T1_T2_T3_T4_T6_E12temp_storage+176];
	add.f64 	%fd456, %fd432, %fd433;
	bra.uni 	$L__BB10_50;
$L__BB10_24:
	// begin inline asm
	mov.u32 %r160, %laneid;
	// end inline asm
	and.b32  	%r211, %r1, 992;
	add.s32 	%r212, %r211, 32;
	setp.gt.u32 	%p35, %r212, %r51;
	not.b32 	%r213, %r211;
	add.s32 	%r214, %r51, %r213;
	selp.b32 	%r209, %r214, 31, %p35;
	mov.b64 	%rd134, %fd444;
	mov.b64 	{%r162, %r167}, %rd134;
	mov.b32 	%r168, 1;
	mov.b32 	%r210, -1;
	// begin inline asm
	shfl.sync.down.b32 %r161, %r162, %r168, %r209, %r210;
	// end inline asm
	// begin inline asm
	shfl.sync.down.b32 %r166, %r167, %r168, %r209, %r210;
	// end inline asm
	mov.b64 	%rd135, {%r161, %r166};
	mov.b64 	%fd314, %rd135;
	setp.lt.s32 	%p36, %r160, %r209;
	add.f64 	%fd315, %fd444, %fd314;
	selp.f64 	%fd316, %fd315, %fd444, %p36;
	mov.b64 	%rd136, %fd316;
	mov.b64 	{%r172, %r177}, %rd136;
	mov.b32 	%r178, 2;
	// begin inline asm
	shfl.sync.down.b32 %r171, %r172, %r178, %r209, %r210;
	// end inline asm
	// begin inline asm
	shfl.sync.down.b32 %r176, %r177, %r178, %r209, %r210;
	// end inline asm
	mov.b64 	%rd137, {%r171, %r176};
	mov.b64 	%fd317, %rd137;
	add.s32 	%r215, %r160, 2;
	setp.gt.s32 	%p37, %r215, %r209;
	add.f64 	%fd318, %fd316, %fd317;
	selp.f64 	%fd319, %fd316, %fd318, %p37;
	mov.b64 	%rd138, %fd319;
	mov.b64 	{%r182, %r187}, %rd138;
	mov.b32 	%r188, 4;
	// begin inline asm
	shfl.sync.down.b32 %r181, %r182, %r188, %r209, %r210;
	// end inline asm
	// begin inline asm
	shfl.sync.down.b32 %r186, %r187, %r188, %r209, %r210;
	// end inline asm
	mov.b64 	%rd139, {%r181, %r186};
	mov.b64 	%fd320, %rd139;
	add.s32 	%r216, %r160, 4;
	setp.gt.s32 	%p38, %r216, %r209;
	add.f64 	%fd321, %fd319, %fd320;
	selp.f64 	%fd322, %fd319, %fd321, %p38;
	mov.b64 	%rd140, %fd322;
	mov.b64 	{%r192, %r197}, %rd140;
	mov.b32 	%r198, 8;
	// begin inline asm
	shfl.sync.down.b32 %r191, %r192, %r198, %r209, %r210;
	// end inline asm
	// begin inline asm
	shfl.sync.down.b32 %r196, %r197, %r198, %r209, %r210;
	// end inline asm
	mov.b64 	%rd141, {%r191, %r196};
	mov.b64 	%fd323, %rd141;
	add.s32 	%r217, %r160, 8;
	setp.gt.s32 	%p39, %r217, %r209;
	add.f64 	%fd324, %fd322, %fd323;
	selp.f64 	%fd325, %fd322, %fd324, %p39;
	mov.b64 	%rd142, %fd325;
	mov.b64 	{%r202, %r207}, %rd142;
	mov.b32 	%r208, 16;
	// begin inline asm
	shfl.sync.down.b32 %r201, %r202, %r208, %r209, %r210;
	// end inline asm
	// begin inline asm
	shfl.sync.down.b32 %r206, %r207, %r208, %r209, %r210;
	// end inline asm
	mov.b64 	%rd143, {%r201, %r206};
	mov.b64 	%fd326, %rd143;
	add.s32 	%r218, %r160, 16;
	setp.gt.s32 	%p40, %r218, %r209;
	add.f64 	%fd327, %fd325, %fd326;
	selp.f64 	%fd456, %fd325, %fd327, %p40;
	setp.ne.s32 	%p41, %r160, 0;
	@%p41 bra 	$L__BB10_26;
	shr.u32 	%r219, %r1, 2;
	and.b32  	%r220, %r219, 248;
	mov.u32 	%r221, _ZZN3cub18CUB_300001_SM_10006detail6reduce28DeviceReduceSingleTileKernelINS2_10policy_hubIdjN4cuda3std3__44plusIdEEE10Policy1000EN6thrust24THRUST_300001_SM_1000_NS18transform_iteratorINSD_12zip_functionINS7_10multipliesIdEEEENSD_12zip_iteratorINS7_5tupleIJNSD_10device_ptrIdEESM_EEEEENSD_11use_defaultESP_EEPdjS9_ddNS7_10__identityEEEvT0_T1_T2_T3_T4_T6_E12temp_storage;
	add.s32 	%r222, %r221, %r220;
	st.shared.f64 	[%r222+24], %fd456;
$L__BB10_26:
	bar.sync 	0;
	setp.ne.s32 	%p42, %r1, 0;
	@%p42 bra 	$L__BB10_50;
	setp.gt.u32 	%p43, %r51, 32;
	ld.shared.f64 	%fd328, [_ZZN3cub18CUB_300001_SM_10006detail6reduce28DeviceReduceSingleTileKernelINS2_10policy_hubIdjN4cuda3std3__44plusIdEEE10Policy1000EN6thrust24THRUST_300001_SM_1000_NS18transform_iteratorINSD_12zip_functionINS7_10multipliesIdEEEENSD_12zip_iteratorINS7_5tupleIJNSD_10device_ptrIdEESM_EEEEENSD_11use_defaultESP_EEPdjS9_ddNS7_10__identityEEEvT0_T1_T2_T3_T4_T6_E12temp_storage+32];
	add.f64 	%fd329, %fd456, %fd328;
	selp.f64 	%fd330, %fd329, %fd456, %p43;
	setp.gt.u32 	%p44, %r51, 64;
	ld.shared.f64 	%fd331, [_ZZN3cub18CUB_300001_SM_10006detail6reduce28DeviceReduceSingleTileKernelINS2_10policy_hubIdjN4cuda3std3__44plusIdEEE10Policy1000EN6thrust24THRUST_300001_SM_1000_NS18transform_iteratorINSD_12zip_functionINS7_10multipliesIdEEEENSD_12zip_iteratorINS7_5tupleIJNSD_10device_ptrIdEESM_EEEEENSD_11use_defaultESP_EEPdjS9_ddNS7_10__identityEEEvT0_T1_T2_T3_T4_T6_E12temp_storage+40];
	add.f64 	%fd332, %fd331, %fd330;
	selp.f64 	%fd333, %fd332, %fd330, %p44;
	setp.gt.u32 	%p45, %r51, 96;
	ld.shared.f64 	%fd334, [_ZZN3cub18CUB_300001_SM_10006detail6reduce28DeviceReduceSingleTileKernelINS2_10policy_hubIdjN4cuda3std3__44plusIdEEE10Policy1000EN6thrust24THRUST_300001_SM_1000_NS18transform_iteratorINSD_12zip_functionINS7_10multipliesIdEEEENSD_12zip_iteratorINS7_5tupleIJNSD_10device_ptrIdEESM_EEEEENSD_11use_defaultESP_EEPdjS9_ddNS7_10__identityEEEvT0_T1_T2_T3_T4_T6_E12temp_storage+48];
	add.f64 	%fd335, %fd334, %fd333;
	selp.f64 	%fd336, %fd335, %fd333, %p45;
	setp.gt.u32 	%p46, %r51, 128;
	ld.shared.f64 	%fd337, [_ZZN3cub18CUB_300001_SM_10006detail6reduce28DeviceReduceSingleTileKernelINS2_10policy_hubIdjN4cuda3std3__44plusIdEEE10Policy1000EN6thrust24THRUST_300001_SM_1000_NS18transform_iteratorINSD_12zip_functionINS7_10multipliesIdEEEENSD_12zip_iteratorINS7_5tupleIJNSD_10device_ptrIdEESM_EEEEENSD_11use_defaultESP_EEPdjS9_ddNS7_10__identityEEEvT0_T1_T2_T3_T4_T6_E12temp_storage+56];
	add.f64 	%fd338, %fd337, %fd336;
	selp.f64 	%fd339, %fd338, %fd336, %p46;
	setp.gt.u32 	%p47, %r51, 160;
	ld.shared.f64 	%fd340, [_ZZN3cub18CUB_300001_SM_10006detail6reduce28DeviceReduceSingleTileKernelINS2_10policy_hubIdjN4cuda3std3__44plusIdEEE10Policy1000EN6thrust24THRUST_300001_SM_1000_NS18transform_iteratorINSD_12zip_functionINS7_10multipliesIdEEEENSD_12zip_iteratorINS7_5tupleIJNSD_10device_ptrIdEESM_EEEEENSD_11use_defaultESP_EEPdjS9_ddNS7_10__identityEEEvT0_T1_T2_T3_T4_T6_E12temp_storage+64];
	add.f64 	%fd341, %fd340, %fd339;
	selp.f64 	%fd342, %fd341, %fd339, %p47;
	setp.gt.u32 	%p48, %r51, 192;
	ld.shared.f64 	%fd343, [_ZZN3cub18CUB_300001_SM_10006detail6reduce28DeviceReduceSingleTileKernelINS2_10policy_hubIdjN4cuda3std3__44plusIdEEE10Policy1000EN6thrust24THRUST_300001_SM_1000_NS18transform_iteratorINSD_12zip_functionINS7_10multipliesIdEEEENSD_12zip_iteratorINS7_5tupleIJNSD_10device_ptrIdEESM_EEEEENSD_11use_defaultESP_EEPdjS9_ddNS7_10__identityEEEvT0_T1_T2_T3_T4_T6_E12temp_storage+72];
	add.f64 	%fd344, %fd343, %fd342;
	selp.f64 	%fd345, %fd344, %fd342, %p48;
	setp.gt.u32 	%p49, %r51, 224;
	ld.shared.f64 	%fd346, [_ZZN3cub18CUB_300001_SM_10006detail6reduce28DeviceReduceSingleTileKernelINS2_10policy_hubIdjN4cuda3std3__44plusIdEEE10Policy1000EN6thrust24THRUST_300001_SM_1000_NS18transform_iteratorINSD_12zip_functionINS7_10multipliesIdEEEENSD_12zip_iteratorINS7_5tupleIJNSD_10device_ptrIdEESM_EEEEENSD_11use_defaultESP_EEPdjS9_ddNS7_10__identityEEEvT0_T1_T2_T3_T4_T6_E12temp_storage+80];
	add.f64 	%fd347, %fd346, %fd345;
	selp.f64 	%fd348, %fd347, %fd345, %p49;
	setp.gt.u32 	%p50, %r51, 256;
	ld.shared.f64 	%fd349, [_ZZN3cub18CUB_300001_SM_10006detail6reduce28DeviceReduceSingleTileKernelINS2_10policy_hubIdjN4cuda3std3__44plusIdEEE10Policy1000EN6thrust24THRUST_300001_SM_1000_NS18transform_iteratorINSD_12zip_functionINS7_10multipliesIdEEEENSD_12zip_iteratorINS7_5tupleIJNSD_10device_ptrIdEESM_EEEEENSD_11use_defaultESP_EEPdjS9_ddNS7_10__identityEEEvT0_T1_T2_T3_T4_T6_E12temp_storage+88];
	add.f64 	%fd350, %fd349, %fd348;
	selp.f64 	%fd351, %fd350, %fd348, %p50;
	setp.gt.u32 	%p51, %r51, 288;
	ld.shared.f64 	%fd352, [_ZZN3cub18CUB_300001_SM_10006detail6reduce28DeviceReduceSingleTileKernelINS2_10policy_hubIdjN4cuda3std3__44plusIdEEE10Policy1000EN6thrust24THRUST_300001_SM_1000_NS18transform_iteratorINSD_12zip_functionINS7_10multipliesIdEEEENSD_12zip_iteratorINS7_5tupleIJNSD_10device_ptrIdEESM_EEEEENSD_11use_defaultESP_EEPdjS9_ddNS7_10__identityEEEvT0_T1_T2_T3_T4_T6_E12temp_storage+96];
	add.f64 	%fd353, %fd352, %fd351;
	selp.f64 	%fd354, %fd353, %fd351, %p51;
	setp.gt.u32 	%p52, %r51, 320;
	ld.shared.f64 	%fd355, [_ZZN3cub18CUB_300001_SM_10006detail6reduce28DeviceReduceSingleTileKernelINS2_10policy_hubIdjN4cuda3std3__44plusIdEEE10Policy1000EN6thrust24THRUST_300001_SM_1000_NS18transform_iteratorINSD_12zip_functionINS7_10multipliesIdEEEENSD_12zip_iteratorINS7_5tupleIJNSD_10device_ptrIdEESM_EEEEENSD_11use_defaultESP_EEPdjS9_ddNS7_10__identityEEEvT0_T1_T2_T3_T4_T6_E12temp_storage+104];
	add.f64 	%fd356, %fd355, %fd354;
	selp.f64 	%fd357, %fd356, %fd354, %p52;
	setp.gt.u32 	%p53, %r51, 352;
	ld.shared.f64 	%fd358, [_ZZN3cub18CUB_300001_SM_10006detail6reduce28DeviceReduceSingleTileKernelINS2_10policy_hubIdjN4cuda3std3__44plusIdEEE10Policy1000EN6thrust24THRUST_300001_SM_1000_NS18transform_iteratorINSD_12zip_functionINS7_10multipliesIdEEEENSD_12zip_iteratorINS7_5tupleIJNSD_10device_ptrIdEESM_EEEEENSD_11use_defaultESP_EEPdjS9_ddNS7_10__identityEEEvT0_T1_T2_T3_T4_T6_E12temp_storage+112];
	add.f64 	%fd359, %fd358, %fd357;
	selp.f64 	%fd360, %fd359, %fd357, %p53;
	setp.gt.u32 	%p54, %r51, 384;
	ld.shared.f64 	%fd361, [_ZZN3cub18CUB_300001_SM_10006detail6reduce28DeviceReduceSingleTileKernelINS2_10policy_hubIdjN4cuda3std3__44plusIdEEE10Policy1000EN6thrust24THRUST_300001_SM_1000_NS18transform_iteratorINSD_12zip_functionINS7_10multipliesIdEEEENSD_12zip_iteratorINS7_5tupleIJNSD_10device_ptrIdEESM_EEEEENSD_11use_defaultESP_EEPdjS9_ddNS7_10__identityEEEvT0_T1_T2_T3_T4_T6_E12temp_storage+120];
	add.f64 	%fd362, %fd361, %fd360;
	selp.f64 	%fd363, %fd362, %fd360, %p54;
	setp.gt.u32 	%p55, %r51, 416;
	ld.shared.f64 	%fd364, [_ZZN3cub18CUB_300001_SM_10006detail6reduce28DeviceReduceSingleTileKernelINS2_10policy_hubIdjN4cuda3std3__44plusIdEEE10Policy1000EN6thrust24THRUST_300001_SM_1000_NS18transform_iteratorINSD_12zip_functionINS7_10multipliesIdEEEENSD_12zip_iteratorINS7_5tupleIJNSD_10device_ptrIdEESM_EEEEENSD_11use_defaultESP_EEPdjS9_ddNS7_10__identityEEEvT0_T1_T2_T3_T4_T6_E12temp_storage+128];
	add.f64 	%fd365, %fd364, %fd363;
	selp.f64 	%fd366, %fd365, %fd363, %p55;
	setp.gt.u32 	%p56, %r51, 448;
	ld.shared.f64 	%fd367, [_ZZN3cub18CUB_300001_SM_10006detail6reduce28DeviceReduceSingleTileKernelINS2_10policy_hubIdjN4cuda3std3__44plusIdEEE10Policy1000EN6thrust24THRUST_300001_SM_1000_NS18transform_iteratorINSD_12zip_functionINS7_10multipliesIdEEEENSD_12zip_iteratorINS7_5tupleIJNSD_10device_ptrIdEESM_EEEEENSD_11use_defaultESP_EEPdjS9_ddNS7_10__identityEEEvT0_T1_T2_T3_T4_T6_E12temp_storage+136];
	add.f64 	%fd368, %fd367, %fd366;
	selp.f64 	%fd369, %fd368, %fd366, %p56;
	setp.gt.u32 	%p57, %r51, 480;
	ld.shared.f64 	%fd370, [_ZZN3cub18CUB_300001_SM_10006detail6reduce28DeviceReduceSingleTileKernelINS2_10policy_hubIdjN4cuda3std3__44plusIdEEE10Policy1000EN6thrust24THRUST_300001_SM_1000_NS18transform_iteratorINSD_12zip_functionINS7_10multipliesIdEEEENSD_12zip_iteratorINS7_5tupleIJNSD_10device_ptrIdEESM_EEEEENSD_11use_defaultESP_EEPdjS9_ddNS7_10__identityEEEvT0_T1_T2_T3_T4_T6_E12temp_storage+144];
	add.f64 	%fd371, %fd370, %fd369;
	selp.f64 	%fd372, %fd371, %fd369, %p57;
	setp.gt.u32 	%p58, %r51, 512;
	ld.shared.f64 	%fd373, [_ZZN3cub18CUB_300001_SM_10006detail6reduce28DeviceReduceSingleTileKernelINS2_10policy_hubIdjN4cuda3std3__44plusIdEEE10Policy1000EN6thrust24THRUST_300001_SM_1000_NS18transform_iteratorINSD_12zip_functionINS7_10multipliesIdEEEENSD_12zip_iteratorINS7_5tupleIJNSD_10device_ptrIdEESM_EEEEENSD_11use_defaultESP_EEPdjS9_ddNS7_10__identityEEEvT0_T1_T2_T3_T4_T6_E12temp_storage+152];
	add.f64 	%fd374, %fd373, %fd372;
	selp.f64 	%fd375, %fd374, %fd372, %p58;
	setp.gt.u32 	%p59, %r51, 544;
	ld.shared.f64 	%fd376, [_ZZN3cub18CUB_300001_SM_10006detail6reduce28DeviceReduceSingleTileKernelINS2_10policy_hubIdjN4cuda3std3__44plusIdEEE10Policy1000EN6thrust24THRUST_300001_SM_1000_NS18transform_iteratorINSD_12zip_functionINS7_10multipliesIdEEEENSD_12zip_iteratorINS7_5tupleIJNSD_10device_ptrIdEESM_EEEEENSD_11use_defaultESP_EEPdjS9_ddNS7_10__identityEEEvT0_T1_T2_T3_T4_T6_E12temp_storage+160];
	add.f64 	%fd377, %fd376, %fd375;
	selp.f64 	%fd378, %fd377, %fd375, %p59;
	setp.gt.u32 	%p60, %r51, 576;
	ld.shared.f64 	%fd379, [_ZZN3cub18CUB_300001_SM_10006detail6reduce28DeviceReduceSingleTileKernelINS2_10policy_hubIdjN4cuda3std3__44plusIdEEE10Policy1000EN6thrust24THRUST_300001_SM_1000_NS18transform_iteratorINSD_12zip_functionINS7_10multipliesIdEEEENSD_12zip_iteratorINS7_5tupleIJNSD_10device_ptrIdEESM_EEEEENSD_11use_defaultESP_EEPdjS9_ddNS7_10__identityEEEvT0_T1_T2_T3_T4_T6_E12temp_storage+168];
	add.f64 	%fd380, %fd379, %fd378;
	selp.f64 	%fd381, %fd380, %fd378, %p60;
	setp.gt.u32 	%p61, %r51, 608;
	ld.shared.f64 	%fd382, [_ZZN3cub18CUB_300001_SM_10006detail6reduce28DeviceReduceSingleTileKernelINS2_10policy_hubIdjN4cuda3std3__44plusIdEEE10Policy1000EN6thrust24THRUST_300001_SM_1000_NS18transform_iteratorINSD_12zip_functionINS7_10multipliesIdEEEENSD_12zip_iteratorINS7_5tupleIJNSD_10device_ptrIdEESM_EEEEENSD_11use_defaultESP_EEPdjS9_ddNS7_10__identityEEEvT0_T1_T2_T3_T4_T6_E12temp_storage+176];
	add.f64 	%fd383, %fd382, %fd381;
	selp.f64 	%fd456, %fd383, %fd381, %p61;
	bra.uni 	$L__BB10_50;
$L__BB10_28:
	mov.u32 	%r21, %tid.x;
	mul.wide.u32 	%rd21, %r21, 8;
	add.s64 	%rd16, %rd2, %rd21;
	add.s64 	%rd17, %rd3, %rd21;
	ld.global.f64 	%fd43, [%rd16];
	ld.global.f64 	%fd44, [%rd17];
	ld.global.f64 	%fd45, [%rd16+5120];
	ld.global.f64 	%fd46, [%rd17+5120];
	mul.f64 	%fd47, %fd45, %fd46;
	ld.global.f64 	%fd48, [%rd16+10240];
	ld.global.f64 	%fd49, [%rd17+10240];
	ld.global.f64 	%fd50, [%rd16+15360];
	ld.global.f64 	%fd51, [%rd17+15360];
	ld.global.f64 	%fd52, [%rd16+20480];
	ld.global.f64 	%fd53, [%rd17+20480];
	ld.global.f64 	%fd54, [%rd16+25600];
	ld.global.f64 	%fd55, [%rd17+25600];
	ld.global.f64 	%fd56, [%rd16+30720];
	ld.global.f64 	%fd57, [%rd17+30720];
	ld.global.f64 	%fd58, [%rd16+35840];
	ld.global.f64 	%fd59, [%rd17+35840];
	fma.rn.f64 	%fd60, %fd43, %fd44, %fd47;
	fma.rn.f64 	%fd61, %fd48, %fd49, %fd60;
	fma.rn.f64 	%fd62, %fd50, %fd51, %fd61;
	fma.rn.f64 	%fd63, %fd52, %fd53, %fd62;
	fma.rn.f64 	%fd64, %fd54, %fd55, %fd63;
	fma.rn.f64 	%fd65, %fd56, %fd57, %fd64;
	fma.rn.f64 	%fd455, %fd58, %fd59, %fd65;
	add.s32 	%r22, %r51, -5120;
	setp.lt.u32 	%p3, %r22, 5120;
	mov.b32 	%r288, 5120;
	@%p3 bra 	$L__BB10_32;
	mov.b32 	%r288, 5120;
$L__BB10_30:
	mul.wide.u32 	%rd22, %r288, 8;
	add.s64 	%rd23, %rd16, %rd22;
	add.s64 	%rd24, %rd17, %rd22;
	ld.global.f64 	%fd66, [%rd23];
	ld.global.f64 	%fd67, [%rd24];
	ld.global.f64 	%fd68, [%rd23+5120];
	ld.global.f64 	%fd69, [%rd24+5120];
	ld.global.f64 	%fd70, [%rd23+10240];
	ld.global.f64 	%fd71, [%rd24+10240];
	ld.global.f64 	%fd72, [%rd23+15360];
	ld.global.f64 	%fd73, [%rd24+15360];
	ld.global.f64 	%fd74, [%rd23+20480];
	ld.global.f64 	%fd75, [%rd24+20480];
	ld.global.f64 	%fd76, [%rd23+25600];
	ld.global.f64 	%fd77, [%rd24+25600];
	ld.global.f64 	%fd78, [%rd23+30720];
	ld.global.f64 	%fd79, [%rd24+30720];
	ld.global.f64 	%fd80, [%rd23+35840];
	ld.global.f64 	%fd81, [%rd24+35840];
	fma.rn.f64 	%fd82, %fd66, %fd67, %fd455;
	fma.rn.f64 	%fd83, %fd68, %fd69, %fd82;
	fma.rn.f64 	%fd84, %fd70, %fd71, %fd83;
	fma.rn.f64 	%fd85, %fd72, %fd73, %fd84;
	fma.rn.f64 	%fd86, %fd74, %fd75, %fd85;
	fma.rn.f64 	%fd87, %fd76, %fd77, %fd86;
	fma.rn.f64 	%fd88, %fd78, %fd79, %fd87;
	fma.rn.f64 	%fd455, %fd80, %fd81, %fd88;
	sub.s32 	%r64, %r51, %r288;
	setp.lt.u32 	%p4, %r64, 5120;
	@%p4 bra 	$L__BB10_46;
	add.s32 	%r288, %r288, 5120;
	setp.le.u32 	%p5, %r288, %r22;
	@%p5 bra 	$L__BB10_30;
$L__BB10_32:
	setp.le.u32 	%p6, %r51, %r288;
	sub.s32 	%r65, %r51, %r288;
	setp.ge.s32 	%p7, %r21, %r65;
	or.pred  	%p8, %p6, %p7;
	@%p8 bra 	$L__BB10_46;
	not.b32 	%r67, %r21;
	add.s32 	%r68, %r51, %r67;
	sub.s32 	%r69, %r68, %r288;
	mul.hi.u32 	%r70, %r69, -858993459;
	shr.u32 	%r71, %r70, 9;
	add.s32 	%r26, %r71, 1;
	and.b32  	%r27, %r26, 15;
	setp.lt.u32 	%p9, %r69, 9600;
	mov.u32 	%r293, %r21;
	@%p9 bra 	$L__BB10_37;
	or.b32  	%r291, %r21, 5120;
	add.s32 	%r290, %r21, %r288;
	and.b32  	%r72, %r26, 16777200;
	neg.s32 	%r289, %r72;
$L__BB10_35:
	.pragma "nounroll";
	mul.wide.u32 	%rd25, %r290, 8;
	add.s64 	%rd26, %rd2, %rd25;
	add.s64 	%rd27, %rd3, %rd25;
	ld.global.f64 	%fd90, [%rd26];
	ld.global.f64 	%fd91, [%rd27];
	fma.rn.f64 	%fd92, %fd90, %fd91, %fd455;
	add.s32 	%r73, %r290, 640;
	mul.wide.u32 	%rd28, %r73, 8;
	add.s64 	%rd29, %rd2, %rd28;
	add.s64 	%rd30, %rd3, %rd28;
	ld.global.f64 	%fd93, [%rd29];
	ld.global.f64 	%fd94, [%rd30];
	fma.rn.f64 	%fd95, %fd93, %fd94, %fd92;
	add.s32 	%r74, %r290, 1280;
	mul.wide.u32 	%rd31, %r74, 8;
	add.s64 	%rd32, %rd2, %rd31;
	add.s64 	%rd33, %rd3, %rd31;
	ld.global.f64 	%fd96, [%rd32];
	ld.global.f64 	%fd97, [%rd33];
	fma.rn.f64 	%fd98, %fd96, %fd97, %fd95;
	add.s32 	%r75, %r290, 1920;
	mul.wide.u32 	%rd34, %r75, 8;
	add.s64 	%rd35, %rd2, %rd34;
	add.s64 	%rd36, %rd3, %rd34;
	ld.global.f64 	%fd99, [%rd35];
	ld.global.f64 	%fd100, [%rd36];
	fma.rn.f64 	%fd101, %fd99, %fd100, %fd98;
	add.s32 	%r76, %r290, 2560;
	mul.wide.u32 	%rd37, %r76, 8;
	add.s64 	%rd38, %rd2, %rd37;
	add.s64 	%rd39, %rd3, %rd37;
	ld.global.f64 	%fd102, [%rd38];
	ld.global.f64 	%fd103, [%rd39];
	fma.rn.f64 	%fd104, %fd102, %fd103, %fd101;
	add.s32 	%r77, %r290, 3200;
	mul.wide.u32 	%rd40, %r77, 8;
	add.s64 	%rd41, %rd2, %rd40;
	add.s64 	%rd42, %rd3, %rd40;
	ld.global.f64 	%fd105, [%rd41];
	ld.global.f64 	%fd106, [%rd42];
	fma.rn.f64 	%fd107, %fd105, %fd106, %fd104;
	add.s32 	%r78, %r290, 3840;
	mul.wide.u32 	%rd43, %r78, 8;
	add.s64 	%rd44, %rd2, %rd43;
	add.s64 	%rd45, %rd3, %rd43;
	ld.global.f64 	%fd108, [%rd44];
	ld.global.f64 	%fd109, [%rd45];
	fma.rn.f64 	%fd110, %fd108, %fd109, %fd107;
	add.s32 	%r79, %r290, 4480;
	mul.wide.u32 	%rd46, %r79, 8;
	add.s64 	%rd47, %rd2, %rd46;
	add.s64 	%rd48, %rd3, %rd46;
	ld.global.f64 	%fd111, [%rd47];
	ld.global.f64 	%fd112, [%rd48];
	fma.rn.f64 	%fd113, %fd111, %fd112, %fd110;
	add.s32 	%r80, %r290, 5120;
	mul.wide.u32 	%rd49, %r80, 8;
	add.s64 	%rd50, %rd2, %rd49;
	add.s64 	%rd51, %rd3, %rd49;
	ld.global.f64 	%fd114, [%rd50];
	ld.global.f64 	%fd115, [%rd51];
	fma.rn.f64 	%fd116, %fd114, %fd115, %fd113;
	add.s32 	%r81, %r290, 5760;
	mul.wide.u32 	%rd52, %r81, 8;
	add.s64 	%rd53, %rd2, %rd52;
	add.s64 	%rd54, %rd3, %rd52;
	ld.global.f64 	%fd117, [%rd53];
	ld.global.f64 	%fd118, [%rd54];
	fma.rn.f64 	%fd119, %fd117, %fd118, %fd116;
	add.s32 	%r82, %r290, 6400;
	mul.wide.u32 	%rd55, %r82, 8;
	add.s64 	%rd56, %rd2, %rd55;
	add.s64 	%rd57, %rd3, %rd55;
	ld.global.f64 	%fd120, [%rd56];
	ld.global.f64 	%fd121, [%rd57];
	fma.rn.f64 	%fd122, %fd120, %fd121, %fd119;
	add.s32 	%r83, %r290, 7040;
	mul.wide.u32 	%rd58, %r83, 8;
	add.s64 	%rd59, %rd2, %rd58;
	add.s64 	%rd60, %rd3, %rd58;
	ld.global.f64 	%fd123, [%rd59];
	ld.global.f64 	%fd124, [%rd60];
	fma.rn.f64 	%fd125, %fd123, %fd124, %fd122;
	add.s32 	%r84, %r290, 7680;
	mul.wide.u32 	%rd61, %r84, 8;
	add.s64 	%rd62, %rd2, %rd61;
	add.s64 	%rd63, %rd3, %rd61;
	ld.global.f64 	%fd126, [%rd62];
	ld.global.f64 	%fd127, [%rd63];
	fma.rn.f64 	%fd128, %fd126, %fd127, %fd125;
	add.s32 	%r85, %r290, 8320;
	mul.wide.u32 	%rd64, %r85, 8;
	add.s64 	%rd65, %rd2, %rd64;
	add.s64 	%rd66, %rd3, %rd64;
	ld.global.f64 	%fd129, [%rd65];
	ld.global.f64 	%fd130, [%rd66];
	fma.rn.f64 	%fd131, %fd129, %fd130, %fd128;
	add.s32 	%r86, %r290, 8960;
	mul.wide.u32 	%rd67, %r86, 8;
	add.s64 	%rd68, %rd2, %rd67;
	add.s64 	%rd69, %rd3, %rd67;
	ld.global.f64 	%fd132, [%rd68];
	ld.global.f64 	%fd133, [%rd69];
	fma.rn.f64 	%fd134, %fd132, %fd133, %fd131;
	add.s32 	%r87, %r290, 9600;
	mul.wide.u32 	%rd70, %r87, 8;
	add.s64 	%rd71, %rd2, %rd70;
	add.s64 	%rd72, %rd3, %rd70;
	ld.global.f64 	%fd135, [%rd71];
	ld.global.f64 	%fd136, [%rd72];
	fma.rn.f64 	%fd455, %fd135, %fd136, %fd134;
	add.s32 	%r291, %r291, 10240;
	add.s32 	%r290, %r290, 10240;
	add.s32 	%r289, %r289, 16;
	setp.ne.s32 	%p10, %r289, 0;
	@%p10 bra 	$L__BB10_35;
	add.s32 	%r293, %r291, -5120;
$L__BB10_37:
	setp.eq.s32 	%p11, %r27, 0;
	@%p11 bra 	$L__BB10_46;
	and.b32  	%r39, %r26, 7;
	setp.lt.u32 	%p12, %r27, 8;
	@%p12 bra 	$L__BB10_40;
	add.s32 	%r88, %r293, %r288;
	mul.wide.u32 	%rd73, %r88, 8;
	add.s64 	%rd74, %rd2, %rd73;
	add.s64 	%rd75, %rd3, %rd73;
	ld.global.f64 	%fd138, [%rd74];
	ld.global.f64 	%fd139, [%rd75];
	fma.rn.f64 	%fd140, %fd138, %fd139, %fd455;
	add.s32 	%r89, %r88, 640;
	mul.wide.u32 	%rd76, %r89, 8;
	add.s64 	%rd77, %rd2, %rd76;
	add.s64 	%rd78, %rd3, %rd76;
	ld.global.f64 	%fd141, [%rd77];
	ld.global.f64 	%fd142, [%rd78];
	fma.rn.f64 	%fd143, %fd141, %fd142, %fd140;
	add.s32 	%r90, %r88, 1280;
	mul.wide.u32 	%rd79, %r90, 8;
	add.s64 	%rd80, %rd2, %rd79;
	add.s64 	%rd81, %rd3, %rd79;
	ld.global.f64 	%fd144, [%rd80];
	ld.global.f64 	%fd145, [%rd81];
	fma.rn.f64 	%fd146, %fd144, %fd145, %fd143;
	add.s32 	%r91, %r88, 1920;
	mul.wide.u32 	%rd82, %r91, 8;
	add.s64 	%rd83, %rd2, %rd82;
	add.s64 	%rd84, %rd3, %rd82;
	ld.global.f64 	%fd147, [%rd83];
	ld.global.f64 	%fd148, [%rd84];
	fma.rn.f64 	%fd149, %fd147, %fd148, %fd146;
	add.s32 	%r92, %r88, 2560;
	mul.wide.u32 	%rd85, %r92, 8;
	add.s64 	%rd86, %rd2, %rd85;
	add.s64 	%rd87, %rd3, %rd85;
	ld.global.f64 	%fd150, [%rd86];
	ld.global.f64 	%fd151, [%rd87];
	fma.rn.f64 	%fd152, %fd150, %fd151, %fd149;
	add.s32 	%r93, %r88, 3200;
	mul.wide.u32 	%rd88, %r93, 8;
	add.s64 	%rd89, %rd2, %rd88;
	add.s64 	%rd90, %rd3, %rd88;
	ld.global.f64 	%fd153, [%rd89];
	ld.global.f64 	%fd154, [%rd90];
	fma.rn.f64 	%fd155, %fd153, %fd154, %fd152;
	add.s32 	%r94, %r88, 3840;
	mul.wide.u32 	%rd91, %r94, 8;
	add.s64 	%rd92, %rd2, %rd91;
	add.s64 	%rd93, %rd3, %rd91;
	ld.global.f64 	%fd156, [%rd92];
	ld.global.f64 	%fd157, [%rd93];
	fma.rn.f64 	%fd158, %fd156, %fd157, %fd155;
	add.s32 	%r95, %r88, 4480;
	mul.wide.u32 	%rd94, %r95, 8;
	add.s64 	%rd95, %rd2, %rd94;
	add.s64 	%rd96, %rd3, %rd94;
	ld.global.f64 	%fd159, [%rd95];
	ld.global.f64 	%fd160, [%rd96];
	fma.rn.f64 	%fd455, %fd159, %fd160, %fd158;
	add.s32 	%r293, %r293, 5120;
$L__BB10_40:
	setp.eq.s32 	%p13, %r39, 0;
	@%p13 bra 	$L__BB10_46;
	and.b32  	%r42, %r26, 3;
	setp.lt.u32 	%p14, %r39, 4;
	@%p14 bra 	$L__BB10_43;
	add.s32 	%r96, %r293, %r288;
	mul.wide.u32 	%rd97, %r96, 8;
	add.s64 	%rd98, %rd2, %rd97;
	add.s64 	%rd99, %rd3, %rd97;
	ld.global.f64 	%fd162, [%rd98];
	ld.global.f64 	%fd163, [%rd99];
	fma.rn.f64 	%fd164, %fd162, %fd163, %fd455;
	add.s32 	%r97, %r96, 640;
	mul.wide.u32 	%rd100, %r97, 8;
	add.s64 	%rd101, %rd2, %rd100;
	add.s64 	%rd102, %rd3, %rd100;
	ld.global.f64 	%fd165, [%rd101];
	ld.global.f64 	%fd166, [%rd102];
	fma.rn.f64 	%fd167, %fd165, %fd166, %fd164;
	add.s32 	%r98, %r96, 1280;
	mul.wide.u32 	%rd103, %r98, 8;
	add.s64 	%rd104, %rd2, %rd103;
	add.s64 	%rd105, %rd3, %rd103;
	ld.global.f64 	%fd168, [%rd104];
	ld.global.f64 	%fd169, [%rd105];
	fma.rn.f64 	%fd170, %fd168, %fd169, %fd167;
	add.s32 	%r99, %r96, 1920;
	mul.wide.u32 	%rd106, %r99, 8;
	add.s64 	%rd107, %rd2, %rd106;
	add.s64 	%rd108, %rd3, %rd106;
	ld.global.f64 	%fd171, [%rd107];
	ld.global.f64 	%fd172, [%rd108];
	fma.rn.f64 	%fd455, %fd171, %fd172, %fd170;
	add.s32 	%r293, %r293, 2560;
$L__BB10_43:
	setp.eq.s32 	%p15, %r42, 0;
	@%p15 bra 	$L__BB10_46;
	add.s32 	%r296, %r293, %r288;
	neg.s32 	%r295, %r42;
$L__BB10_45:
	.pragma "nounroll";
	mul.wide.u32 	%rd109, %r296, 8;
	add.s64 	%rd110, %rd2, %rd109;
	add.s64 	%rd111, %rd3, %rd109;
	ld.global.f64 	%fd173, [%rd110];
	ld.global.f64 	%fd174, [%rd111];
	fma.rn.f64 	%fd455, %fd173, %fd174, %fd455;
	add.s32 	%r296, %r296, 640;
	add.s32 	%r295, %r295, 1;
	setp.ne.s32 	%p16, %r295, 0;
	@%p16 bra 	$L__BB10_45;
$L__BB10_46:
	// begin inline asm
	mov.u32 %r100, %laneid;
	// end inline asm
	mov.b64 	%rd112, %fd455;
	mov.b64 	{%r102, %r107}, %rd112;
	mov.b32 	%r108, 1;
	mov.b32 	%r149, 31;
	mov.b32 	%r150, -1;
	// begin inline asm
	shfl.sync.down.b32 %r101, %r102, %r108, %r149, %r150;
	// end inline asm
	// begin inline asm
	shfl.sync.down.b32 %r106, %r107, %r108, %r149, %r150;
	// end inline asm
	mov.b64 	%rd113, {%r101, %r106};
	mov.b64 	%fd175, %rd113;
	setp.gt.s32 	%p17, %r100, 30;
	add.f64 	%fd176, %fd455, %fd175;
	selp.f64 	%fd177, %fd455, %fd176, %p17;
	mov.b64 	%rd114, %fd177;
	mov.b64 	{%r112, %r117}, %rd114;
	mov.b32 	%r118, 2;
	// begin inline asm
	shfl.sync.down.b32 %r111, %r112, %r118, %r149, %r150;
	// end inline asm
	// begin inline asm
	shfl.sync.down.b32 %r116, %r117, %r118, %r149, %r150;
	// end inline asm
	mov.b64 	%rd115, {%r111, %r116};
	mov.b64 	%fd178, %rd115;
	setp.gt.s32 	%p18, %r100, 29;
	add.f64 	%fd179, %fd177, %fd178;
	selp.f64 	%fd180, %fd177, %fd179, %p18;
	mov.b64 	%rd116, %fd180;
	mov.b64 	{%r122, %r127}, %rd116;
	mov.b32 	%r128, 4;
	// begin inline asm
	shfl.sync.down.b32 %r121, %r122, %r128, %r149, %r150;
	// end inline asm
	// begin inline asm
	shfl.sync.down.b32 %r126, %r127, %r128, %r149, %r150;
	// end inline asm
	mov.b64 	%rd117, {%r121, %r126};
	mov.b64 	%fd181, %rd117;
	setp.gt.s32 	%p19, %r100, 27;
	add.f64 	%fd182, %fd180, %fd181;
	selp.f64 	%fd183, %fd180, %fd182, %p19;
	mov.b64 	%rd118, %fd183;
	mov.b64 	{%r132, %r137}, %rd118;
	mov.b32 	%r138, 8;
	// begin inline asm
	shfl.sync.down.b32 %r131, %r132, %r138, %r149, %r150;
	// end inline asm
	// begin inline asm
	shfl.sync.down.b32 %r136, %r137, %r138, %r149, %r150;
	// end inline asm
	mov.b64 	%rd119, {%r131, %r136};
	mov.b64 	%fd184, %rd119;
	setp.gt.s32 	%p20, %r100, 23;
	add.f64 	%fd185, %fd183, %fd184;
	selp.f64 	%fd186, %fd183, %fd185, %p20;
	mov.b64 	%rd120, %fd186;
	mov.b64 	{%r142, %r147}, %rd120;
	mov.b32 	%r148, 16;
	// begin inline asm
	shfl.sync.down.b32 %r141, %r142, %r148, %r149, %r150;
	// end inline asm
	// begin inline asm
	shfl.sync.down.b32 %r146, %r147, %r148, %r149, %r150;
	// end inline asm
	mov.b64 	%rd121, {%r141, %r146};
	mov.b64 	%fd187, %rd121;
	setp.gt.s32 	%p21, %r100, 15;
	add.f64 	%fd38, %fd186, %fd187;
	selp.f64 	%fd456, %fd186, %fd38, %p21;
	setp.ne.s32 	%p22, %r100, 0;
	@%p22 bra 	$L__BB10_48;
	shr.u32 	%r151, %r21, 2;
	and.b32  	%r152, %r151, 248;
	mov.u32 	%r153, _ZZN3cub18CUB_300001_SM_10006detail6reduce28DeviceReduceSingleTileKernelINS2_10policy_hubIdjN4cuda3std3__44plusIdEEE10Policy1000EN6thrust24THRUST_300001_SM_1000_NS18transform_iteratorINSD_12zip_functionINS7_10multipliesIdEEEENSD_12zip_iteratorINS7_5tupleIJNSD_10device_ptrIdEESM_EEEEENSD_11use_defaultESP_EEPdjS9_ddNS7_10__identityEEEvT0_T1_T2_T3_T4_T6_E12temp_storage;
	add.s32 	%r154, %r153, %r152;
	st.shared.f64 	[%r154+24], %fd38;
$L__BB10_48:
	bar.sync 	0;
	setp.ne.s32 	%p23, %r21, 0;
	@%p23 bra 	$L__BB10_50;
	ld.shared.f64 	%fd188, [_ZZN3cub18CUB_300001_SM_10006detail6reduce28DeviceReduceSingleTileKernelINS2_10policy_hubIdjN4cuda3std3__44plusIdEEE10Policy1000EN6thrust24THRUST_300001_SM_1000_NS18transform_iteratorINSD_12zip_functionINS7_10multipliesIdEEEENSD_12zip_iteratorINS7_5tupleIJNSD_10device_ptrIdEESM_EEEEENSD_11use_defaultESP_EEPdjS9_ddNS7_10__identityEEEvT0_T1_T2_T3_T4_T6_E12temp_storage+32];
	add.f64 	%fd189, %fd456, %fd188;
	ld.shared.f64 	%fd190, [_ZZN3cub18CUB_300001_SM_10006detail6reduce28DeviceReduceSingleTileKernelINS2_10policy_hubIdjN4cuda3std3__44plusIdEEE10Policy1000EN6thrust24THRUST_300001_SM_1000_NS18transform_iteratorINSD_12zip_functionINS7_10multipliesIdEEEENSD_12zip_iteratorINS7_5tupleIJNSD_10device_ptrIdEESM_EEEEENSD_11use_defaultESP_EEPdjS9_ddNS7_10__identityEEEvT0_T1_T2_T3_T4_T6_E12temp_storage+40];
	add.f64 	%fd191, %fd189, %fd190;
	ld.shared.f64 	%fd192, [_ZZN3cub18CUB_300001_SM_10006detail6reduce28DeviceReduceSingleTileKernelINS2_10policy_hubIdjN4cuda3std3__44plusIdEEE10Policy1000EN6thrust24THRUST_300001_SM_1000_NS18transform_iteratorINSD_12zip_functionINS7_10multipliesIdEEEENSD_12zip_iteratorINS7_5tupleIJNSD_10device_ptrIdEESM_EEEEENSD_11use_defaultESP_EEPdjS9_ddNS7_10__identityEEEvT0_T1_T2_T3_T4_T6_E12temp_storage+48];
	add.f64 	%fd193, %fd191, %fd192;
	ld.shared.f64 	%fd194, [_ZZN3cub18CUB_300001_SM_10006detail6reduce28DeviceReduceSingleTileKernelINS2_10policy_hubIdjN4cuda3std3__44plusIdEEE10Policy1000EN6thrust24THRUST_300001_SM_1000_NS18transform_iteratorINSD_12zip_functionINS7_10multipliesIdEEEENSD_12zip_iteratorINS7_5tupleIJNSD_10device_ptrIdEESM_EEEEENSD_11use_defaultESP_EEPdjS9_ddNS7_10__identityEEEvT0_T1_T2_T3_T4_T6_E12temp_storage+56];
	add.f64 	%fd195, %fd193, %fd194;
	ld.shared.f64 	%fd196, [_ZZN3cub18CUB_300001_SM_10006detail6reduce28DeviceReduceSingleTileKernelINS2_10policy_hubIdjN4cuda3std3__44plusIdEEE10Policy1000EN6thrust24THRUST_300001_SM_1000_NS18transform_iteratorINSD_12zip_functionINS7_10multipliesIdEEEENSD_12zip_iteratorINS7_5tupleIJNSD_10device_ptrIdEESM_EEEEENSD_11use_defaultESP_EEPdjS9_ddNS7_10__identityEEEvT0_T1_T2_T3_T4_T6_E12temp_storage+64];
	add.f64 	%fd197, %fd195, %fd196;
	ld.shared.f64 	%fd198, [_ZZN3cub18CUB_300001_SM_10006detail6reduce28DeviceReduceSingleTileKernelINS2_10policy_hubIdjN4cuda3std3__44plusIdEEE10Policy1000EN6thrust24THRUST_300001_SM_1000_NS18transform_iteratorINSD_12zip_functionINS7_10multipliesIdEEEENSD_12zip_iteratorINS7_5tupleIJNSD_10device_ptrIdEESM_EEEEENSD_11use_defaultESP_EEPdjS9_ddNS7_10__identityEEEvT0_T1_T2_T3_T4_T6_E12temp_storage+72];
	add.f64 	%fd199, %fd197, %fd198;
	ld.shared.f64 	%fd200, [_ZZN3cub18CUB_300001_SM_10006detail6reduce28DeviceReduceSingleTileKernelINS2_10policy_hubIdjN4cuda3std3__44plusIdEEE10Policy1000EN6thrust24THRUST_300001_SM_1000_NS18transform_iteratorINSD_12zip_functionINS7_10multipliesIdEEEENSD_12zip_iteratorINS7_5tupleIJNSD_10device_ptrIdEESM_EEEEENSD_11use_defaultESP_EEPdjS9_ddNS7_10__identityEEEvT0_T1_T2_T3_T4_T6_E12temp_storage+80];
	add.f64 	%fd201, %fd199, %fd200;
	ld.shared.f64 	%fd202, [_ZZN3cub18CUB_300001_SM_10006detail6reduce28DeviceReduceSingleTileKernelINS2_10policy_hubIdjN4cuda3std3__44plusIdEEE10Policy1000EN6thrust24THRUST_300001_SM_1000_NS18transform_iteratorINSD_12zip_functionINS7_10multipliesIdEEEENSD_12zip_iteratorINS7_5tupleIJNSD_10device_ptrIdEESM_EEEEENSD_11use_defaultESP_EEPdjS9_ddNS7_10__identityEEEvT0_T1_T2_T3_T4_T6_E12temp_storage+88];
	add.f64 	%fd203, %fd201, %fd202;
	ld.shared.f64 	%fd204, [_ZZN3cub18CUB_300001_SM_10006detail6reduce28DeviceReduceSingleTileKernelINS2_10policy_hubIdjN4cuda3std3__44plusIdEEE10Policy1000EN6thrust24THRUST_300001_SM_1000_NS18transform_iteratorINSD_12zip_functionINS7_10multipliesIdEEEENSD_12zip_iteratorINS7_5tupleIJNSD_10device_ptrIdEESM_EEEEENSD_11use_defaultESP_EEPdjS9_ddNS7_10__identityEEEvT0_T1_T2_T3_T4_T6_E12temp_storage+96];
	add.f64 	%fd205, %fd203, %fd204;
	ld.shared.f64 	%fd206, [_ZZN3cub18CUB_300001_SM_10006detail6reduce28DeviceReduceSingleTileKernelINS2_10policy_hubIdjN4cuda3std3__44plusIdEEE10Policy1000EN6thrust24THRUST_300001_SM_1000_NS18transform_iteratorINSD_12zip_functionINS7_10multipliesIdEEEENSD_12zip_iteratorINS7_5tupleIJNSD_10device_ptrIdEESM_EEEEENSD_11use_defaultESP_EEPdjS9_ddNS7_10__identityEEEvT0_T1_T2_T3_T4_T6_E12temp_storage+104];
	add.f64 	%fd207, %fd205, %fd206;
	ld.shared.f64 	%fd208, [_ZZN3cub18CUB_300001_SM_10006detail6reduce28DeviceReduceSingleTileKernelINS2_10policy_hubIdjN4cuda3std3__44plusIdEEE10Policy1000EN6thrust24THRUST_300001_SM_1000_NS18transform_iteratorINSD_12zip_functionINS7_10multipliesIdEEEENSD_12zip_iteratorINS7_5tupleIJNSD_10device_ptrIdEESM_EEEEENSD_11use_defaultESP_EEPdjS9_ddNS7_10__identityEEEvT0_T1_T2_T3_T4_T6_E12temp_storage+112];
	add.f64 	%fd209, %fd207, %fd208;
	ld.shared.f64 	%fd210, [_ZZN3cub18CUB_300001_SM_10006detail6reduce28DeviceReduceSingleTileKernelINS2_10policy_hubIdjN4cuda3std3__44plusIdEEE10Policy1000EN6thrust24THRUST_300001_SM_1000_NS18transform_iteratorINSD_12zip_functionINS7_10multipliesIdEEEENSD_12zip_iteratorINS7_5tupleIJNSD_10device_ptrIdEESM_EEEEENSD_11use_defaultESP_EEPdjS9_ddNS7_10__identityEEEvT0_T1_T2_T3_T4_T6_E12temp_storage+120];
	add.f64 	%fd211, %fd209, %fd210;
	ld.shared.f64 	%fd212, [_ZZN3cub18CUB_300001_SM_10006detail6reduce28DeviceReduceSingleTileKernelINS2_10policy_hubIdjN4cuda3std3__44plusIdEEE10Policy1000EN6thrust24THRUST_300001_SM_1000_NS18transform_iteratorINSD_12zip_functionINS7_10multipliesIdEEEENSD_12zip_iteratorINS7_5tupleIJNSD_10device_ptrIdEESM_EEEEENSD_11use_defaultESP_EEPdjS9_ddNS7_10__identityEEEvT0_T1_T2_T3_T4_T6_E12temp_storage+128];
	add.f64 	%fd213, %fd211, %fd212;
	ld.shared.f64 	%fd214, [_ZZN3cub18CUB_300001_SM_10006detail6reduce28DeviceReduceSingleTileKernelINS2_10policy_hubIdjN4cuda3std3__44plusIdEEE10Policy1000EN6thrust24THRUST_300001_SM_1000_NS18transform_iteratorINSD_12zip_functionINS7_10multipliesIdEEEENSD_12zip_iteratorINS7_5tupleIJNSD_10device_ptrIdEESM_EEEEENSD_11use_defaultESP_EEPdjS9_ddNS7_10__identityEEEvT0_T1_T2_T3_T4_T6_E12temp_storage+136];
	add.f64 	%fd215, %fd213, %fd214;
	ld.shared.f64 	%fd216, [_ZZN3cub18CUB_300001_SM_10006detail6reduce28DeviceReduceSingleTileKernelINS2_10policy_hubIdjN4cuda3std3__44plusIdEEE10Policy1000EN6thrust24THRUST_300001_SM_1000_NS18transform_iteratorINSD_12zip_functionINS7_10multipliesIdEEEENSD_12zip_iteratorINS7_5tupleIJNSD_10device_ptrIdEESM_EEEEENSD_11use_defaultESP_EEPdjS9_ddNS7_10__identityEEEvT0_T1_T2_T3_T4_T6_E12temp_storage+144];
	add.f64 	%fd217, %fd215, %fd216;
	ld.shared.f64 	%fd218, [_ZZN3cub18CUB_300001_SM_10006detail6reduce28DeviceReduceSingleTileKernelINS2_10policy_hubIdjN4cuda3std3__44plusIdEEE10Policy1000EN6thrust24THRUST_300001_SM_1000_NS18transform_iteratorINSD_12zip_functionINS7_10multipliesIdEEEENSD_12zip_iteratorINS7_5tupleIJNSD_10device_ptrIdEESM_EEEEENSD_11use_defaultESP_EEPdjS9_ddNS7_10__identityEEEvT0_T1_T2_T3_T4_T6_E12temp_storage+152];
	add.f64 	%fd219, %fd217, %fd218;
	ld.shared.f64 	%fd220, [_ZZN3cub18CUB_300001_SM_10006detail6reduce28DeviceReduceSingleTileKernelINS2_10policy_hubIdjN4cuda3std3__44plusIdEEE10Policy1000EN6thrust24THRUST_300001_SM_1000_NS18transform_iteratorINSD_12zip_functionINS7_10multipliesIdEEEENSD_12zip_iteratorINS7_5tupleIJNSD_10device_ptrIdEESM_EEEEENSD_11use_defaultESP_EEPdjS9_ddNS7_10__identityEEEvT0_T1_T2_T3_T4_T6_E12temp_storage+160];
	add.f64 	%fd221, %fd219, %fd220;
	ld.shared.f64 	%fd222, [_ZZN3cub18CUB_300001_SM_10006detail6reduce28DeviceReduceSingleTileKernelINS2_10policy_hubIdjN4cuda3std3__44plusIdEEE10Policy1000EN6thrust24THRUST_300001_SM_1000_NS18transform_iteratorINSD_12zip_functionINS7_10multipliesIdEEEENSD_12zip_iteratorINS7_5tupleIJNSD_10device_ptrIdEESM_EEEEENSD_11use_defaultESP_EEPdjS9_ddNS7_10__identityEEEvT0_T1_T2_T3_T4_T6_E12temp_storage+168];
	add.f64 	%fd223, %fd221, %fd222;
	ld.shared.f64 	%fd224, [_ZZN3cub18CUB_300001_SM_10006detail6reduce28DeviceReduceSingleTileKernelINS2_10policy_hubIdjN4cuda3std3__44plusIdEEE10Policy1000EN6thrust24THRUST_300001_SM_1000_NS18transform_iteratorINSD_12zip_functionINS7_10multipliesIdEEEENSD_12zip_iteratorINS7_5tupleIJNSD_10device_ptrIdEESM_EEEEENSD_11use_defaultESP_EEPdjS9_ddNS7_10__identityEEEvT0_T1_T2_T3_T4_T6_E12temp_storage+176];
	add.f64 	%fd456, %fd223, %fd224;
$L__BB10_50:
	mov.u32 	%r278, %tid.x;
	setp.ne.s32 	%p69, %r278, 0;
	@%p69 bra 	$L__BB10_52;
	add.f64 	%fd434, %fd42, %fd456;
	st.global.f64 	[%rd1], %fd434;
$L__BB10_52:
	ret;

}
	// .globl	_ZN3cub18CUB_300001_SM_10006detail6reduce18DeviceReduceKernelINS2_10policy_hubIdjN4cuda3std3__44plusIdEEE10Policy1000EN6thrust24THRUST_300001_SM_1000_NS18transform_iteratorINSD_12zip_functionINS7_10multipliesIdEEEENSD_12zip_iteratorINS7_5tupleIJNSD_10device_ptrIdEESM_EEEEENSD_11use_defaultESP_EEjS9_dNS7_10__identityEEEvT0_PT3_T1_NS0_13GridEvenShareISV_EET2_T4_
.visible .entry _ZN3cub18CUB_300001_SM_10006detail6reduce18DeviceReduceKernelINS2_10policy_hubIdjN4cuda3std3__44plusIdEEE10Policy1000EN6thrust24THRUST_300001_SM_1000_NS18transform_iteratorINSD_12zip_functionINS7_10multipliesIdEEEENSD_12zip_iteratorINS7_5tupleIJNSD_10device_ptrIdEESM_EEEEENSD_11use_defaultESP_EEjS9_dNS7_10__identityEEEvT0_PT3_T1_NS0_13GridEvenShareISV_EET2_T4_(
	.param .align 8 .b8 _ZN3cub18CUB_300001_SM_10006detail6reduce18DeviceReduceKernelINS2_10policy_hubIdjN4cuda3std3__44plusIdEEE10Policy1000EN6thrust24THRUST_300001_SM_1000_NS18transform_iteratorINSD_12zip_functionINS7_10multipliesIdEEEENSD_12zip_iteratorINS7_5tupleIJNSD_10device_ptrIdEESM_EEEEENSD_11use_defaultESP_EEjS9_dNS7_10__identityEEEvT0_PT3_T1_NS0_13GridEvenShareISV_EET2_T4__param_0[24],
	.param .u64 .ptr .align 1 _ZN3cub18CUB_300001_SM_10006detail6reduce18DeviceReduceKernelINS2_10policy_hubIdjN4cuda3std3__44plusIdEEE10Policy1000EN6thrust24THRUST_300001_SM_1000_NS18transform_iteratorINSD_12zip_functionINS7_10multipliesIdEEEENSD_12zip_iteratorINS7_5tupleIJNSD_10device_ptrIdEESM_EEEEENSD_11use_defaultESP_EEjS9_dNS7_10__identityEEEvT0_PT3_T1_NS0_13GridEvenShareISV_EET2_T4__param_1,
	.param .u32 _ZN3cub18CUB_300001_SM_10006detail6reduce18DeviceReduceKernelINS2_10policy_hubIdjN4cuda3std3__44plusIdEEE10Policy1000EN6thrust24THRUST_300001_SM_1000_NS18transform_iteratorINSD_12zip_functionINS7_10multipliesIdEEEENSD_12zip_iteratorINS7_5tupleIJNSD_10device_ptrIdEESM_EEEEENSD_11use_defaultESP_EEjS9_dNS7_10__identityEEEvT0_PT3_T1_NS0_13GridEvenShareISV_EET2_T4__param_2,
	.param .align 4 .b8 _ZN3cub18CUB_300001_SM_10006detail6reduce18DeviceReduceKernelINS2_10policy_hubIdjN4cuda3std3__44plusIdEEE10Policy1000EN6thrust24THRUST_300001_SM_1000_NS18transform_iteratorINSD_12zip_functionINS7_10multipliesIdEEEENSD_12zip_iteratorINS7_5tupleIJNSD_10device_ptrIdEESM_EEEEENSD_11use_defaultESP_EEjS9_dNS7_10__identityEEEvT0_PT3_T1_NS0_13GridEvenShareISV_EET2_T4__param_3[40],
	.param .align 1 .b8 _ZN3cub18CUB_300001_SM_10006detail6reduce18DeviceReduceKernelINS2_10policy_hubIdjN4cuda3std3__44plusIdEEE10Policy1000EN6thrust24THRUST_300001_SM_1000_NS18transform_iteratorINSD_12zip_functionINS7_10multipliesIdEEEENSD_12zip_iteratorINS7_5tupleIJNSD_10device_ptrIdEESM_EEEEENSD_11use_defaultESP_EEjS9_dNS7_10__identityEEEvT0_PT3_T1_NS0_13GridEvenShareISV_EET2_T4__param_4[1],
	.param .align 1 .b8 _ZN3cub18CUB_300001_SM_10006detail6reduce18DeviceReduceKernelINS2_10policy_hubIdjN4cuda3std3__44plusIdEEE10Policy1000EN6thrust24THRUST_300001_SM_1000_NS18transform_iteratorINSD_12zip_functionINS7_10multipliesIdEEEENSD_12zip_iteratorINS7_5tupleIJNSD_10device_ptrIdEESM_EEEEENSD_11use_defaultESP_EEjS9_dNS7_10__identityEEEvT0_PT3_T1_NS0_13GridEvenShareISV_EET2_T4__param_5[1]
)
.maxntid 640
{
	.reg .pred 	%p<69>;
	.reg .b16 	%rs<12>;
	.reg .b32 	%r<379>;
	.reg .b64 	%rd<229>;
	.reg .b64 	%fd<453>;
	// demoted variable
	.shared .align 8 .b8 _ZZN3cub18CUB_300001_SM_10006detail6reduce18DeviceReduceKernelINS2_10policy_hubIdjN4cuda3std3__44plusIdEEE10Policy1000EN6thrust24THRUST_300001_SM_1000_NS18transform_iteratorINSD_12zip_functionINS7_10multipliesIdEEEENSD_12zip_iteratorINS7_5tupleIJNSD_10device_ptrIdEESM_EEEEENSD_11use_defaultESP_EEjS9_dNS7_10__identityEEEvT0_PT3_T1_NS0_13GridEvenShareISV_EET2_T4_E12temp_storage[192];
	ld.param.u32 	%r79, [_ZN3cub18CUB_300001_SM_10006detail6reduce18DeviceReduceKernelINS2_10policy_hubIdjN4cuda3std3__44plusIdEEE10Policy1000EN6thrust24THRUST_300001_SM_1000_NS18transform_iteratorINSD_12zip_functionINS7_10multipliesIdEEEENSD_12zip_iteratorINS7_5tupleIJNSD_10device_ptrIdEESM_EEEEENSD_11use_defaultESP_EEjS9_dNS7_10__identityEEEvT0_PT3_T1_NS0_13GridEvenShareISV_EET2_T4__param_3+24];
	ld.param.u32 	%r78, [_ZN3cub18CUB_300001_SM_10006detail6reduce18DeviceReduceKernelINS2_10policy_hubIdjN4cuda3std3__44plusIdEEE10Policy1000EN6thrust24THRUST_300001_SM_1000_NS18transform_iteratorINSD_12zip_functionINS7_10multipliesIdEEEENSD_12zip_iteratorINS7_5tupleIJNSD_10device_ptrIdEESM_EEEEENSD_11use_defaultESP_EEjS9_dNS7_10__identityEEEvT0_PT3_T1_NS0_13GridEvenShareISV_EET2_T4__param_3+20];
	ld.param.u64 	%rd6, [_ZN3cub18CUB_300001_SM_10006detail6reduce18DeviceReduceKernelINS2_10policy_hubIdjN4cuda3std3__44plusIdEEE10Policy1000EN6thrust24THRUST_300001_SM_1000_NS18transform_iteratorINSD_12zip_functionINS7_10multipliesIdEEEENSD_12zip_iteratorINS7_5tupleIJNSD_10device_ptrIdEESM_EEEEENSD_11use_defaultESP_EEjS9_dNS7_10__identityEEEvT0_PT3_T1_NS0_13GridEvenShareISV_EET2_T4__param_0+8];
	ld.param.u64 	%rd5, [_ZN3cub18CUB_300001_SM_10006detail6reduce18DeviceReduceKernelINS2_10policy_hubIdjN4cuda3std3__44plusIdEEE10Policy1000EN6thrust24THRUST_300001_SM_1000_NS18transform_iteratorINSD_12zip_functionINS7_10multipliesIdEEEENSD_12zip_iteratorINS7_5tupleIJNSD_10device_ptrIdEESM_EEEEENSD_11use_defaultESP_EEjS9_dNS7_10__identityEEEvT0_PT3_T1_NS0_13GridEvenShareISV_EET2_T4__param_0];
	cvta.to.global.u64 	%rd1, %rd5;
	cvta.to.global.u64 	%rd2, %rd6;
	mov.u32 	%r3, %ctaid.x;
	mul.lo.s32 	%r370, %r3, 5120;
	sub.s32 	%r5, %r78, %r370;
	setp.gt.u32 	%p1, %r5, 5119;
	@%p1 bra 	$L__BB11_26;
	mov.u32 	%r6, %tid.x;
	setp.ge.u32 	%p23, %r6, %r5;
	mov.f64 	%fd441, 0d0000000000000000;
	mov.u32 	%r361, %r6;
	@%p23 bra 	$L__BB11_3;
	add.s32 	%r204, %r370, %r6;
	mul.wide.u32 	%rd115, %r204, 8;
	add.s64 	%rd116, %rd1, %rd115;
	add.s64 	%rd117, %rd2, %rd115;
	ld.global.f64 	%fd224, [%rd116];
	ld.global.f64 	%fd225, [%rd117];
	mul.f64 	%fd441, %fd224, %fd225;
	add.s32 	%r361, %r6, 640;
$L__BB11_3:
	setp.ge.u32 	%p24, %r361, %r5;
	@%p24 bra 	$L__BB11_17;
	not.b32 	%r205, %r361;
	add.s32 	%r206, %r78, %r205;
	sub.s32 	%r207, %r206, %r370;
	mul.hi.u32 	%r208, %r207, -858993459;
	shr.u32 	%r209, %r208, 9;
	add.s32 	%r9, %r209, 1;
	and.b32  	%r10, %r9, 15;
	setp.lt.u32 	%p25, %r207, 9600;
	@%p25 bra 	$L__BB11_8;
	add.s32 	%r360, %r361, 5120;
	add.s32 	%r359, %r361, %r370;
	and.b32  	%r210, %r9, 16777200;
	neg.s32 	%r358, %r210;
$L__BB11_6:
	.pragma "nounroll";
	mul.wide.u32 	%rd118, %r359, 8;
	add.s64 	%rd119, %rd1, %rd118;
	add.s64 	%rd120, %rd2, %rd118;
	ld.global.f64 	%fd227, [%rd119];
	ld.global.f64 	%fd228, [%rd120];
	fma.rn.f64 	%fd229, %fd227, %fd228, %fd441;
	add.s32 	%r211, %r359, 640;
	mul.wide.u32 	%rd121, %r211, 8;
	add.s64 	%rd122, %rd1, %rd121;
	add.s64 	%rd123, %rd2, %rd121;
	ld.global.f64 	%fd230, [%rd122];
	ld.global.f64 	%fd231, [%rd123];
	fma.rn.f64 	%fd232, %fd230, %fd231, %fd229;
	add.s32 	%r212, %r359, 1280;
	mul.wide.u32 	%rd124, %r212, 8;
	add.s64 	%rd125, %rd1, %rd124;
	add.s64 	%rd126, %rd2, %rd124;
	ld.global.f64 	%fd233, [%rd125];
	ld.global.f64 	%fd234, [%rd126];
	fma.rn.f64 	%fd235, %fd233, %fd234, %fd232;
	add.s32 	%r213, %r359, 1920;
	mul.wide.u32 	%rd127, %r213, 8;
	add.s64 	%rd128, %rd1, %rd127;
	add.s64 	%rd129, %rd2, %rd127;
	ld.global.f64 	%fd236, [%rd128];
	ld.global.f64 	%fd237, [%rd129];
	fma.rn.f64 	%fd238, %fd236, %fd237, %fd235;
	add.s32 	%r214, %r359, 2560;
	mul.wide.u32 	%rd130, %r214, 8;
	add.s64 	%rd131, %rd1, %rd130;
	add.s64 	%rd132, %rd2, %rd130;
	ld.global.f64 	%fd239, [%rd131];
	ld.global.f64 	%fd240, [%rd132];
	fma.rn.f64 	%fd241, %fd239, %fd240, %fd238;
	add.s32 	%r215, %r359, 3200;
	mul.wide.u32 	%rd133, %r215, 8;
	add.s64 	%rd134, %rd1, %rd133;
	add.s64 	%rd135, %rd2, %rd133;
	ld.global.f64 	%fd242, [%rd134];
	ld.global.f64 	%fd243, [%rd135];
	fma.rn.f64 	%fd244, %fd242, %fd243, %fd241;
	add.s32 	%r216, %r359, 3840;
	mul.wide.u32 	%rd136, %r216, 8;
	add.s64 	%rd137, %rd1, %rd136;
	add.s64 	%rd138, %rd2, %rd136;
	ld.global.f64 	%fd245, [%rd137];
	ld.global.f64 	%fd246, [%rd138];
	fma.rn.f64 	%fd247, %fd245, %fd246, %fd244;
	add.s32 	%r217, %r359, 4480;
	mul.wide.u32 	%rd139, %r217, 8;
	add.s64 	%rd140, %rd1, %rd139;
	add.s64 	%rd141, %rd2, %rd139;
	ld.global.f64 	%fd248, [%rd140];
	ld.global.f64 	%fd249, [%rd141];
	fma.rn.f64 	%fd250, %fd248, %fd249, %fd247;
	add.s32 	%r218, %r359, 5120;
	mul.wide.u32 	%rd142, %r218, 8;
	add.s64 	%rd143, %rd1, %rd142;
	add.s64 	%rd144, %rd2, %rd142;
	ld.global.f64 	%fd251, [%rd143];
	ld.global.f64 	%fd252, [%rd144];
	fma.rn.f64 	%fd253, %fd251, %fd252, %fd250;
	add.s32 	%r219, %r359, 5760;
	mul.wide.u32 	%rd145, %r219, 8;
	add.s64 	%rd146, %rd1, %rd145;
	add.s64 	%rd147, %rd2, %rd145;
	ld.global.f64 	%fd254, [%rd146];
	ld.global.f64 	%fd255, [%rd147];
	fma.rn.f64 	%fd256, %fd254, %fd255, %fd253;
	add.s32 	%r220, %r359, 6400;
	mul.wide.u32 	%rd148, %r220, 8;
	add.s64 	%rd149, %rd1, %rd148;
	add.s64 	%rd150, %rd2, %rd148;
	ld.global.f64 	%fd257, [%rd149];
	ld.global.f64 	%fd258, [%rd150];
	fma.rn.f64 	%fd259, %fd257, %fd258, %fd256;
	add.s32 	%r221, %r359, 7040;
	mul.wide.u32 	%rd151, %r221, 8;
	add.s64 	%rd152, %rd1, %rd151;
	add.s64 	%rd153, %rd2, %rd151;
	ld.global.f64 	%fd260, [%rd152];
	ld.global.f64 	%fd261, [%rd153];
	fma.rn.f64 	%fd262, %fd260, %fd261, %fd259;
	add.s32 	%r222, %r359, 7680;
	mul.wide.u32 	%rd154, %r222, 8;
	add.s64 	%rd155, %rd1, %rd154;
	add.s64 	%rd156, %rd2, %rd154;
	ld.global.f64 	%fd263, [%rd155];
	ld.global.f64 	%fd264, [%rd156];
	fma.rn.f64 	%fd265, %fd263, %fd264, %fd262;
	add.s32 	%r223, %r359, 8320;
	mul.wide.u32 	%rd157, %r223, 8;
	add.s64 	%rd158, %rd1, %rd157;
	add.s64 	%rd159, %rd2, %rd157;
	ld.global.f64 	%fd266, [%rd158];
	ld.global.f64 	%fd267, [%rd159];
	fma.rn.f64 	%fd268, %fd266, %fd267, %fd265;
	add.s32 	%r224, %r359, 8960;
	mul.wide.u32 	%rd160, %r224, 8;
	add.s64 	%rd161, %rd1, %rd160;
	add.s64 	%rd162, %rd2, %rd160;
	ld.global.f64 	%fd269, [%rd161];
	ld.global.f64 	%fd270, [%rd162];
	fma.rn.f64 	%fd271, %fd269, %fd270, %fd268;
	add.s32 	%r225, %r359, 9600;
	mul.wide.u32 	%rd163, %r225, 8;
	add.s64 	%rd164, %rd1, %rd163;
	add.s64 	%rd165, %rd2, %rd163;
	ld.global.f64 	%fd272, [%rd164];
	ld.global.f64 	%fd273, [%rd165];
	fma.rn.f64 	%fd441, %fd272, %fd273, %fd271;
	add.s32 	%r360, %r360, 10240;
	add.s32 	%r359, %r359, 10240;
	add.s32 	%r358, %r358, 16;
	setp.ne.s32 	%p26, %r358, 0;
	@%p26 bra 	$L__BB11_6;
	add.s32 	%r361, %r360, -5120;
$L__BB11_8:
	setp.eq.s32 	%p27, %r10, 0;
	@%p27 bra 	$L__BB11_17;
	and.b32  	%r22, %r9, 7;
	setp.lt.u32 	%p28, %r10, 8;
	@%p28 bra 	$L__BB11_11;
	add.s32 	%r226, %r361, %r370;
	mul.wide.u32 	%rd166, %r226, 8;
	add.s64 	%rd167, %rd1, %rd166;
	add.s64 	%rd168, %rd2, %rd166;
	ld.global.f64 	%fd275, [%rd167];
	ld.global.f64 	%fd276, [%rd168];
	fma.rn.f64 	%fd277, %fd275, %fd276, %fd441;
	add.s32 	%r227, %r226, 640;
	mul.wide.u32 	%rd169, %r227, 8;
	add.s64 	%rd170, %rd1, %rd169;
	add.s64 	%rd171, %rd2, %rd169;
	ld.global.f64 	%fd278, [%rd170];
	ld.global.f64 	%fd279, [%rd171];
	fma.rn.f64 	%fd280, %fd278, %fd279, %fd277;
	add.s32 	%r228, %r226, 1280;
	mul.wide.u32 	%rd172, %r228, 8;
	add.s64 	%rd173, %rd1, %rd172;
	add.s64 	%rd174, %rd2, %rd172;
	ld.global.f64 	%fd281, [%rd173];
	ld.global.f64 	%fd282, [%rd174];
	fma.rn.f64 	%fd283, %fd281, %fd282, %fd280;
	add.s32 	%r229, %r226, 1920;
	mul.wide.u32 	%rd175, %r229, 8;
	add.s64 	%rd176, %rd1, %rd175;
	add.s64 	%rd177, %rd2, %rd175;
	ld.global.f64 	%fd284, [%rd176];
	ld.global.f64 	%fd285, [%rd177];
	fma.rn.f64 	%fd286, %fd284, %fd285, %fd283;
	add.s32 	%r230, %r226, 2560;
	mul.wide.u32 	%rd178, %r230, 8;
	add.s64 	%rd179, %rd1, %rd178;
	add.s64 	%rd180, %rd2, %rd178;
	ld.global.f64 	%fd287, [%rd179];
	ld.global.f64 	%fd288, [%rd180];
	fma.rn.f64 	%fd289, %fd287, %fd288, %fd286;
	add.s32 	%r231, %r226, 3200;
	mul.wide.u32 	%rd181, %r231, 8;
	add.s64 	%rd182, %rd1, %rd181;
	add.s64 	%rd183, %rd2, %rd181;
	ld.global.f64 	%fd290, [%rd182];
	ld.global.f64 	%fd291, [%rd183];
	fma.rn.f64 	%fd292, %fd290, %fd291, %fd289;
	add.s32 	%r232, %r226, 3840;
	mul.wide.u32 	%rd184, %r232, 8;
	add.s64 	%rd185, %rd1, %rd184;
	add.s64 	%rd186, %rd2, %rd184;
	ld.global.f64 	%fd293, [%rd185];
	ld.global.f64 	%fd294, [%rd186];
	fma.rn.f64 	%fd295, %fd293, %fd294, %fd292;
	add.s32 	%r233, %r226, 4480;
	mul.wide.u32 	%rd187, %r233, 8;
	add.s64 	%rd188, %rd1, %rd187;
	add.s64 	%rd189, %rd2, %rd187;
	ld.global.f64 	%fd296, [%rd188];
	ld.global.f64 	%fd297, [%rd189];
	fma.rn.f64 	%fd441, %fd296, %fd297, %fd295;
	add.s32 	%r361, %r361, 5120;
$L__BB11_11:
	setp.eq.s32 	%p29, %r22, 0;
	@%p29 bra 	$L__BB11_17;
	and.b32  	%r25, %r9, 3;
	setp.lt.u32 	%p30, %r22, 4;
	@%p30 bra 	$L__BB11_14;
	add.s32 	%r234, %r361, %r370;
	mul.wide.u32 	%rd190, %r234, 8;
	add.s64 	%rd191, %rd1, %rd190;
	add.s64 	%rd192, %rd2, %rd190;
	ld.global.f64 	%fd299, [%rd191];
	ld.global.f64 	%fd300, [%rd192];
	fma.rn.f64 	%fd301, %fd299, %fd300, %fd441;
	add.s32 	%r235, %r234, 640;
	mul.wide.u32 	%rd193, %r235, 8;
	add.s64 	%rd194, %rd1, %rd193;
	add.s64 	%rd195, %rd2, %rd193;
	ld.global.f64 	%fd302, [%rd194];
	ld.global.f64 	%fd303, [%rd195];
	fma.rn.f64 	%fd304, %fd302, %fd303, %fd301;
	add.s32 	%r236, %r234, 1280;
	mul.wide.u32 	%rd196, %r236, 8;
	add.s64 	%rd197, %rd1, %rd196;
	add.s64 	%rd198, %rd2, %rd196;
	ld.global.f64 	%fd305, [%rd197];
	ld.global.f64 	%fd306, [%rd198];
	fma.rn.f64 	%fd307, %fd305, %fd306, %fd304;
	add.s32 	%r237, %r234, 1920;
	mul.wide.u32 	%rd199, %r237, 8;
	add.s64 	%rd200, %rd1, %rd199;
	add.s64 	%rd201, %rd2, %rd199;
	ld.global.f64 	%fd308, [%rd200];
	ld.global.f64 	%fd309, [%rd201];
	fma.rn.f64 	%fd441, %fd308, %fd309, %fd307;
	add.s32 	%r361, %r361, 2560;
$L__BB11_14:
	setp.eq.s32 	%p31, %r25, 0;
	@%p31 bra 	$L__BB11_17;
	add.s32 	%r365, %r361, %r370;
	neg.s32 	%r364, %r25;
$L__BB11_16:
	.pragma "nounroll";
	mul.wide.u32 	%rd202, %r365, 8;
	add.s64 	%rd203, %rd1, %rd202;
	add.s64 	%rd204, %rd2, %rd202;
	ld.global.f64 	%fd310, [%rd203];
	ld.global.f64 	%fd311, [%rd204];
	fma.rn.f64 	%fd441, %fd310, %fd311, %fd441;
	add.s32 	%r365, %r365, 640;
	add.s32 	%r364, %r364, 1;
	setp.ne.s32 	%p32, %r364, 0;
	@%p32 bra 	$L__BB11_16;
$L__BB11_17:
	setp.lt.u32 	%p33, %r5, 640;
	@%p33 bra 	$L__BB11_22;
	// begin inline asm
	mov.u32 %r301, %laneid;
	// end inline asm
	mov.b64 	%rd215, %fd441;
	mov.b64 	{%r303, %r308}, %rd215;
	mov.b32 	%r309, 1;
	mov.b32 	%r350, 31;
	mov.b32 	%r351, -1;
	// begin inline asm
	shfl.sync.down.b32 %r302, %r303, %r309, %r350, %r351;
	// end inline asm
	// begin inline asm
	shfl.sync.down.b32 %r307, %r308, %r309, %r350, %r351;
	// end inline asm
	mov.b64 	%rd216, {%r302, %r307};
	mov.b64 	%fd382, %rd216;
	setp.gt.s32 	%p61, %r301, 30;
	add.f64 	%fd383, %fd441, %fd382;
	selp.f64 	%fd384, %fd441, %fd383, %p61;
	mov.b64 	%rd217, %fd384;
	mov.b64 	{%r313, %r318}, %rd217;
	mov.b32 	%r319, 2;
	// begin inline asm
	shfl.sync.down.b32 %r312, %r313, %r319, %r350, %r351;
	// end inline asm
	// begin inline asm
	shfl.sync.down.b32 %r317, %r318, %r319, %r350, %r351;
	// end inline asm
	mov.b64 	%rd218, {%r312, %r317};
	mov.b64 	%fd385, %rd218;
	setp.gt.s32 	%p62, %r301, 29;
	add.f64 	%fd386, %fd384, %fd385;
	selp.f64 	%fd387, %fd384, %fd386, %p62;
	mov.b64 	%rd219, %fd387;
	mov.b64 	{%r323, %r328}, %rd219;
	mov.b32 	%r329, 4;
	// begin inline asm
	shfl.sync.down.b32 %r322, %r323, %r329, %r350, %r351;
	// end inline asm
	// begin inline asm
	shfl.sync.down.b32 %r327, %r328, %r329, %r350, %r351;
	// end inline asm
	mov.b64 	%rd220, {%r322, %r327};
	mov.b64 	%fd388, %rd220;
	setp.gt.s32 	%p63, %r301, 27;
	add.f64 	%fd389, %fd387, %fd388;
	selp.f64 	%fd390, %fd387, %fd389, %p63;
	mov.b64 	%rd221, %fd390;
	mov.b64 	{%r333, %r338}, %rd221;
	mov.b32 	%r339, 8;
	// begin inline asm
	shfl.sync.down.b32 %r332, %r333, %r339, %r350, %r351;
	// end inline asm
	// begin inline asm
	shfl.sync.down.b32 %r337, %r338, %r339, %r350, %r351;
	// end inline asm
	mov.b64 	%rd222, {%r332, %r337};
	mov.b64 	%fd391, %rd222;
	setp.gt.s32 	%p64, %r301, 23;
	add.f64 	%fd392, %fd390, %fd391;
	selp.f64 	%fd393, %fd390, %fd392, %p64;
	mov.b64 	%rd223, %fd393;
	mov.b64 	{%r343, %r348}, %rd223;
	mov.b32 	%r349, 16;
	// begin inline asm
	shfl.sync.down.b32 %r342, %r343, %r349, %r350, %r351;
	// end inline asm
	// begin inline asm
	shfl.sync.down.b32 %r347, %r348, %r349, %r350, %r351;
	// end inline asm
	mov.b64 	%rd224, {%r342, %r347};
	mov.b64 	%fd394, %rd224;
	setp.gt.s32 	%p65, %r301, 15;
	add.f64 	%fd16, %fd393, %fd394;
	selp.f64 	%fd452, %fd393, %fd16, %p65;
	setp.ne.s32 	%p66, %r301, 0;
	@%p66 bra 	$L__BB11_20;
	shr.u32 	%r352, %r6, 2;
	and.b32  	%r353, %r352, 248;
	mov.u32 	%r354, _ZZN3cub18CUB_300001_SM_10006detail6reduce18DeviceReduceKernelINS2_10policy_hubIdjN4cuda3std3__44plusIdEEE10Policy1000EN6thrust24THRUST_300001_SM_1000_NS18transform_iteratorINSD_12zip_functionINS7_10multipliesIdEEEENSD_12zip_iteratorINS7_5tupleIJNSD_10device_ptrIdEESM_EEEEENSD_11use_defaultESP_EEjS9_dNS7_10__identityEEEvT0_PT3_T1_NS0_13GridEvenShareISV_EET2_T4_E12temp_storage;
	add.s32 	%r355, %r354, %r353;
	st.shared.f64 	[%r355+24], %fd16;
$L__BB11_20:
	bar.sync 	0;
	setp.ne.s32 	%p67, %r6, 0;
	@%p67 bra 	$L__BB11_48;
	ld.shared.f64 	%fd395, [_ZZN3cub18CUB_300001_SM_10006detail6reduce18DeviceReduceKernelINS2_10policy_hubIdjN4cuda3std3__44plusIdEEE10Policy1000EN6thrust24THRUST_300001_SM_1000_NS18transform_iteratorINSD_12zip_functionINS7_10multipliesIdEEEENSD_12zip_iteratorINS7_5tupleIJNSD_10device_ptrIdEESM_EEEEENSD_11use_defaultESP_EEjS9_dNS7_10__identityEEEvT0_PT3_T1_NS0_13GridEvenShareISV_EET2_T4_E12temp_storage+32];
	add.f64 	%fd396, %fd452, %fd395;
	ld.shared.f64 	%fd397, [_ZZN3cub18CUB_300001_SM_10006detail6reduce18DeviceReduceKernelINS2_10policy_hubIdjN4cuda3std3__44plusIdEEE10Policy1000EN6thrust24THRUST_300001_SM_1000_NS18transform_iteratorINSD_12zip_functionINS7_10multipliesIdEEEENSD_12zip_iteratorINS7_5tupleIJNSD_10device_ptrIdEESM_EEEEENSD_11use_defaultESP_EEjS9_dNS7_10__identityEEEvT0_PT3_T1_NS0_13GridEvenShareISV_EET2_T4_E12temp_storage+40];
	add.f64 	%fd398, %fd396, %fd397;
	ld.shared.f64 	%fd399, [_ZZN3cub18CUB_300001_SM_10006detail6reduce18DeviceReduceKernelINS2_10policy_hubIdjN4cuda3std3__44plusIdEEE10Policy1000EN6thrust24THRUST_300001_SM_1000_NS18transform_iteratorINSD_12zip_functionINS7_10multipliesIdEEEENSD_12zip_iteratorINS7_5tupleIJNSD_10device_ptrIdEESM_EEEEENSD_11use_defaultESP_EEjS9_dNS7_10__identityEEEvT0_PT3_T1_NS0_13GridEvenShareISV_EET2_T4_E12temp_storage+48];
	add.f64 	%fd400, %fd398, %fd399;
	ld.shared.f64 	%fd401, [_ZZN3cub18CUB_300001_SM_10006detail6reduce18DeviceReduceKernelINS2_10policy_hubIdjN4cuda3std3__44plusIdEEE10Policy1000EN6thrust24THRUST_300001_SM_1000_NS18transform_iteratorINSD_12zip_functionINS7_10multipliesIdEEEENSD_12zip_iteratorINS7_5tupleIJNSD_10device_ptrIdEESM_EEEEENSD_11use_defaultESP_EEjS9_dNS7_10__identityEEEvT0_PT3_T1_NS0_13GridEvenShareISV_EET2_T4_E12temp_storage+56];
	add.f64 	%fd402, %fd400, %fd401;
	ld.shared.f64 	%fd403, [_ZZN3cub18CUB_300001_SM_10006detail6reduce18DeviceReduceKernelINS2_10policy_hubIdjN4cuda3std3__44plusIdEEE10Policy1000EN6thrust24THRUST_300001_SM_1000_NS18transform_iteratorINSD_12zip_functionINS7_10multipliesIdEEEENSD_12zip_iteratorINS7_5tupleIJNSD_10device_ptrIdEESM_EEEEENSD_11use_defaultESP_EEjS9_dNS7_10__identityEEEvT0_PT3_T1_NS0_13GridEvenShareISV_EET2_T4_E12temp_storage+64];
	add.f64 	%fd404, %fd402, %fd403;
	ld.shared.f64 	%fd405, [_ZZN3cub18CUB_300001_SM_10006detail6reduce18DeviceReduceKernelINS2_10policy_hubIdjN4cuda3std3__44plusIdEEE10Policy1000EN6thrust24THRUST_300001_SM_1000_NS18transform_iteratorINSD_12zip_functionINS7_10multipliesIdEEEENSD_12zip_iteratorINS7_5tupleIJNSD_10device_ptrIdEESM_EEEEENSD_11use_defaultESP_EEjS9_dNS7_10__identityEEEvT0_PT3_T1_NS0_13GridEvenShareISV_EET2_T4_E12temp_storage+72];
	add.f64 	%fd406, %fd404, %fd405;
	ld.shared.f64 	%fd407, [_ZZN3cub18CUB_300001_SM_10006detail6reduce18DeviceReduceKernelINS2_10policy_hubIdjN4cuda3std3__44plusIdEEE10Policy1000EN6thrust24THRUST_300001_SM_1000_NS18transform_iteratorINSD_12zip_functionINS7_10multipliesIdEEEENSD_12zip_iteratorINS7_5tupleIJNSD_10device_ptrIdEESM_EEEEENSD_11use_defaultESP_EEjS9_dNS7_10__identityEEEvT0_PT3_T1_NS0_13GridEvenShareISV_EET2_T4_E12temp_storage+80];
	add.f64 	%fd408, %fd406, %fd407;
	ld.shared.f64 	%fd409, [_ZZN3cub18CUB_300001_SM_10006detail6reduce18DeviceReduceKernelINS2_10policy_hubIdjN4cuda3std3__44plusIdEEE10Policy1000EN6thrust24THRUST_300001_SM_1000_NS18transform_iteratorINSD_12zip_functionINS7_10multipliesIdEEEENSD_12zip_iteratorINS7_5tupleIJNSD_10device_ptrIdEESM_EEEEENSD_11use_defaultESP_EEjS9_dNS7_10__identityEEEvT0_PT3_T1_NS0_13GridEvenShareISV_EET2_T4_E12temp_storage+88];
	add.f64 	%fd410, %fd408, %fd409;
	ld.shared.f64 	%fd411, [_ZZN3cub18CUB_300001_SM_10006detail6reduce18DeviceReduceKernelINS2_10policy_hubIdjN4cuda3std3__44plusIdEEE10Policy1000EN6thrust24THRUST_300001_SM_1000_NS18transform_iteratorINSD_12zip_functionINS7_10multipliesIdEEEENSD_12zip_iteratorINS7_5tupleIJNSD_10device_ptrIdEESM_EEEEENSD_11use_defaultESP_EEjS9_dNS7_10__identityEEEvT0_PT3_T1_NS0_13GridEvenShareISV_EET2_T4_E12temp_storage+96];
	add.f64 	%fd412, %fd410, %fd411;
	ld.shared.f64 	%fd413, [_ZZN3cub18CUB_300001_SM_10006detail6reduce18DeviceReduceKernelINS2_10policy_hubIdjN4cuda3std3__44plusIdEEE10Policy1000EN6thrust24THRUST_300001_SM_1000_NS18transform_iteratorINSD_12zip_functionINS7_10multipliesIdEEEENSD_12zip_iteratorINS7_5tupleIJNSD_10device_ptrIdEESM_EEEEENSD_11use_defaultESP_EEjS9_dNS7_10__identityEEEvT0_PT3_T1_NS0_13GridEvenShareISV_EET2_T4_E12temp_storage+104];
	add.f64 	%fd414, %fd412, %fd413;
	ld.shared.f64 	%fd415, [_ZZN3cub18CUB_300001_SM_10006detail6reduce18DeviceReduceKernelINS2_10policy_hubIdjN4cuda3std3__44plusIdEEE10Policy1000EN6thrust24THRUST_300001_SM_1000_NS18transform_iteratorINSD_12zip_functionINS7_10multipliesIdEEEENSD_12zip_iteratorINS7_5tupleIJNSD_10device_ptrIdEESM_EEEEENSD_11use_defaultESP_EEjS9_dNS7_10__identityEEEvT0_PT3_T1_NS0_13GridEvenShareISV_EET2_T4_E12temp_storage+112];
	add.f64 	%fd416, %fd414, %fd415;
	ld.shared.f64 	%fd417, [_ZZN3cub18CUB_300001_SM_10006detail6reduce18DeviceReduceKernelINS2_10policy_hubIdjN4cuda3std3__44plusIdEEE10Policy1000EN6thrust24THRUST_300001_SM_1000_NS18transform_iteratorINSD_12zip_functionINS7_10multipliesIdEEEENSD_12zip_iteratorINS7_5tupleIJNSD_10device_ptrIdEESM_EEEEENSD_11use_defaultESP_EEjS9_dNS7_10__identityEEEvT0_PT3_T1_NS0_13GridEvenShareISV_EET2_T4_E12temp_storage+120];
	add.f64 	%fd418, %fd416, %fd417;
	ld.shared.f64 	%fd419, [_ZZN3cub18CUB_300001_SM_10006detail6reduce18DeviceReduceKernelINS2_10policy_hubIdjN4cuda3std3__44plusIdEEE10Policy1000EN6thrust24THRUST_300001_SM_1000_NS18transform_iteratorINSD_12zip_functionINS7_10multipliesIdEEEENSD_12zip_iteratorINS7_5tupleIJNSD_10device_ptrIdEESM_EEEEENSD_11use_defaultESP_EEjS9_dNS7_10__identityEEEvT0_PT3_T1_NS0_13GridEvenShareISV_EET2_T4_E12temp_storage+128];
	add.f64 	%fd420, %fd418, %fd419;
	ld.shared.f64 	%fd421, [_ZZN3cub18CUB_300001_SM_10006detail6reduce18DeviceReduceKernelINS2_10policy_hubIdjN4cuda3std3__44plusIdEEE10Policy1000EN6thrust24THRUST_300001_SM_1000_NS18transform_iteratorINSD_12zip_functionINS7_10multipliesIdEEEENSD_12zip_iteratorINS7_5tupleIJNSD_10device_ptrIdEESM_EEEEENSD_11use_defaultESP_EEjS9_dNS7_10__identityEEEvT0_PT3_T1_NS0_13GridEvenShareISV_EET2_T4_E12temp_storage+136];
	add.f64 	%fd422, %fd420, %fd421;
	ld.shared.f64 	%fd423, [_ZZN3cub18CUB_300001_SM_10006detail6reduce18DeviceReduceKernelINS2_10policy_hubIdjN4cuda3std3__44plusIdEEE10Policy1000EN6thrust24THRUST_300001_SM_1000_NS18transform_iteratorINSD_12zip_functionINS7_10multipliesIdEEEENSD_12zip_iteratorINS7_5tupleIJNSD_10device_ptrIdEESM_EEEEENSD_11use_defaultESP_EEjS9_dNS7_10__identityEEEvT0_PT3_T1_NS0_13GridEvenShareISV_EET2_T4_E12temp_storage+144];
	add.f64 	%fd424, %fd422, %fd423;
	ld.shared.f64 	%fd425, [_ZZN3cub18CUB_300001_SM_10006detail6reduce18DeviceReduceKernelINS2_10policy_hubIdjN4cuda3std3__44plusIdEEE10Policy1000EN6thrust24THRUST_300001_SM_1000_NS18transform_iteratorINSD_12zip_functionINS7_10multipliesIdEEEENSD_12zip_iteratorINS7_5tupleIJNSD_10device_ptrIdEESM_EEEEENSD_11use_defaultESP_EEjS9_dNS7_10__identityEEEvT0_PT3_T1_NS0_13GridEvenShareISV_EET2_T4_E12temp_storage+152];
	add.f64 	%fd426, %fd424, %fd425;
	ld.shared.f64 	%fd427, [_ZZN3cub18CUB_300001_SM_10006detail6reduce18DeviceReduceKernelINS2_10policy_hubIdjN4cuda3std3__44plusIdEEE10Policy1000EN6thrust24THRUST_300001_SM_1000_NS18transform_iteratorINSD_12zip_functionINS7_10multipliesIdEEEENSD_12zip_iteratorINS7_5tupleIJNSD_10device_ptrIdEESM_EEEEENSD_11use_defaultESP_EEjS9_dNS7_10__identityEEEvT0_PT3_T1_NS0_13GridEvenShareISV_EET2_T4_E12temp_storage+160];
	add.f64 	%fd428, %fd426, %fd427;
	ld.shared.f64 	%fd429, [_ZZN3cub18CUB_300001_SM_10006detail6reduce18DeviceReduceKernelINS2_10policy_hubIdjN4cuda3std3__44plusIdEEE10Policy1000EN6thrust24THRUST_300001_SM_1000_NS18transform_iteratorINSD_12zip_functionINS7_10multipliesIdEEEENSD_12zip_iteratorINS7_5tupleIJNSD_10device_ptrIdEESM_EEEEENSD_11use_defaultESP_EEjS9_dNS7_10__identityEEEvT0_PT3_T1_NS0_13GridEvenShareISV_EET2_T4_E12temp_storage+168];
	add.f64 	%fd430, %fd428, %fd429;
	ld.shared.f64 	%fd431, [_ZZN3cub18CUB_300001_SM_10006detail6reduce18DeviceReduceKernelINS2_10policy_hubIdjN4cuda3std3__44plusIdEEE10Policy1000EN6thrust24THRUST_300001_SM_1000_NS18transform_iteratorINSD_12zip_functionINS7_10multipliesIdEEEENSD_12zip_iteratorINS7_5tupleIJNSD_10device_ptrIdEESM_EEEEENSD_11use_defaultESP_EEjS9_dNS7_10__identityEEEvT0_PT3_T1_NS0_13GridEvenShareISV_EET2_T4_E12temp_storage+176];
	add.f64 	%fd452, %fd430, %fd431;
	bra.uni 	$L__BB11_48;
$L__BB11_22:
	// begin inline asm
	mov.u32 %r238, %laneid;
	// end inline asm
	and.b32  	%r289, %r6, 992;
	add.s32 	%r290, %r289, 32;
	setp.gt.u32 	%p34, %r290, %r5;
	not.b32 	%r291, %r289;
	add.s32 	%r292, %r5, %r291;
	selp.b32 	%r287, %r292, 31, %p34;
	mov.b64 	%rd205, %fd441;
	mov.b64 	{%r240, %r245}, %rd205;
	mov.b32 	%r246, 1;
	mov.b32 	%r288, -1;
	// begin inline asm
	shfl.sync.down.b32 %r239, %r240, %r246, %r287, %r288;
	// end inline asm
	// begin inline asm
	shfl.sync.down.b32 %r244, %r245, %r246, %r287, %r288;
	// end inline asm
	mov.b64 	%rd206, {%r239, %r244};
	mov.b64 	%fd312, %rd206;
	setp.lt.s32 	%p35, %r238, %r287;
	add.f64 	%fd313, %fd441, %fd312;
	selp.f64 	%fd314, %fd313, %fd441, %p35;
	mov.b64 	%rd207, %fd314;
	mov.b64 	{%r250, %r255}, %rd207;
	mov.b32 	%r256, 2;
	// begin inline asm
	shfl.sync.down.b32 %r249, %r250, %r256, %r287, %r288;
	// end inline asm
	// begin inline asm
	shfl.sync.down.b32 %r254, %r255, %r256, %r287, %r288;
	// end inline asm
	mov.b64 	%rd208, {%r249, %r254};
	mov.b64 	%fd315, %rd208;
	add.s32 	%r293, %r238, 2;
	setp.gt.s32 	%p36, %r293, %r287;
	add.f64 	%fd316, %fd314, %fd315;
	selp.f64 	%fd317, %fd314, %fd316, %p36;
	mov.b64 	%rd209, %fd317;
	mov.b64 	{%r260, %r265}, %rd209;
	mov.b32 	%r266, 4;
	// begin inline asm
	shfl.sync.down.b32 %r259, %r260, %r266, %r287, %r288;
	// end inline asm
	// begin inline asm
	shfl.sync.down.b32 %r264, %r265, %r266, %r287, %r288;
	// end inline asm
	mov.b64 	%rd210, {%r259, %r264};
	mov.b64 	%fd318, %rd210;
	add.s32 	%r294, %r238, 4;
	setp.gt.s32 	%p37, %r294, %r287;
	add.f64 	%fd319, %fd317, %fd318;
	selp.f64 	%fd320, %fd317, %fd319, %p37;
	mov.b64 	%rd211, %fd320;
	mov.b64 	{%r270, %r275}, %rd211;
	mov.b32 	%r276, 8;
	// begin inline asm
	shfl.sync.down.b32 %r269, %r270, %r276, %r287, %r288;
	// end inline asm
	// begin inline asm
	shfl.sync.down.b32 %r274, %r275, %r276, %r287, %r288;
	// end inline asm
	mov.b64 	%rd212, {%r269, %r274};
	mov.b64 	%fd321, %rd212;
	add.s32 	%r295, %r238, 8;
	setp.gt.s32 	%p38, %r295, %r287;
	add.f64 	%fd322, %fd320, %fd321;
	selp.f64 	%fd323, %fd320, %fd322, %p38;
	mov.b64 	%rd213, %fd323;
	mov.b64 	{%r280, %r285}, %rd213;
	mov.b32 	%r286, 16;
	// begin inline asm
	shfl.sync.down.b32 %r279, %r280, %r286, %r287, %r288;
	// end inline asm
	// begin inline asm
	shfl.sync.down.b32 %r284, %r285, %r286, %r287, %r288;
	// end inline asm
	mov.b64 	%rd214, {%r279, %r284};
	mov.b64 	%fd324, %rd214;
	add.s32 	%r296, %r238, 16;
	setp.gt.s32 	%p39, %r296, %r287;
	add.f64 	%fd325, %fd323, %fd324;
	selp.f64 	%fd452, %fd323, %fd325, %p39;
	setp.ne.s32 	%p40, %r238, 0;
	@%p40 bra 	$L__BB11_24;
	shr.u32 	%r297, %r6, 2;
	and.b32  	%r298, %r297, 248;
	mov.u32 	%r299, _ZZN3cub18CUB_300001_SM_10006detail6reduce18DeviceReduceKernelINS2_10policy_hubIdjN4cuda3std3__44plusIdEEE10Policy1000EN6thrust24THRUST_300001_SM_1000_NS18transform_iteratorINSD_12zip_functionINS7_10multipliesIdEEEENSD_12zip_iteratorINS7_5tupleIJNSD_10device_ptrIdEESM_EEEEENSD_11use_defaultESP_EEjS9_dNS7_10__identityEEEvT0_PT3_T1_NS0_13GridEvenShareISV_EET2_T4_E12temp_storage;
	add.s32 	%r300, %r299, %r298;
	st.shared.f64 	[%r300+24], %fd452;
$L__BB11_24:
	bar.sync 	0;
	setp.ne.s32 	%p41, %r6, 0;
	@%p41 bra 	$L__BB11_48;
	setp.gt.u32 	%p42, %r5, 32;
	ld.shared.f64 	%fd326, [_ZZN3cub18CUB_300001_SM_10006detail6reduce18DeviceReduceKernelINS2_10policy_hubIdjN4cuda3std3__44plusIdEEE10Policy1000EN6thrust24THRUST_300001_SM_1000_NS18transform_iteratorINSD_12zip_functionINS7_10multipliesIdEEEENSD_12zip_iteratorINS7_5tupleIJNSD_10device_ptrIdEESM_EEEEENSD_11use_defaultESP_EEjS9_dNS7_10__identityEEEvT0_PT3_T1_NS0_13GridEvenShareISV_EET2_T4_E12temp_storage+32];
	add.f64 	%fd327, %fd452, %fd326;
	selp.f64 	%fd328, %fd327, %fd452, %p42;
	setp.gt.u32 	%p43, %r5, 64;
	ld.shared.f64 	%fd329, [_ZZN3cub18CUB_300001_SM_10006detail6reduce18DeviceReduceKernelINS2_10policy_hubIdjN4cuda3std3__44plusIdEEE10Policy1000EN6thrust24THRUST_300001_SM_1000_NS18transform_iteratorINSD_12zip_functionINS7_10multipliesIdEEEENSD_12zip_iteratorINS7_5tupleIJNSD_10device_ptrIdEESM_EEEEENSD_11use_defaultESP_EEjS9_dNS7_10__identityEEEvT0_PT3_T1_NS0_13GridEvenShareISV_EET2_T4_E12temp_storage+40];
	add.f64 	%fd330, %fd329, %fd328;
	selp.f64 	%fd331, %fd330, %fd328, %p43;
	setp.gt.u32 	%p44, %r5, 96;
	ld.shared.f64 	%fd332, [_ZZN3cub18CUB_300001_SM_10006detail6reduce18DeviceReduceKernelINS2_10policy_hubIdjN4cuda3std3__44plusIdEEE10Policy1000EN6thrust24THRUST_300001_SM_1000_NS18transform_iteratorINSD_12zip_functionINS7_10multipliesIdEEEENSD_12zip_iteratorINS7_5tupleIJNSD_10device_ptrIdEESM_EEEEENSD_11use_defaultESP_EEjS9_dNS7_10__identityEEEvT0_PT3_T1_NS0_13GridEvenShareISV_EET2_T4_E12temp_storage+48];
	add.f64 	%fd333, %fd332, %fd331;
	selp.f64 	%fd334, %fd333, %fd331, %p44;
	setp.gt.u32 	%p45, %r5, 128;
	ld.shared.f64 	%fd335, [_ZZN3cub18CUB_300001_SM_10006detail6reduce18DeviceReduceKernelINS2_10policy_hubIdjN4cuda3std3__44plusIdEEE10Policy1000EN6thrust24THRUST_300001_SM_1000_NS18transform_iteratorINSD_12zip_functionINS7_10multipliesIdEEEENSD_12zip_iteratorINS7_5tupleIJNSD_10device_ptrIdEESM_EEEEENSD_11use_defaultESP_EEjS9_dNS7_10__identityEEEvT0_PT3_T1_NS0_13GridEvenShareISV_EET2_T4_E12temp_storage+56];
	add.f64 	%fd336, %fd335, %fd334;
	selp.f64 	%fd337, %fd336, %fd334, %p45;
	setp.gt.u32 	%p46, %r5, 160;
	ld.shared.f64 	%fd338, [_ZZN3cub18CUB_300001_SM_10006detail6reduce18DeviceReduceKernelINS2_10policy_hubIdjN4cuda3std3__44plusIdEEE10Policy1000EN6thrust24THRUST_300001_SM_1000_NS18transform_iteratorINSD_12zip_functionINS7_10multipliesIdEEEENSD_12zip_iteratorINS7_5tupleIJNSD_10device_ptrIdEESM_EEEEENSD_11use_defaultESP_EEjS9_dNS7_10__identityEEEvT0_PT3_T1_NS0_13GridEvenShareISV_EET2_T4_E12temp_storage+64];
	add.f64 	%fd339, %fd338, %fd337;
	selp.f64 	%fd340, %fd339, %fd337, %p46;
	setp.gt.u32 	%p47, %r5, 192;
	ld.shared.f64 	%fd341, [_ZZN3cub18CUB_300001_SM_10006detail6reduce18DeviceReduceKernelINS2_10policy_hubIdjN4cuda3std3__44plusIdEEE10Policy1000EN6thrust24THRUST_300001_SM_1000_NS18transform_iteratorINSD_12zip_functionINS7_10multipliesIdEEEENSD_12zip_iteratorINS7_5tupleIJNSD_10device_ptrIdEESM_EEEEENSD_11use_defaultESP_EEjS9_dNS7_10__identityEEEvT0_PT3_T1_NS0_13GridEvenShareISV_EET2_T4_E12temp_storage+72];
	add.f64 	%fd342, %fd341, %fd340;
	selp.f64 	%fd343, %fd342, %fd340, %p47;
	setp.gt.u32 	%p48, %r5, 224;
	ld.shared.f64 	%fd344, [_ZZN3cub18CUB_300001_SM_10006detail6reduce18DeviceReduceKernelINS2_10policy_hubIdjN4cuda3std3__44plusIdEEE10Policy1000EN6thrust24THRUST_300001_SM_1000_NS18transform_iteratorINSD_12zip_functionINS7_10multipliesIdEEEENSD_12zip_iteratorINS7_5tupleIJNSD_10device_ptrIdEESM_EEEEENSD_11use_defaultESP_EEjS9_dNS7_10__identityEEEvT0_PT3_T1_NS0_13GridEvenShareISV_EET2_T4_E12temp_storage+80];
	add.f64 	%fd345, %fd344, %fd343;
	selp.f64 	%fd346, %fd345, %fd343, %p48;
	setp.gt.u32 	%p49, %r5, 256;
	ld.shared.f64 	%fd347, [_ZZN3cub18CUB_300001_SM_10006detail6reduce18DeviceReduceKernelINS2_10policy_hubIdjN4cuda3std3__44plusIdEEE10Policy1000EN6thrust24THRUST_300001_SM_1000_NS18transform_iteratorINSD_12zip_functionINS7_10multipliesIdEEEENSD_12zip_iteratorINS7_5tupleIJNSD_10device_ptrIdEESM_EEEEENSD_11use_defaultESP_EEjS9_dNS7_10__identityEEEvT0_PT3_T1_NS0_13GridEvenShareISV_EET2_T4_E12temp_storage+88];
	add.f64 	%fd348, %fd347, %fd346;
	selp.f64 	%fd349, %fd348, %fd346, %p49;
	setp.gt.u32 	%p50, %r5, 288;
	ld.shared.f64 	%fd350, [_ZZN3cub18CUB_300001_SM_10006detail6reduce18DeviceReduceKernelINS2_10policy_hubIdjN4cuda3std3__44plusIdEEE10Policy1000EN6thrust24THRUST_300001_SM_1000_NS18transform_iteratorINSD_12zip_functionINS7_10multipliesIdEEEENSD_12zip_iteratorINS7_5tupleIJNSD_10device_ptrIdEESM_EEEEENSD_11use_defaultESP_EEjS9_dNS7_10__identityEEEvT0_PT3_T1_NS0_13GridEvenShareISV_EET2_T4_E12temp_storage+96];
	add.f64 	%fd351, %fd350, %fd349;
	selp.f64 	%fd352, %fd351, %fd349, %p50;
	setp.gt.u32 	%p51, %r5, 320;
	ld.shared.f64 	%fd353, [_ZZN3cub18CUB_300001_SM_10006detail6reduce18DeviceReduceKernelINS2_10policy_hubIdjN4cuda3std3__44plusIdEEE10Policy1000EN6thrust24THRUST_300001_SM_1000_NS18transform_iteratorINSD_12zip_functionINS7_10multipliesIdEEEENSD_12zip_iteratorINS7_5tupleIJNSD_10device_ptrIdEESM_EEEEENSD_11use_defaultESP_EEjS9_dNS7_10__identityEEEvT0_PT3_T1_NS0_13GridEvenShareISV_EET2_T4_E12temp_storage+104];
	add.f64 	%fd354, %fd353, %fd352;
	selp.f64 	%fd355, %fd354, %fd352, %p51;
	setp.gt.u32 	%p52, %r5, 352;
	ld.shared.f64 	%fd356, [_ZZN3cub18CUB_300001_SM_10006detail6reduce18DeviceReduceKernelINS2_10policy_hubIdjN4cuda3std3__44plusIdEEE10Policy1000EN6thrust24THRUST_300001_SM_1000_NS18transform_iteratorINSD_12zip_functionINS7_10multipliesIdEEEENSD_12zip_iteratorINS7_5tupleIJNSD_10device_ptrIdEESM_EEEEENSD_11use_defaultESP_EEjS9_dNS7_10__identityEEEvT0_PT3_T1_NS0_13GridEvenShareISV_EET2_T4_E12temp_storage+112];
	add.f64 	%fd357, %fd356, %fd355;
	selp.f64 	%fd358, %fd357, %fd355, %p52;
	setp.gt.u32 	%p53, %r5, 384;
	ld.shared.f64 	%fd359, [_ZZN3cub18CUB_300001_SM_10006detail6reduce18DeviceReduceKernelINS2_10policy_hubIdjN4cuda3std3__44plusIdEEE10Policy1000EN6thrust24THRUST_300001_SM_1000_NS18transform_iteratorINSD_12zip_functionINS7_10multipliesIdEEEENSD_12zip_iteratorINS7_5tupleIJNSD_10device_ptrIdEESM_EEEEENSD_11use_defaultESP_EEjS9_dNS7_10__identityEEEvT0_PT3_T1_NS0_13GridEvenShareISV_EET2_T4_E12temp_storage+120];
	add.f64 	%fd360, %fd359, %fd358;
	selp.f64 	%fd361, %fd360, %fd358, %p53;
	setp.gt.u32 	%p54, %r5, 416;
	ld.shared.f64 	%fd362, [_ZZN3cub18CUB_300001_SM_10006detail6reduce18DeviceReduceKernelINS2_10policy_hubIdjN4cuda3std3__44plusIdEEE10Policy1000EN6thrust24THRUST_300001_SM_1000_NS18transform_iteratorINSD_12zip_functionINS7_10multipliesIdEEEENSD_12zip_iteratorINS7_5tupleIJNSD_10device_ptrIdEESM_EEEEENSD_11use_defaultESP_EEjS9_dNS7_10__identityEEEvT0_PT3_T1_NS0_13GridEvenShareISV_EET2_T4_E12temp_storage+128];
	add.f64 	%fd363, %fd362, %fd361;
	selp.f64 	%fd364, %fd363, %fd361, %p54;
	setp.gt.u32 	%p55, %r5, 448;
	ld.shared.f64 	%fd365, [_ZZN3cub18CUB_300001_SM_10006detail6reduce18DeviceReduceKernelINS2_10policy_hubIdjN4cuda3std3__44plusIdEEE10Policy1000EN6thrust24THRUST_300001_SM_1000_NS18transform_iteratorINSD_12zip_functionINS7_10multipliesIdEEEENSD_12zip_iteratorINS7_5tupleIJNSD_10device_ptrIdEESM_EEEEENSD_11use_defaultESP_EEjS9_dNS7_10__identityEEEvT0_PT3_T1_NS0_13GridEvenShareISV_EET2_T4_E12temp_storage+136];
	add.f64 	%fd366, %fd365, %fd364;
	selp.f64 	%fd367, %fd366, %fd364, %p55;
	setp.gt.u32 	%p56, %r5, 480;
	ld.shared.f64 	%fd368, [_ZZN3cub18CUB_300001_SM_10006detail6reduce18DeviceReduceKernelINS2_10policy_hubIdjN4cuda3std3__44plusIdEEE10Policy1000EN6thrust24THRUST_300001_SM_1000_NS18transform_iteratorINSD_12zip_functionINS7_10multipliesIdEEEENSD_12zip_iteratorINS7_5tupleIJNSD_10device_ptrIdEESM_EEEEENSD_11use_defaultESP_EEjS9_dNS7_10__identityEEEvT0_PT3_T1_NS0_13GridEvenShareISV_EET2_T4_E12temp_storage+144];
	add.f64 	%fd369, %fd368, %fd367;
	selp.f64 	%fd370, %fd369, %fd367, %p56;
	setp.gt.u32 	%p57, %r5, 512;
	ld.shared.f64 	%fd371, [_ZZN3cub18CUB_300001_SM_10006detail6reduce18DeviceReduceKernelINS2_10policy_hubIdjN4cuda3std3__44plusIdEEE10Policy1000EN6thrust24THRUST_300001_SM_1000_NS18transform_iteratorINSD_12zip_functionINS7_10multipliesIdEEEENSD_12zip_iteratorINS7_5tupleIJNSD_10device_ptrIdEESM_EEEEENSD_11use_defaultESP_EEjS9_dNS7_10__identityEEEvT0_PT3_T1_NS0_13GridEvenShareISV_EET2_T4_E12temp_storage+152];
	add.f64 	%fd372, %fd371, %fd370;
	selp.f64 	%fd373, %fd372, %fd370, %p57;
	setp.gt.u32 	%p58, %r5, 544;
	ld.shared.f64 	%fd374, [_ZZN3cub18CUB_300001_SM_10006detail6reduce18DeviceReduceKernelINS2_10policy_hubIdjN4cuda3std3__44plusIdEEE10Policy1000EN6thrust24THRUST_300001_SM_1000_NS18transform_iteratorINSD_12zip_functionINS7_10multipliesIdEEEENSD_12zip_iteratorINS7_5tupleIJNSD_10device_ptrIdEESM_EEEEENSD_11use_defaultESP_EEjS9_dNS7_10__identityEEEvT0_PT3_T1_NS0_13GridEvenShareISV_EET2_T4_E12temp_storage+160];
	add.f64 	%fd375, %fd374, %fd373;
	selp.f64 	%fd376, %fd375, %fd373, %p58;
	setp.gt.u32 	%p59, %r5, 576;
	ld.shared.f64 	%fd377, [_ZZN3cub18CUB_300001_SM_10006detail6reduce18DeviceReduceKernelINS2_10policy_hubIdjN4cuda3std3__44plusIdEEE10Policy1000EN6thrust24THRUST_300001_SM_1000_NS18transform_iteratorINSD_12zip_functionINS7_10multipliesIdEEEENSD_12zip_iteratorINS7_5tupleIJNSD_10device_ptrIdEESM_EEEEENSD_11use_defaultESP_EEjS9_dNS7_10__identityEEEvT0_PT3_T1_NS0_13GridEvenShareISV_EET2_T4_E12temp_storage+168];
	add.f64 	%fd378, %fd377, %fd376;
	selp.f64 	%fd379, %fd378, %fd376, %p59;
	setp.gt.u32 	%p60, %r5, 608;
	ld.shared.f64 	%fd380, [_ZZN3cub18CUB_300001_SM_10006detail6reduce18DeviceReduceKernelINS2_10policy_hubIdjN4cuda3std3__44plusIdEEE10Policy1000EN6thrust24THRUST_300001_SM_1000_NS18transform_iteratorINSD_12zip_functionINS7_10multipliesIdEEEENSD_12zip_iteratorINS7_5tupleIJNSD_10device_ptrIdEESM_EEEEENSD_11use_defaultESP_EEjS9_dNS7_10__identityEEEvT0_PT3_T1_NS0_13GridEvenShareISV_EET2_T4_E12temp_storage+176];
	add.f64 	%fd381, %fd380, %fd379;
	selp.f64 	%fd452, %fd381, %fd379, %p60;
	bra.uni 	$L__BB11_48;
$L__BB11_26:
	mov.u32 	%r34, %tid.x;
	add.s32 	%r93, %r34, %r370;
	cvta.to.global.u64 	%rd8, %rd5;
	mul.wide.u32 	%rd9, %r93, 8;
	add.s64 	%rd10, %rd8, %rd9;
	cvta.to.global.u64 	%rd11, %rd6;
	add.s64 	%rd12, %rd11, %rd9;
	ld.global.f64 	%fd41, [%rd10];
	ld.global.f64 	%fd42, [%rd12];
	ld.global.f64 	%fd43, [%rd10+5120];
	ld.global.f64 	%fd44, [%rd12+5120];
	mul.f64 	%fd45, %fd43, %fd44;
	ld.global.f64 	%fd46, [%rd10+10240];
	ld.global.f64 	%fd47, [%rd12+10240];
	ld.global.f64 	%fd48, [%rd10+15360];
	ld.global.f64 	%fd49, [%rd12+15360];
	ld.global.f64 	%fd50, [%rd10+20480];
	ld.global.f64 	%fd51, [%rd12+20480];
	ld.global.f64 	%fd52, [%rd10+25600];
	ld.global.f64 	%fd53, [%rd12+25600];
	ld.global.f64 	%fd54, [%rd10+30720];
	ld.global.f64 	%fd55, [%rd12+30720];
	ld.global.f64 	%fd56, [%rd10+35840];
	ld.global.f64 	%fd57, [%rd12+35840];
	fma.rn.f64 	%fd58, %fd41, %fd42, %fd45;
	fma.rn.f64 	%fd59, %fd46, %fd47, %fd58;
	fma.rn.f64 	%fd60, %fd48, %fd49, %fd59;
	fma.rn.f64 	%fd61, %fd50, %fd51, %fd60;
	fma.rn.f64 	%fd62, %fd52, %fd53, %fd61;
	fma.rn.f64 	%fd63, %fd54, %fd55, %fd62;
	fma.rn.f64 	%fd451, %fd56, %fd57, %fd63;
	mul.lo.s32 	%r35, %r79, 5120;
	setp.lt.u32 	%p2, %r5, %r35;
	@%p2 bra 	$L__BB11_44;
	add.s32 	%r368, %r35, %r370;
	not.b32 	%r95, %r34;
	add.s32 	%r96, %r95, %r78;
	sub.s32 	%r97, %r96, %r35;
	sub.s32 	%r367, %r97, %r370;
	add.s32 	%r98, %r368, %r34;
	add.s32 	%r366, %r98, 5120;
	mov.b32 	%r369, 0;
$L__BB11_28:
	mad.lo.s32 	%r370, %r79, 5120, %r370;
	add.s32 	%r99, %r78, -5120;
	setp.gt.u32 	%p3, %r370, %r99;
	@%p3 bra 	$L__BB11_30;
	add.s32 	%r100, %r34, %r370;
	cvta.to.global.u64 	%rd13, %rd5;
	mul.wide.u32 	%rd14, %r100, 8;
	add.s64 	%rd15, %rd13, %rd14;
	cvta.to.global.u64 	%rd16, %rd6;
	add.s64 	%rd17, %rd16, %rd14;
	ld.global.f64 	%fd64, [%rd15];
	ld.global.f64 	%fd65, [%rd17];
	ld.global.f64 	%fd66, [%rd15+5120];
	ld.global.f64 	%fd67, [%rd17+5120];
	ld.global.f64 	%fd68, [%rd15+10240];
	ld.global.f64 	%fd69, [%rd17+10240];
	ld.global.f64 	%fd70, [%rd15+15360];
	ld.global.f64 	%fd71, [%rd17+15360];
	ld.global.f64 	%fd72, [%rd15+20480];
	ld.global.f64 	%fd73, [%rd17+20480];
	ld.global.f64 	%fd74, [%rd15+25600];
	ld.global.f64 	%fd75, [%rd17+25600];
	ld.global.f64 	%fd76, [%rd15+30720];
	ld.global.f64 	%fd77, [%rd17+30720];
	ld.global.f64 	%fd78, [%rd15+35840];
	ld.global.f64 	%fd79, [%rd17+35840];
	fma.rn.f64 	%fd80, %fd64, %fd65, %fd451;
	fma.rn.f64 	%fd81, %fd66, %fd67, %fd80;
	fma.rn.f64 	%fd82, %fd68, %fd69, %fd81;
	fma.rn.f64 	%fd83, %fd70, %fd71, %fd82;
	fma.rn.f64 	%fd84, %fd72, %fd73, %fd83;
	fma.rn.f64 	%fd85, %fd74, %fd75, %fd84;
	fma.rn.f64 	%fd86, %fd76, %fd77, %fd85;
	fma.rn.f64 	%fd451, %fd78, %fd79, %fd86;
	sub.s32 	%r101, %r78, %r370;
	mul.lo.s32 	%r102, %r79, 5120;
	setp.lt.u32 	%p4, %r101, %r102;
	add.s32 	%r369, %r369, 1;
	add.s32 	%r368, %r368, %r102;
	sub.s32 	%r367, %r367, %r102;
	add.s32 	%r366, %r366, %r102;
	@%p4 bra 	$L__BB11_44;
	bra.uni 	$L__BB11_28;
$L__BB11_30:
	setp.le.u32 	%p5, %r78, %r370;
	sub.s32 	%r103, %r78, %r370;
	setp.ge.s32 	%p6, %r34, %r103;
	or.pred  	%p7, %p5, %p6;
	@%p7 bra 	$L__BB11_44;
	cvta.to.global.u64 	%rd3, %rd6;
	cvta.to.global.u64 	%rd4, %rd5;
	not.b32 	%r105, %r34;
	add.s32 	%r106, %r78, %r105;
	mul.lo.s32 	%r107, %r3, 5120;
	mad.lo.s32 	%r108, %r79, 5120, %r107;
	sub.s32 	%r109, %r106, %r108;
	mul.lo.s32 	%r110, %r79, %r369;
	mad.lo.s32 	%r111, %r110, -5120, %r109;
	mul.hi.u32 	%r112, %r111, -858993459;
	shr.u32 	%r113, %r112, 9;
	add.s32 	%r50, %r113, 1;
	and.b32  	%r51, %r50, 15;
	setp.lt.u32 	%p8, %r111, 9600;
	mov.u32 	%r375, %r34;
	@%p8 bra 	$L__BB11_35;
	or.b32  	%r373, %r34, 5120;
	mul.hi.u32 	%r114, %r367, -858993459;
	shr.u32 	%r115, %r114, 9;
	add.s32 	%r116, %r115, 1;
	and.b32  	%r117, %r116, 16777200;
	neg.s32 	%r371, %r117;
$L__BB11_33:
	.pragma "nounroll";
	add.s32 	%r118, %r366, -5120;
	mul.wide.u32 	%rd18, %r118, 8;
	add.s64 	%rd19, %rd4, %rd18;
	add.s64 	%rd20, %rd3, %rd18;
	ld.global.f64 	%fd88, [%rd19];
	ld.global.f64 	%fd89, [%rd20];
	fma.rn.f64 	%fd90, %fd88, %fd89, %fd451;
	add.s32 	%r119, %r366, -4480;
	mul.wide.u32 	%rd21, %r119, 8;
	add.s64 	%rd22, %rd4, %rd21;
	add.s64 	%rd23, %rd3, %rd21;
	ld.global.f64 	%fd91, [%rd22];
	ld.global.f64 	%fd92, [%rd23];
	fma.rn.f64 	%fd93, %fd91, %fd92, %fd90;
	add.s32 	%r120, %r366, -3840;
	mul.wide.u32 	%rd24, %r120, 8;
	add.s64 	%rd25, %rd4, %rd24;
	add.s64 	%rd26, %rd3, %rd24;
	ld.global.f64 	%fd94, [%rd25];
	ld.global.f64 	%fd95, [%rd26];
	fma.rn.f64 	%fd96, %fd94, %fd95, %fd93;
	add.s32 	%r121, %r366, -3200;
	mul.wide.u32 	%rd27, %r121, 8;
	add.s64 	%rd28, %rd4, %rd27;
	add.s64 	%rd29, %rd3, %rd27;
	ld.global.f64 	%fd97, [%rd28];
	ld.global.f64 	%fd98, [%rd29];
	fma.rn.f64 	%fd99, %fd97, %fd98, %fd96;
	add.s32 	%r122, %r366, -2560;
	mul.wide.u32 	%rd30, %r122, 8;
	add.s64 	%rd31, %rd4, %rd30;
	add.s64 	%rd32, %rd3, %rd30;
	ld.global.f64 	%fd100, [%rd31];
	ld.global.f64 	%fd101, [%rd32];
	fma.rn.f64 	%fd102, %fd100, %fd101, %fd99;
	add.s32 	%r123, %r366, -1920;
	mul.wide.u32 	%rd33, %r123, 8;
	add.s64 	%rd34, %rd4, %rd33;
	add.s64 	%rd35, %rd3, %rd33;
	ld.global.f64 	%fd103, [%rd34];
	ld.global.f64 	%fd104, [%rd35];
	fma.rn.f64 	%fd105, %fd103, %fd104, %fd102;
	add.s32 	%r124, %r366, -1280;
	mul.wide.u32 	%rd36, %r124, 8;
	add.s64 	%rd37, %rd4, %rd36;
	add.s64 	%rd38, %rd3, %rd36;
	ld.global.f64 	%fd106, [%rd37];
	ld.global.f64 	%fd107, [%rd38];
	fma.rn.f64 	%fd108, %fd106, %fd107, %fd105;
	add.s32 	%r125, %r366, 4480;
	add.s32 	%r126, %r366, -640;
	mul.wide.u32 	%rd39, %r126, 8;
	add.s64 	%rd40, %rd4, %rd39;
	add.s64 	%rd41, %rd3, %rd39;
	ld.global.f64 	%fd109, [%rd40];
	ld.global.f64 	%fd110, [%rd41];
	fma.rn.f64 	%fd111, %fd109, %fd110, %fd108;
	mul.wide.u32 	%rd42, %r366, 8;
	add.s64 	%rd43, %rd4, %rd42;
	add.s64 	%rd44, %rd3, %rd42;
	ld.global.f64 	%fd112, [%rd43];
	ld.global.f64 	%fd113, [%rd44];
	fma.rn.f64 	%fd114, %fd112, %fd113, %fd111;
	add.s32 	%r127, %r366, 640;
	mul.wide.u32 	%rd45, %r127, 8;
	add.s64 	%rd46, %rd4, %rd45;
	add.s64 	%rd47, %rd3, %rd45;
	ld.global.f64 	%fd115, [%rd46];
	ld.global.f64 	%fd116, [%rd47];
	fma.rn.f64 	%fd117, %fd115, %fd116, %fd114;
	add.s32 	%r128, %r366, 1280;
	mul.wide.u32 	%rd48, %r128, 8;
	add.s64 	%rd49, %rd4, %rd48;
	add.s64 	%rd50, %rd3, %rd48;
	ld.global.f64 	%fd118, [%rd49];
	ld.global.f64 	%fd119, [%rd50];
	fma.rn.f64 	%fd120, %fd118, %fd119, %fd117;
	add.s32 	%r129, %r366, 1920;
	mul.wide.u32 	%rd51, %r129, 8;
	add.s64 	%rd52, %rd4, %rd51;
	add.s64 	%rd53, %rd3, %rd51;
	ld.global.f64 	%fd121, [%rd52];
	ld.global.f64 	%fd122, [%rd53];
	fma.rn.f64 	%fd123, %fd121, %fd122, %fd120;
	add.s32 	%r130, %r366, 2560;
	mul.wide.u32 	%rd54, %r130, 8;
	add.s64 	%rd55, %rd4, %rd54;
	add.s64 	%rd56, %rd3, %rd54;
	ld.global.f64 	%fd124, [%rd55];
	ld.global.f64 	%fd125, [%rd56];
	fma.rn.f64 	%fd126, %fd124, %fd125, %fd123;
	add.s32 	%r131, %r366, 3200;
	mul.wide.u32 	%rd57, %r131, 8;
	add.s64 	%rd58, %rd4, %rd57;
	add.s64 	%rd59, %rd3, %rd57;
	ld.global.f64 	%fd127, [%rd58];
	ld.global.f64 	%fd128, [%rd59];
	fma.rn.f64 	%fd129, %fd127, %fd128, %fd126;
	add.s32 	%r132, %r366, 3840;
	mul.wide.u32 	%rd60, %r132, 8;
	add.s64 	%rd61, %rd4, %rd60;
	add.s64 	%rd62, %rd3, %rd60;
	ld.global.f64 	%fd130, [%rd61];
	ld.global.f64 	%fd131, [%rd62];
	fma.rn.f64 	%fd132, %fd130, %fd131, %fd129;
	mul.wide.u32 	%rd63, %r125, 8;
	add.s64 	%rd64, %rd4, %rd63;
	add.s64 	%rd65, %rd3, %rd63;
	ld.global.f64 	%fd133, [%rd64];
	ld.global.f64 	%fd134, [%rd65];
	fma.rn.f64 	%fd451, %fd133, %fd134, %fd132;
	add.s32 	%r373, %r373, 10240;
	add.s32 	%r366, %r366, 10240;
	add.s32 	%r371, %r371, 16;
	setp.ne.s32 	%p9, %r371, 0;
	@%p9 bra 	$L__BB11_33;
	add.s32 	%r375, %r373, -5120;
$L__BB11_35:
	setp.eq.s32 	%p10, %r51, 0;
	@%p10 bra 	$L__BB11_44;
	and.b32  	%r62, %r50, 7;
	setp.lt.u32 	%p11, %r51, 8;
	@%p11 bra 	$L__BB11_38;
	add.s32 	%r133, %r375, %r370;
	mul.wide.u32 	%rd66, %r133, 8;
	add.s64 	%rd67, %rd4, %rd66;
	add.s64 	%rd68, %rd3, %rd66;
	ld.global.f64 	%fd136, [%rd67];
	ld.global.f64 	%fd137, [%rd68];
	fma.rn.f64 	%fd138, %fd136, %fd137, %fd451;
	add.s32 	%r134, %r133, 640;
	mul.wide.u32 	%rd69, %r134, 8;
	add.s64 	%rd70, %rd4, %rd69;
	add.s64 	%rd71, %rd3, %rd69;
	ld.global.f64 	%fd139, [%rd70];
	ld.global.f64 	%fd140, [%rd71];
	fma.rn.f64 	%fd141, %fd139, %fd140, %fd138;
	add.s32 	%r135, %r133, 1280;
	mul.wide.u32 	%rd72, %r135, 8;
	add.s64 	%rd73, %rd4, %rd72;
	add.s64 	%rd74, %rd3, %rd72;
	ld.global.f64 	%fd142, [%rd73];
	ld.global.f64 	%fd143, [%rd74];
	fma.rn.f64 	%fd144, %fd142, %fd143, %fd141;
	add.s32 	%r136, %r133, 1920;
	mul.wide.u32 	%rd75, %r136, 8;
	add.s64 	%rd76, %rd4, %rd75;
	add.s64 	%rd77, %rd3, %rd75;
	ld.global.f64 	%fd145, [%rd76];
	ld.global.f64 	%fd146, [%rd77];
	fma.rn.f64 	%fd147, %fd145, %fd146, %fd144;
	add.s32 	%r137, %r133, 2560;
	mul.wide.u32 	%rd78, %r137, 8;
	add.s64 	%rd79, %rd4, %rd78;
	add.s64 	%rd80, %rd3, %rd78;
	ld.global.f64 	%fd148, [%rd79];
	ld.global.f64 	%fd149, [%rd80];
	fma.rn.f64 	%fd150, %fd148, %fd149, %fd147;
	add.s32 	%r138, %r133, 3200;
	mul.wide.u32 	%rd81, %r138, 8;
	add.s64 	%rd82, %rd4, %rd81;
	add.s64 	%rd83, %rd3, %rd81;
	ld.global.f64 	%fd151, [%rd82];
	ld.global.f64 	%fd152, [%rd83];
	fma.rn.f64 	%fd153, %fd151, %fd152, %fd150;
	add.s32 	%r139, %r133, 3840;
	mul.wide.u32 	%rd84, %r139, 8;
	add.s64 	%rd85, %rd4, %rd84;
	add.s64 	%rd86, %rd3, %rd84;
	ld.global.f64 	%fd154, [%rd85];
	ld.global.f64 	%fd155, [%rd86];
	fma.rn.f64 	%fd156, %fd154, %fd155, %fd153;
	add.s32 	%r140, %r133, 4480;
	mul.wide.u32 	%rd87, %r140, 8;
	add.s64 	%rd88, %rd4, %rd87;
	add.s64 	%rd89, %rd3, %rd87;
	ld.global.f64 	%fd157, [%rd88];
	ld.global.f64 	%fd158, [%rd89];
	fma.rn.f64 	%fd451, %fd157, %fd158, %fd156;
	add.s32 	%r375, %r375, 5120;
$L__BB11_38:
	setp.eq.s32 	%p12, %r62, 0;
	@%p12 bra 	$L__BB11_44;
	setp.lt.u32 	%p13, %r62, 4;
	@%p13 bra 	$L__BB11_41;
	add.s32 	%r141, %r375, %r370;
	mul.wide.u32 	%rd90, %r141, 8;
	add.s64 	%rd91, %rd4, %rd90;
	add.s64 	%rd92, %rd3, %rd90;
	ld.global.f64 	%fd160, [%rd91];
	ld.global.f64 	%fd161, [%rd92];
	fma.rn.f64 	%fd162, %fd160, %fd161, %fd451;
	add.s32 	%r142, %r141, 640;
	mul.wide.u32 	%rd93, %r142, 8;
	add.s64 	%rd94, %rd4, %rd93;
	add.s64 	%rd95, %rd3, %rd93;
	ld.global.f64 	%fd163, [%rd94];
	ld.global.f64 	%fd164, [%rd95];
	fma.rn.f64 	%fd165, %fd163, %fd164, %fd162;
	add.s32 	%r143, %r141, 1280;
	mul.wide.u32 	%rd96, %r143, 8;
	add.s64 	%rd97, %rd4, %rd96;
	add.s64 	%rd98, %rd3, %rd96;
	ld.global.f64 	%fd166, [%rd97];
	ld.global.f64 	%fd167, [%rd98];
	fma.rn.f64 	%fd168, %fd166, %fd167, %fd165;
	add.s32 	%r144, %r141, 1920;
	mul.wide.u32 	%rd99, %r144, 8;
	add.s64 	%rd100, %rd4, %rd99;
	add.s64 	%rd101, %rd3, %rd99;
	ld.global.f64 	%fd169, [%rd100];
	ld.global.f64 	%fd170, [%rd101];
	fma.rn.f64 	%fd451, %fd169, %fd170, %fd168;
	add.s32 	%r375, %r375, 2560;
$L__BB11_41:
	and.b32  	%r145, %r50, 3;
	setp.eq.s32 	%p14, %r145, 0;
	@%p14 bra 	$L__BB11_44;
	add.s32 	%r378, %r375, %r368;
	mul.hi.u32 	%r146, %r367, -858993459;
	cvt.u16.u32 	%rs9, %r146;
	shr.u16 	%rs10, %rs9, 9;
	add.s16 	%rs11, %rs10, 1;
	cvt.u32.u16 	%r147, %rs11;
	and.b32  	%r148, %r147, 3;
	neg.s32 	%r377, %r148;
$L__BB11_43:
	.pragma "nounroll";
	mul.wide.u32 	%rd102, %r378, 8;
	add.s64 	%rd103, %rd4, %rd102;
	add.s64 	%rd104, %rd3, %rd102;
	ld.global.f64 	%fd171, [%rd103];
	ld.global.f64 	%fd172, [%rd104];
	fma.rn.f64 	%fd451, %fd171, %fd172, %fd451;
	add.s32 	%r378, %r378, 640;
	add.s32 	%r377, %r377, 1;
	setp.ne.s32 	%p15, %r377, 0;
	@%p15 bra 	$L__BB11_43;
$L__BB11_44:
	// begin inline asm
	mov.u32 %r149, %laneid;
	// end inline asm
	mov.b64 	%rd105, %fd451;
	mov.b64 	{%r151, %r156}, %rd105;
	mov.b32 	%r157, 1;
	mov.b32 	%r198, 31;
	mov.b32 	%r199, -1;
	// begin inline asm
	shfl.sync.down.b32 %r150, %r151, %r157, %r198, %r199;
	// end inline asm
	// begin inline asm
	shfl.sync.down.b32 %r155, %r156, %r157, %r198, %r199;
	// end inline asm
	mov.b64 	%rd106, {%r150, %r155};
	mov.b64 	%fd173, %rd106;
	setp.gt.s32 	%p16, %r149, 30;
	add.f64 	%fd174, %fd451, %fd173;
	selp.f64 	%fd175, %fd451, %fd174, %p16;
	mov.b64 	%rd107, %fd175;
	mov.b64 	{%r161, %r166}, %rd107;
	mov.b32 	%r167, 2;
	// begin inline asm
	shfl.sync.down.b32 %r160, %r161, %r167, %r198, %r199;
	// end inline asm
	// begin inline asm
	shfl.sync.down.b32 %r165, %r166, %r167, %r198, %r199;
	// end inline asm
	mov.b64 	%rd108, {%r160, %r165};
	mov.b64 	%fd176, %rd108;
	setp.gt.s32 	%p17, %r149, 29;
	add.f64 	%fd177, %fd175, %fd176;
	selp.f64 	%fd178, %fd175, %fd177, %p17;
	mov.b64 	%rd109, %fd178;
	mov.b64 	{%r171, %r176}, %rd109;
	mov.b32 	%r177, 4;
	// begin inline asm
	shfl.sync.down.b32 %r170, %r171, %r177, %r198, %r199;
	// end inline asm
	// begin inline asm
	shfl.sync.down.b32 %r175, %r176, %r177, %r198, %r199;
	// end inline asm
	mov.b64 	%rd110, {%r170, %r175};
	mov.b64 	%fd179, %rd110;
	setp.gt.s32 	%p18, %r149, 27;
	add.f64 	%fd180, %fd178, %fd179;
	selp.f64 	%fd181, %fd178, %fd180, %p18;
	mov.b64 	%rd111, %fd181;
	mov.b64 	{%r181, %r186}, %rd111;
	mov.b32 	%r187, 8;
	// begin inline asm
	shfl.sync.down.b32 %r180, %r181, %r187, %r198, %r199;
	// end inline asm
	// begin inline asm
	shfl.sync.down.b32 %r185, %r186, %r187, %r198, %r199;
	// end inline asm
	mov.b64 	%rd112, {%r180, %r185};
	mov.b64 	%fd182, %rd112;
	setp.gt.s32 	%p19, %r149, 23;
	add.f64 	%fd183, %fd181, %fd182;
	selp.f64 	%fd184, %fd181, %fd183, %p19;
	mov.b64 	%rd113, %fd184;
	mov.b64 	{%r191, %r196}, %rd113;
	mov.b32 	%r197, 16;
	// begin inline asm
	shfl.sync.down.b32 %r190, %r191, %r197, %r198, %r199;
	// end inline asm
	// begin inline asm
	shfl.sync.down.b32 %r195, %r196, %r197, %r198, %r199;
	// end inline asm
	mov.b64 	%rd114, {%r190, %r195};
	mov.b64 	%fd185, %rd114;
	setp.gt.s32 	%p20, %r149, 15;
	add.f64 	%fd37, %fd184, %fd185;
	selp.f64 	%fd452, %fd184, %fd37, %p20;
	setp.ne.s32 	%p21, %r149, 0;
	@%p21 bra 	$L__BB11_46;
	shr.u32 	%r200, %r34, 2;
	and.b32  	%r201, %r200, 248;
	mov.u32 	%r202, _ZZN3cub18CUB_300001_SM_10006detail6reduce18DeviceReduceKernelINS2_10policy_hubIdjN4cuda3std3__44plusIdEEE10Policy1000EN6thrust24THRUST_300001_SM_1000_NS18transform_iteratorINSD_12zip_functionINS7_10multipliesIdEEEENSD_12zip_iteratorINS7_5tupleIJNSD_10device_ptrIdEESM_EEEEENSD_11use_defaultESP_EEjS9_dNS7_10__identityEEEvT0_PT3_T1_NS0_13GridEvenShareISV_EET2_T4_E12temp_storage;
	add.s32 	%r203, %r202, %r201;
	st.shared.f64 	[%r203+24], %fd37;
$L__BB11_46:
	bar.sync 	0;
	setp.ne.s32 	%p22, %r34, 0;
	@%p22 bra 	$L__BB11_48;
	ld.shared.f64 	%fd186, [_ZZN3cub18CUB_300001_SM_10006detail6reduce18DeviceReduceKernelINS2_10policy_hubIdjN4cuda3std3__44plusIdEEE10Policy1000EN6thrust24THRUST_300001_SM_1000_NS18transform_iteratorINSD_12zip_functionINS7_10multipliesIdEEEENSD_12zip_iteratorINS7_5tupleIJNSD_10device_ptrIdEESM_EEEEENSD_11use_defaultESP_EEjS9_dNS7_10__identityEEEvT0_PT3_T1_NS0_13GridEvenShareISV_EET2_T4_E12temp_storage+32];
	add.f64 	%fd187, %fd452, %fd186;
	ld.shared.f64 	%fd188, [_ZZN3cub18CUB_300001_SM_10006detail6reduce18DeviceReduceKernelINS2_10policy_hubIdjN4cuda3std3__44plusIdEEE10Policy1000EN6thrust24THRUST_300001_SM_1000_NS18transform_iteratorINSD_12zip_functionINS7_10multipliesIdEEEENSD_12zip_iteratorINS7_5tupleIJNSD_10device_ptrIdEESM_EEEEENSD_11use_defaultESP_EEjS9_dNS7_10__identityEEEvT0_PT3_T1_NS0_13GridEvenShareISV_EET2_T4_E12temp_storage+40];
	add.f64 	%fd189, %fd187, %fd188;
	ld.shared.f64 	%fd190, [_ZZN3cub18CUB_300001_SM_10006detail6reduce18DeviceReduceKernelINS2_10policy_hubIdjN4cuda3std3__44plusIdEEE10Policy1000EN6thrust24THRUST_300001_SM_1000_NS18transform_iteratorINSD_12zip_functionINS7_10multipliesIdEEEENSD_12zip_iteratorINS7_5tupleIJNSD_10device_ptrIdEESM_EEEEENSD_11use_defaultESP_EEjS9_dNS7_10__identityEEEvT0_PT3_T1_NS0_13GridEvenShareISV_EET2_T4_E12temp_storage+48];
	add.f64 	%fd191, %fd189, %fd190;
	ld.shared.f64 	%fd192, [_ZZN3cub18CUB_300001_SM_10006detail6reduce18DeviceReduceKernelINS2_10policy_hubIdjN4cuda3std3__44plusIdEEE10Policy1000EN6thrust24THRUST_300001_SM_1000_NS18transform_iteratorINSD_12zip_functionINS7_10multipliesIdEEEENSD_12zip_iteratorINS7_5tupleIJNSD_10device_ptrIdEESM_EEEEENSD_11use_defaultESP_EEjS9_dNS7_10__identityEEEvT0_PT3_T1_NS0_13GridEvenShareISV_EET2_T4_E12temp_storage+56];
	add.f64 	%fd193, %fd191, %fd192;
	ld.shared.f64 	%fd194, [_ZZN3cub18CUB_300001_SM_10006detail6reduce18DeviceReduceKernelINS2_10policy_hubIdjN4cuda3std3__44plusIdEEE10Policy1000EN6thrust24THRUST_300001_SM_1000_NS18transform_iteratorINSD_12zip_functionINS7_10multipliesIdEEEENSD_12zip_iteratorINS7_5tupleIJNSD_10device_ptrIdEESM_EEEEENSD_11use_defaultESP_EEjS9_dNS7_10__identityEEEvT0_PT3_T1_NS0_13GridEvenShareISV_EET2_T4_E12temp_storage+64];
	add.f64 	%fd195, %fd193, %fd194;
	ld.shared.f64 	%fd196, [_ZZN3cub18CUB_300001_SM_10006detail6reduce18DeviceReduceKernelINS2_10policy_hubIdjN4cuda3std3__44plusIdEEE10Policy1000EN6thrust24THRUST_300001_SM_1000_NS18transform_iteratorINSD_12zip_functionINS7_10multipliesIdEEEENSD_12zip_iteratorINS7_5tupleIJNSD_10device_ptrIdEESM_EEEEENSD_11use_defaultESP_EEjS9_dNS7_10__identityEEEvT0_PT3_T1_NS0_13GridEvenShareISV_EET2_T4_E12temp_storage+72];
	add.f64 	%fd197, %fd195, %fd196;
	ld.shared.f64 	%fd198, [_ZZN3cub18CUB_300001_SM_10006detail6reduce18DeviceReduceKernelINS2_10policy_hubIdjN4cuda3std3__44plusIdEEE10Policy1000EN6thrust24THRUST_300001_SM_1000_NS18transform_iteratorINSD_12zip_functionINS7_10multipliesIdEEEENSD_12zip_iteratorINS7_5tupleIJNSD_10device_ptrIdEESM_EEEEENSD_11use_defaultESP_EEjS9_dNS7_10__identityEEEvT0_PT3_T1_NS0_13GridEvenShareISV_EET2_T4_E12temp_storage+80];
	add.f64 	%fd199, %fd197, %fd198;
	ld.shared.f64 	%fd200, [_ZZN3cub18CUB_300001_SM_10006detail6reduce18DeviceReduceKernelINS2_10policy_hubIdjN4cuda3std3__44plusIdEEE10Policy1000EN6thrust24THRUST_300001_SM_1000_NS18transform_iteratorINSD_12zip_functionINS7_10multipliesIdEEEENSD_12zip_iteratorINS7_5tupleIJNSD_10device_ptrIdEESM_EEEEENSD_11use_defaultESP_EEjS9_dNS7_10__identityEEEvT0_PT3_T1_NS0_13GridEvenShareISV_EET2_T4_E12temp_storage+88];
	add.f64 	%fd201, %fd199, %fd200;
	ld.shared.f64 	%fd202, [_ZZN3cub18CUB_300001_SM_10006detail6reduce18DeviceReduceKernelINS2_10policy_hubIdjN4cuda3std3__44plusIdEEE10Policy1000EN6thrust24THRUST_300001_SM_1000_NS18transform_iteratorINSD_12zip_functionINS7_10multipliesIdEEEENSD_12zip_iteratorINS7_5tupleIJNSD_10device_ptrIdEESM_EEEEENSD_11use_defaultESP_EEjS9_dNS7_10__identityEEEvT0_PT3_T1_NS0_13GridEvenShareISV_EET2_T4_E12temp_storage+96];
	add.f64 	%fd203, %fd201, %fd202;
	ld.shared.f64 	%fd204, [_ZZN3cub18CUB_300001_SM_10006detail6reduce18DeviceReduceKernelINS2_10policy_hubIdjN4cuda3std3__44plusIdEEE10Policy1000EN6thrust24THRUST_300001_SM_1000_NS18transform_iteratorINSD_12zip_functionINS7_10multipliesIdEEEENSD_12zip_iteratorINS7_5tupleIJNSD_10device_ptrIdEESM_EEEEENSD_11use_defaultESP_EEjS9_dNS7_10__identityEEEvT0_PT3_T1_NS0_13GridEvenShareISV_EET2_T4_E12temp_storage+104];
	add.f64 	%fd205, %fd203, %fd204;
	ld.shared.f64 	%fd206, [_ZZN3cub18CUB_300001_SM_10006detail6reduce18DeviceReduceKernelINS2_10policy_hubIdjN4cuda3std3__44plusIdEEE10Policy1000EN6thrust24THRUST_300001_SM_1000_NS18transform_iteratorINSD_12zip_functionINS7_10multipliesIdEEEENSD_12zip_iteratorINS7_5tupleIJNSD_10device_ptrIdEESM_EEEEENSD_11use_defaultESP_EEjS9_dNS7_10__identityEEEvT0_PT3_T1_NS0_13GridEvenShareISV_EET2_T4_E12temp_storage+112];
	add.f64 	%fd207, %fd205, %fd206;
	ld.shared.f64 	%fd208, [_ZZN3cub18CUB_300001_SM_10006detail6reduce18DeviceReduceKernelINS2_10policy_hubIdjN4cuda3std3__44plusIdEEE10Policy1000EN6thrust24THRUST_300001_SM_1000_NS18transform_iteratorINSD_12zip_functionINS7_10multipliesIdEEEENSD_12zip_iteratorINS7_5tupleIJNSD_10device_ptrIdEESM_EEEEENSD_11use_defaultESP_EEjS9_dNS7_10__identityEEEvT0_PT3_T1_NS0_13GridEvenShareISV_EET2_T4_E12temp_storage+120];
	add.f64 	%fd209, %fd207, %fd208;
	ld.shared.f64 	%fd210, [_ZZN3cub18CUB_300001_SM_10006detail6reduce18DeviceReduceKernelINS2_10policy_hubIdjN4cuda3std3__44plusIdEEE10Policy1000EN6thrust24THRUST_300001_SM_1000_NS18transform_iteratorINSD_12zip_functionINS7_10multipliesIdEEEENSD_12zip_iteratorINS7_5tupleIJNSD_10device_ptrIdEESM_EEEEENSD_11use_defaultESP_EEjS9_dNS7_10__identityEEEvT0_PT3_T1_NS0_13GridEvenShareISV_EET2_T4_E12temp_storage+128];
	add.f64 	%fd211, %fd209, %fd210;
	ld.shared.f64 	%fd212, [_ZZN3cub18CUB_300001_SM_10006detail6reduce18DeviceReduceKernelINS2_10policy_hubIdjN4cuda3std3__44plusIdEEE10Policy1000EN6thrust24THRUST_300001_SM_1000_NS18transform_iteratorINSD_12zip_functionINS7_10multipliesIdEEEENSD_12zip_iteratorINS7_5tupleIJNSD_10device_ptrIdEESM_EEEEENSD_11use_defaultESP_EEjS9_dNS7_10__identityEEEvT0_PT3_T1_NS0_13GridEvenShareISV_EET2_T4_E12temp_storage+136];
	add.f64 	%fd213, %fd211, %fd212;
	ld.shared.f64 	%fd214, [_ZZN3cub18CUB_300001_SM_10006detail6reduce18DeviceReduceKernelINS2_10policy_hubIdjN4cuda3std3__44plusIdEEE10Policy1000EN6thrust24THRUST_300001_SM_1000_NS18transform_iteratorINSD_12zip_functionINS7_10multipliesIdEEEENSD_12zip_iteratorINS7_5tupleIJNSD_10device_ptrIdEESM_EEEEENSD_11use_defaultESP_EEjS9_dNS7_10__identityEEEvT0_PT3_T1_NS0_13GridEvenShareISV_EET2_T4_E12temp_storage+144];
	add.f64 	%fd215, %fd213, %fd214;
	ld.shared.f64 	%fd216, [_ZZN3cub18CUB_300001_SM_10006detail6reduce18DeviceReduceKernelINS2_10policy_hubIdjN4cuda3std3__44plusIdEEE10Policy1000EN6thrust24THRUST_300001_SM_1000_NS18transform_iteratorINSD_12zip_functionINS7_10multipliesIdEEEENSD_12zip_iteratorINS7_5tupleIJNSD_10device_ptrIdEESM_EEEEENSD_11use_defaultESP_EEjS9_dNS7_10__identityEEEvT0_PT3_T1_NS0_13GridEvenShareISV_EET2_T4_E12temp_storage+152];
	add.f64 	%fd217, %fd215, %fd216;
	ld.shared.f64 	%fd218, [_ZZN3cub18CUB_300001_SM_10006detail6reduce18DeviceReduceKernelINS2_10policy_hubIdjN4cuda3std3__44plusIdEEE10Policy1000EN6thrust24THRUST_300001_SM_1000_NS18transform_iteratorINSD_12zip_functionINS7_10multipliesIdEEEENSD_12zip_iteratorINS7_5tupleIJNSD_10device_ptrIdEESM_EEEEENSD_11use_defaultESP_EEjS9_dNS7_10__identityEEEvT0_PT3_T1_NS0_13GridEvenShareISV_EET2_T4_E12temp_storage+160];
	add.f64 	%fd219, %fd217, %fd218;
	ld.shared.f64 	%fd220, [_ZZN3cub18CUB_300001_SM_10006detail6reduce18DeviceReduceKernelINS2_10policy_hubIdjN4cuda3std3__44plusIdEEE10Policy1000EN6thrust24THRUST_300001_SM_1000_NS18transform_iteratorINSD_12zip_functionINS7_10multipliesIdEEEENSD_12zip_iteratorINS7_5tupleIJNSD_10device_ptrIdEESM_EEEEENSD_11use_defaultESP_EEjS9_dNS7_10__identityEEEvT0_PT3_T1_NS0_13GridEvenShareISV_EET2_T4_E12temp_storage+168];
	add.f64 	%fd221, %fd219, %fd220;
	ld.shared.f64 	%fd222, [_ZZN3cub18CUB_300001_SM_10006detail6reduce18DeviceReduceKernelINS2_10policy_hubIdjN4cuda3std3__44plusIdEEE10Policy1000EN6thrust24THRUST_300001_SM_1000_NS18transform_iteratorINSD_12zip_functionINS7_10multipliesIdEEEENSD_12zip_iteratorINS7_5tupleIJNSD_10device_ptrIdEESM_EEEEENSD_11use_defaultESP_EEjS9_dNS7_10__identityEEEvT0_PT3_T1_NS0_13GridEvenShareISV_EET2_T4_E12temp_storage+176];
	add.f64 	%fd452, %fd221, %fd222;
$L__BB11_48:
	mov.u32 	%r356, %tid.x;
	setp.ne.s32 	%p68, %r356, 0;
	@%p68 bra 	$L__BB11_50;
	ld.param.u64 	%rd228, [_ZN3cub18CUB_300001_SM_10006detail6reduce18DeviceReduceKernelINS2_10policy_hubIdjN4cuda3std3__44plusIdEEE10Policy1000EN6thrust24THRUST_300001_SM_1000_NS18transform_iteratorINSD_12zip_functionINS7_10multipliesIdEEEENSD_12zip_iteratorINS7_5tupleIJNSD_10device_ptrIdEESM_EEEEENSD_11use_defaultESP_EEjS9_dNS7_10__identityEEEvT0_PT3_T1_NS0_13GridEvenShareISV_EET2_T4__param_1];
	cvta.to.global.u64 	%rd225, %rd228;
	mul.wide.u32 	%rd226, %r3, 8;
	add.s64 	%rd227, %rd225, %rd226;
	st.global.f64 	[%rd227], %fd452;
$L__BB11_50:
	ret;

}
	// .globl	_ZN3cub18CUB_300001_SM_10006detail6reduce28DeviceReduceSingleTileKernelINS2_10policy_hubIdjN4cuda3std3__44plusIdEEE10Policy1000EPdSC_iS9_ddNS7_10__identityEEEvT0_T1_T2_T3_T4_T6_
.visible .entry _ZN3cub18CUB_300001_SM_10006detail6reduce28DeviceReduceSingleTileKernelINS2_10policy_hubIdjN4cuda3std3__44plusIdEEE10Policy1000EPdSC_iS9_ddNS7_10__identityEEEvT0_T1_T2_T3_T4_T6_(
	.param .u64 .ptr .align 1 _ZN3cub18CUB_300001_SM_10006detail6reduce28DeviceReduceSingleTileKernelINS2_10policy_hubIdjN4cuda3std3__44plusIdEEE10Policy1000EPdSC_iS9_ddNS7_10__identityEEEvT0_T1_T2_T3_T4_T6__param_0,
	.param .u64 .ptr .align 1 _ZN3cub18CUB_300001_SM_10006detail6reduce28DeviceReduceSingleTileKernelINS2_10policy_hubIdjN4cuda3std3__44plusIdEEE10Policy1000EPdSC_iS9_ddNS7_10__identityEEEvT0_T1_T2_T3_T4_T6__param_1,
	.param .u32 _ZN3cub18CUB_300001_SM_10006detail6reduce28DeviceReduceSingleTileKernelINS2_10policy_hubIdjN4cuda3std3__44plusIdEEE10Policy1000EPdSC_iS9_ddNS7_10__identityEEEvT0_T1_T2_T3_T4_T6__param_2,
	.param .align 1 .b8 _ZN3cub18CUB_300001_SM_10006detail6reduce28DeviceReduceSingleTileKernelINS2_10policy_hubIdjN4cuda3std3__44plusIdEEE10Policy1000EPdSC_iS9_ddNS7_10__identityEEEvT0_T1_T2_T3_T4_T6__param_3[1],
	.param .f64 _ZN3cub18CUB_300001_SM_10006detail6reduce28DeviceReduceSingleTileKernelINS2_10policy_hubIdjN4cuda3std3__44plusIdEEE10Policy1000EPdSC_iS9_ddNS7_10__identityEEEvT0_T1_T2_T3_T4_T6__param_4,
	.param .align 1 .b8 _ZN3cub18CUB_300001_SM_10006detail6reduce28DeviceReduceSingleTileKernelINS2_10policy_hubIdjN4cuda3std3__44plusIdEEE10Policy1000EPdSC_iS9_ddNS7_10__identityEEEvT0_T1_T2_T3_T4_T6__param_5[1]
)
.maxntid 640
.minnctapersm 1
{
	.reg .pred 	%p<62>;
	.reg .b32 	%r<239>;
	.reg .b64 	%rd<109>;
	.reg .b64 	%fd<264>;
	// demoted variable
	.shared .align 8 .b8 _ZZN3cub18CUB_300001_SM_10006detail6reduce28DeviceReduceSingleTileKernelINS2_10policy_hubIdjN4cuda3std3__44plusIdEEE10Policy1000EPdSC_iS9_ddNS7_10__identityEEEvT0_T1_T2_T3_T4_T6_E12temp_storage[192];
	ld.param.u64 	%rd9, [_ZN3cub18CUB_300001_SM_10006detail6reduce28DeviceReduceSingleTileKernelINS2_10policy_hubIdjN4cuda3std3__44plusIdEEE10Policy1000EPdSC_iS9_ddNS7_10__identityEEEvT0_T1_T2_T3_T4_T6__param_0];
	ld.param.u64 	%rd10, [_ZN3cub18CUB_300001_SM_10006detail6reduce28DeviceReduceSingleTileKernelINS2_10policy_hubIdjN4cuda3std3__44plusIdEEE10Policy1000EPdSC_iS9_ddNS7_10__identityEEEvT0_T1_T2_T3_T4_T6__param_1];
	ld.param.u32 	%r36, [_ZN3cub18CUB_300001_SM_10006detail6reduce28DeviceReduceSingleTileKernelINS2_10policy_hubIdjN4cuda3std3__44plusIdEEE10Policy1000EPdSC_iS9_ddNS7_10__identityEEEvT0_T1_T2_T3_T4_T6__param_2];
	ld.param.f64 	%fd30, [_ZN3cub18CUB_300001_SM_10006detail6reduce28DeviceReduceSingleTileKernelINS2_10policy_hubIdjN4cuda3std3__44plusIdEEE10Policy1000EPdSC_iS9_ddNS7_10__identityEEEvT0_T1_T2_T3_T4_T6__param_4];
	cvta.to.global.u64 	%rd1, %rd10;
	setp.ne.s32 	%p1, %r36, 0;
	@%p1 bra 	$L__BB12_3;
	mov.u32 	%r225, %tid.x;
	setp.ne.s32 	%p61, %r225, 0;
	@%p61 bra 	$L__BB12_39;
	st.global.f64 	[%rd1], %fd30;
	bra.uni 	$L__BB12_39;
$L__BB12_3:
	setp.gt.s32 	%p2, %r36, 5119;
	@%p2 bra 	$L__BB12_21;
	mov.u32 	%r1, %tid.x;
	setp.ge.s32 	%p19, %r1, %r36;
	mov.f64 	%fd255, 0d0000000000000000;
	mov.u32 	%r229, %r1;
	@%p19 bra 	$L__BB12_6;
	mul.wide.u32 	%rd74, %r1, 8;
	add.s64 	%rd73, %rd9, %rd74;
	// begin inline asm
	ld.global.nc.u64 %rd72, [%rd73];
	// end inline asm
	mov.b64 	%fd255, %rd72;
	add.s32 	%r229, %r1, 640;
$L__BB12_6:
	setp.ge.s32 	%p20, %r229, %r36;
	@%p20 bra 	$L__BB12_12;
	not.b32 	%r101, %r229;
	add.s32 	%r4, %r36, %r101;
	mul.hi.u32 	%r102, %r4, -858993459;
	shr.u32 	%r103, %r102, 9;
	add.s32 	%r5, %r103, 1;
	and.b32  	%r104, %r103, 3;
	setp.eq.s32 	%p21, %r104, 3;
	@%p21 bra 	$L__BB12_10;
	mul.wide.u32 	%rd75, %r229, 8;
	add.s64 	%rd107, %rd9, %rd75;
	and.b32  	%r105, %r5, 3;
	neg.s32 	%r227, %r105;
$L__BB12_9:
	.pragma "nounroll";
	// begin inline asm
	ld.global.nc.u64 %rd76, [%rd107];
	// end inline asm
	mov.b64 	%fd121, %rd76;
	add.f64 	%fd255, %fd255, %fd121;
	add.s32 	%r229, %r229, 640;
	add.s64 	%rd107, %rd107, 5120;
	add.s32 	%r227, %r227, 1;
	setp.ne.s32 	%p22, %r227, 0;
	@%p22 bra 	$L__BB12_9;
$L__BB12_10:
	setp.lt.u32 	%p23, %r4, 1920;
	@%p23 bra 	$L__BB12_12;
$L__BB12_11:
	mul.wide.s32 	%rd86, %r229, 8;
	add.s64 	%rd79, %rd9, %rd86;
	// begin inline asm
	ld.global.nc.u64 %rd78, [%rd79];
	// end inline asm
	mov.b64 	%fd122, %rd78;
	add.f64 	%fd123, %fd255, %fd122;
	add.s64 	%rd81, %rd79, 5120;
	// begin inline asm
	ld.global.nc.u64 %rd80, [%rd81];
	// end inline asm
	mov.b64 	%fd124, %rd80;
	add.f64 	%fd125, %fd123, %fd124;
	add.s64 	%rd83, %rd79, 10240;
	// begin inline asm
	ld.global.nc.u64 %rd82, [%rd83];
	// end inline asm
	mov.b64 	%fd126, %rd82;
	add.f64 	%fd127, %fd125, %fd126;
	add.s64 	%rd85, %rd79, 15360;
	// begin inline asm
	ld.global.nc.u64 %rd84, [%rd85];
	// end inline asm
	mov.b64 	%fd128, %rd84;
	add.f64 	%fd255, %fd127, %fd128;
	add.s32 	%r229, %r229, 2560;
	setp.lt.s32 	%p24, %r229, %r36;
	@%p24 bra 	$L__BB12_11;
$L__BB12_12:
	setp.lt.s32 	%p25, %r36, 640;
	@%p25 bra 	$L__BB12_17;
	// begin inline asm
	mov.u32 %r169, %laneid;
	// end inline asm
	mov.b64 	%rd97, %fd255;
	mov.b64 	{%r171, %r176}, %rd97;
	mov.b32 	%r177, 1;
	mov.b32 	%r218, 31;
	mov.b32 	%r219, -1;
	// begin inline asm
	shfl.sync.down.b32 %r170, %r171, %r177, %r218, %r219;
	// end inline asm
	// begin inline asm
	shfl.sync.down.b32 %r175, %r176, %r177, %r218, %r219;
	// end inline asm
	mov.b64 	%rd98, {%r170, %r175};
	mov.b64 	%fd199, %rd98;
	setp.gt.s32 	%p53, %r169, 30;
	add.f64 	%fd200, %fd255, %fd199;
	selp.f64 	%fd201, %fd255, %fd200, %p53;
	mov.b64 	%rd99, %fd201;
	mov.b64 	{%r181, %r186}, %rd99;
	mov.b32 	%r187, 2;
	// begin inline asm
	shfl.sync.down.b32 %r180, %r181, %r187, %r218, %r219;
	// end inline asm
	// begin inline asm
	shfl.sync.down.b32 %r185, %r186, %r187, %r218, %r219;
	// end inline asm
	mov.b64 	%rd100, {%r180, %r185};
	mov.b64 	%fd202, %rd100;
	setp.gt.s32 	%p54, %r169, 29;
	add.f64 	%fd203, %fd201, %fd202;
	selp.f64 	%fd204, %fd201, %fd203, %p54;
	mov.b64 	%rd101, %fd204;
	mov.b64 	{%r191, %r196}, %rd101;
	mov.b32 	%r197, 4;
	// begin inline asm
	shfl.sync.down.b32 %r190, %r191, %r197, %r218, %r219;
	// end inline asm
	// begin inline asm
	shfl.sync.down.b32 %r195, %r196, %r197, %r218, %r219;
	// end inline asm
	mov.b64 	%rd102, {%r190, %r195};
	mov.b64 	%fd205, %rd102;
	setp.gt.s32 	%p55, %r169, 27;
	add.f64 	%fd206, %fd204, %fd205;
	selp.f64 	%fd207, %fd204, %fd206, %p55;
	mov.b64 	%rd103, %fd207;
	mov.b64 	{%r201, %r206}, %rd103;
	mov.b32 	%r207, 8;
	// begin inline asm
	shfl.sync.down.b32 %r200, %r201, %r207, %r218, %r219;
	// end inline asm
	// begin inline asm
	shfl.sync.down.b32 %r205, %r206, %r207, %r218, %r219;
	// end inline asm
	mov.b64 	%rd104, {%r200, %r205};
	mov.b64 	%fd208, %rd104;
	setp.gt.s32 	%p56, %r169, 23;
	add.f64 	%fd209, %fd207, %fd208;
	selp.f64 	%fd210, %fd207, %fd209, %p56;
	mov.b64 	%rd105, %fd210;
	mov.b64 	{%r211, %r216}, %rd105;
	mov.b32 	%r217, 16;
	// begin inline asm
	shfl.sync.down.b32 %r210, %r211, %r217, %r218, %r219;
	// end inline asm
	// begin inline asm
	shfl.sync.down.b32 %r215, %r216, %r217, %r218, %r219;
	// end inline asm
	mov.b64 	%rd106, {%r210, %r215};
	mov.b64 	%fd211, %rd106;
	setp.gt.s32 	%p57, %r169, 15;
	add.f64 	%fd10, %fd210, %fd211;
	selp.f64 	%fd263, %fd210, %fd10, %p57;
	setp.ne.s32 	%p58, %r169, 0;
	@%p58 bra 	$L__BB12_15;
	shr.u32 	%r220, %r1, 2;
	and.b32  	%r221, %r220, 248;
	mov.u32 	%r222, _ZZN3cub18CUB_300001_SM_10006detail6reduce28DeviceReduceSingleTileKernelINS2_10policy_hubIdjN4cuda3std3__44plusIdEEE10Policy1000EPdSC_iS9_ddNS7_10__identityEEEvT0_T1_T2_T3_T4_T6_E12temp_storage;
	add.s32 	%r223, %r222, %r221;
	st.shared.f64 	[%r223+24], %fd10;
$L__BB12_15:
	bar.sync 	0;
	setp.ne.s32 	%p59, %r1, 0;
	@%p59 bra 	$L__BB12_37;
	ld.shared.f64 	%fd212, [_ZZN3cub18CUB_300001_SM_10006detail6reduce28DeviceReduceSingleTileKernelINS2_10policy_hubIdjN4cuda3std3__44plusIdEEE10Policy1000EPdSC_iS9_ddNS7_10__identityEEEvT0_T1_T2_T3_T4_T6_E12temp_storage+32];
	add.f64 	%fd213, %fd263, %fd212;
	ld.shared.f64 	%fd214, [_ZZN3cub18CUB_300001_SM_10006detail6reduce28DeviceReduceSingleTileKernelINS2_10policy_hubIdjN4cuda3std3__44plusIdEEE10Policy1000EPdSC_iS9_ddNS7_10__identityEEEvT0_T1_T2_T3_T4_T6_E12temp_storage+40];
	add.f64 	%fd215, %fd213, %fd214;
	ld.shared.f64 	%fd216, [_ZZN3cub18CUB_300001_SM_10006detail6reduce28DeviceReduceSingleTileKernelINS2_10policy_hubIdjN4cuda3std3__44plusIdEEE10Policy1000EPdSC_iS9_ddNS7_10__identityEEEvT0_T1_T2_T3_T4_T6_E12temp_storage+48];
	add.f64 	%fd217, %fd215, %fd216;
	ld.shared.f64 	%fd218, [_ZZN3cub18CUB_300001_SM_10006detail6reduce28DeviceReduceSingleTileKernelINS2_10policy_hubIdjN4cuda3std3__44plusIdEEE10Policy1000EPdSC_iS9_ddNS7_10__identityEEEvT0_T1_T2_T3_T4_T6_E12temp_storage+56];
	add.f64 	%fd219, %fd217, %fd218;
	ld.shared.f64 	%fd220, [_ZZN3cub18CUB_300001_SM_10006detail6reduce28DeviceReduceSingleTileKernelINS2_10policy_hubIdjN4cuda3std3__44plusIdEEE10Policy1000EPdSC_iS9_ddNS7_10__identityEEEvT0_T1_T2_T3_T4_T6_E12temp_storage+64];
	add.f64 	%fd221, %fd219, %fd220;
	ld.shared.f64 	%fd222, [_ZZN3cub18CUB_300001_SM_10006detail6reduce28DeviceReduceSingleTileKernelINS2_10policy_hubIdjN4cuda3std3__44plusIdEEE10Policy1000EPdSC_iS9_ddNS7_10__identityEEEvT0_T1_T2_T3_T4_T6_E12temp_storage+72];
	add.f64 	%fd223, %fd221, %fd222;
	ld.shared.f64 	%fd224, [_ZZN3cub18CUB_300001_SM_10006detail6reduce28DeviceReduceSingleTileKernelINS2_10policy_hubIdjN4cuda3std3__44plusIdEEE10Policy1000EPdSC_iS9_ddNS7_10__identityEEEvT0_T1_T2_T3_T4_T6_E12temp_storage+80];
	add.f64 	%fd225, %fd223, %fd224;
	ld.shared.f64 	%fd226, [_ZZN3cub18CUB_300001_SM_10006detail6reduce28DeviceReduceSingleTileKernelINS2_10policy_hubIdjN4cuda3std3__44plusIdEEE10Policy1000EPdSC_iS9_ddNS7_10__identityEEEvT0_T1_T2_T3_T4_T6_E12temp_storage+88];
	add.f64 	%fd227, %fd225, %fd226;
	ld.shared.f64 	%fd228, [_ZZN3cub18CUB_300001_SM_10006detail6reduce28DeviceReduceSingleTileKernelINS2_10policy_hubIdjN4cuda3std3__44plusIdEEE10Policy1000EPdSC_iS9_ddNS7_10__identityEEEvT0_T1_T2_T3_T4_T6_E12temp_storage+96];
	add.f64 	%fd229, %fd227, %fd228;
	ld.shared.f64 	%fd230, [_ZZN3cub18CUB_300001_SM_10006detail6reduce28DeviceReduceSingleTileKernelINS2_10policy_hubIdjN4cuda3std3__44plusIdEEE10Policy1000EPdSC_iS9_ddNS7_10__identityEEEvT0_T1_T2_T3_T4_T6_E12temp_storage+104];
	add.f64 	%fd231, %fd229, %fd230;
	ld.shared.f64 	%fd232, [_ZZN3cub18CUB_300001_SM_10006detail6reduce28DeviceReduceSingleTileKernelINS2_10policy_hubIdjN4cuda3std3__44plusIdEEE10Policy1000EPdSC_iS9_ddNS7_10__identityEEEvT0_T1_T2_T3_T4_T6_E12temp_storage+112];
	add.f64 	%fd233, %fd231, %fd232;
	ld.shared.f64 	%fd234, [_ZZN3cub18CUB_300001_SM_10006detail6reduce28DeviceReduceSingleTileKernelINS2_10policy_hubIdjN4cuda3std3__44plusIdEEE10Policy1000EPdSC_iS9_ddNS7_10__identityEEEvT0_T1_T2_T3_T4_T6_E12temp_storage+120];
	add.f64 	%fd235, %fd233, %fd234;
	ld.shared.f64 	%fd236, [_ZZN3cub18CUB_300001_SM_10006detail6reduce28DeviceReduceSingleTileKernelINS2_10policy_hubIdjN4cuda3std3__44plusIdEEE10Policy1000EPdSC_iS9_ddNS7_10__identityEEEvT0_T1_T2_T3_T4_T6_E12temp_storage+128];
	add.f64 	%fd237, %fd235, %fd236;
	ld.shared.f64 	%fd238, [_ZZN3cub18CUB_300001_SM_10006detail6reduce28DeviceReduceSingleTileKernelINS2_10policy_hubIdjN4cuda3std3__44plusIdEEE10Policy1000EPdSC_iS9_ddNS7_10__identityEEEvT0_T1_T2_T3_T4_T6_E12temp_storage+136];
	add.f64 	%fd239, %fd237, %fd238;
	ld.shared.f64 	%fd240, [_ZZN3cub18CUB_300001_SM_10006detail6reduce28DeviceReduceSingleTileKernelINS2_10policy_hubIdjN4cuda3std3__44plusIdEEE10Policy1000EPdSC_iS9_ddNS7_10__identityEEEvT0_T1_T2_T3_T4_T6_E12temp_storage+144];
	add.f64 	%fd241, %fd239, %fd240;
	ld.shared.f64 	%fd242, [_ZZN3cub18CUB_300001_SM_10006detail6reduce28DeviceReduceSingleTileKernelINS2_10policy_hubIdjN4cuda3std3__44plusIdEEE10Policy1000EPdSC_iS9_ddNS7_10__identityEEEvT0_T1_T2_T3_T4_T6_E12temp_storage+152];
	add.f64 	%fd243, %fd241, %fd242;
	ld.shared.f64 	%fd244, [_ZZN3cub18CUB_300001_SM_10006detail6reduce28DeviceReduceSingleTileKernelINS2_10policy_hubIdjN4cuda3std3__44plusIdEEE10Policy1000EPdSC_iS9_ddNS7_10__identityEEEvT0_T1_T2_T3_T4_T6_E12temp_storage+160];
	add.f64 	%fd245, %fd243, %fd244;
	ld.shared.f64 	%fd246, [_ZZN3cub18CUB_300001_SM_10006detail6reduce28DeviceReduceSingleTileKernelINS2_10policy_hubIdjN4cuda3std3__44plusIdEEE10Policy1000EPdSC_iS9_ddNS7_10__identityEEEvT0_T1_T2_T3_T4_T6_E12temp_storage+168];
	add.f64 	%fd247, %fd245, %fd246;
	ld.shared.f64 	%fd248, [_ZZN3cub18CUB_300001_SM_10006detail6reduce28DeviceReduceSingleTileKernelINS2_10policy_hubIdjN4cuda3std3__44plusIdEEE10Policy1000EPdSC_iS9_ddNS7_10__identityEEEvT0_T1_T2_T3_T4_T6_E12temp_storage+176];
	add.f64 	%fd263, %fd247, %fd248;
	bra.uni 	$L__BB12_37;
$L__BB12_17:
	// begin inline asm
	mov.u32 %r106, %laneid;
	// end inline asm
	and.b32  	%r157, %r1, 992;
	add.s32 	%r158, %r157, 32;
	setp.gt.s32 	%p26, %r158, %r36;
	not.b32 	%r159, %r157;
	add.s32 	%r160, %r36, %r159;
	selp.b32 	%r155, %r160, 31, %p26;
	mov.b64 	%rd87, %fd255;
	mov.b64 	{%r108, %r113}, %rd87;
	mov.b32 	%r114, 1;
	mov.b32 	%r156, -1;
	// begin inline asm
	shfl.sync.down.b32 %r107, %r108, %r114, %r155, %r156;
	// end inline asm
	// begin inline asm
	shfl.sync.down.b32 %r112, %r113, %r114, %r155, %r156;
	// end inline asm
	mov.b64 	%rd88, {%r107, %r112};
	mov.b64 	%fd129, %rd88;
	setp.lt.s32 	%p27, %r106, %r155;
	add.f64 	%fd130, %fd255, %fd129;
	selp.f64 	%fd131, %fd130, %fd255, %p27;
	mov.b64 	%rd89, %fd131;
	mov.b64 	{%r118, %r123}, %rd89;
	mov.b32 	%r124, 2;
	// begin inline asm
	shfl.sync.down.b32 %r117, %r118, %r124, %r155, %r156;
	// end inline asm
	// begin inline asm
	shfl.sync.down.b32 %r122, %r123, %r124, %r155, %r156;
	// end inline asm
	mov.b64 	%rd90, {%r117, %r122};
	mov.b64 	%fd132, %rd90;
	add.s32 	%r161, %r106, 2;
	setp.gt.s32 	%p28, %r161, %r155;
	add.f64 	%fd133, %fd131, %fd132;
	selp.f64 	%fd134, %fd131, %fd133, %p28;
	mov.b64 	%rd91, %fd134;
	mov.b64 	{%r128, %r133}, %rd91;
	mov.b32 	%r134, 4;
	// begin inline asm
	shfl.sync.down.b32 %r127, %r128, %r134, %r155, %r156;
	// end inline asm
	// begin inline asm
	shfl.sync.down.b32 %r132, %r133, %r134, %r155, %r156;
	// end inline asm
	mov.b64 	%rd92, {%r127, %r132};
	mov.b64 	%fd135, %rd92;
	add.s32 	%r162, %r106, 4;
	setp.gt.s32 	%p29, %r162, %r155;
	add.f64 	%fd136, %fd134, %fd135;
	selp.f64 	%fd137, %fd134, %fd136, %p29;
	mov.b64 	%rd93, %fd137;
	mov.b64 	{%r138, %r143}, %rd93;
	mov.b32 	%r144, 8;
	// begin inline asm
	shfl.sync.down.b32 %r137, %r138, %r144, %r155, %r156;
	// end inline asm
	// begin inline asm
	shfl.sync.down.b32 %r142, %r143, %r144, %r155, %r156;
	// end inline asm
	mov.b64 	%rd94, {%r137, %r142};
	mov.b64 	%fd138, %rd94;
	add.s32 	%r163, %r106, 8;
	setp.gt.s32 	%p30, %r163, %r155;
	add.f64 	%fd139, %fd137, %fd138;
	selp.f64 	%fd140, %fd137, %fd139, %p30;
	mov.b64 	%rd95, %fd140;
	mov.b64 	{%r148, %r153}, %rd95;
	mov.b32 	%r154, 16;
	// begin inline asm
	shfl.sync.down.b32 %r147, %r148, %r154, %r155, %r156;
	// end inline asm
	// begin inline asm
	shfl.sync.down.b32 %r152, %r153, %r154, %r155, %r156;
	// end inline asm
	mov.b64 	%rd96, {%r147, %r152};
	mov.b64 	%fd141, %rd96;
	add.s32 	%r164, %r106, 16;
	setp.gt.s32 	%p31, %r164, %r155;
	add.f64 	%fd142, %fd140, %fd141;
	selp.f64 	%fd263, %fd140, %fd142, %p31;
	setp.ne.s32 	%p32, %r106, 0;
	@%p32 bra 	$L__BB12_19;
	shr.u32 	%r165, %r1, 2;
	and.b32  	%r166, %r165, 248;
	mov.u32 	%r167, _ZZN3cub18CUB_300001_SM_10006detail6reduce28DeviceReduceSingleTileKernelINS2_10policy_hubIdjN4cuda3std3__44plusIdEEE10Policy1000EPdSC_iS9_ddNS7_10__identityEEEvT0_T1_T2_T3_T4_T6_E12temp_storage;
	add.s32 	%r168, %r167, %r166;
	st.shared.f64 	[%r168+24], %fd263;
$L__BB12_19:
	bar.sync 	0;
	setp.ne.s32 	%p33, %r1, 0;
	@%p33 bra 	$L__BB12_37;
	setp.gt.s32 	%p34, %r36, 32;
	ld.shared.f64 	%fd143, [_ZZN3cub18CUB_300001_SM_10006detail6reduce28DeviceReduceSingleTileKernelINS2_10policy_hubIdjN4cuda3std3__44plusIdEEE10Policy1000EPdSC_iS9_ddNS7_10__identityEEEvT0_T1_T2_T3_T4_T6_E12temp_storage+32];
	add.f64 	%fd144, %fd263, %fd143;
	selp.f64 	%fd145, %fd144, %fd263, %p34;
	setp.gt.s32 	%p35, %r36, 64;
	ld.shared.f64 	%fd146, [_ZZN3cub18CUB_300001_SM_10006detail6reduce28DeviceReduceSingleTileKernelINS2_10policy_hubIdjN4cuda3std3__44plusIdEEE10Policy1000EPdSC_iS9_ddNS7_10__identityEEEvT0_T1_T2_T3_T4_T6_E12temp_storage+40];
	add.f64 	%fd147, %fd146, %fd145;
	selp.f64 	%fd148, %fd147, %fd145, %p35;
	setp.gt.s32 	%p36, %r36, 96;
	ld.shared.f64 	%fd149, [_ZZN3cub18CUB_300001_SM_10006detail6reduce28DeviceReduceSingleTileKernelINS2_10policy_hubIdjN4cuda3std3__44plusIdEEE10Policy1000EPdSC_iS9_ddNS7_10__identityEEEvT0_T1_T2_T3_T4_T6_E12temp_storage+48];
	add.f64 	%fd150, %fd149, %fd148;
	selp.f64 	%fd151, %fd150, %fd148, %p36;
	setp.gt.s32 	%p37, %r36, 128;
	ld.shared.f64 	%fd152, [_ZZN3cub18CUB_300001_SM_10006detail6reduce28DeviceReduceSingleTileKernelINS2_10policy_hubIdjN4cuda3std3__44plusIdEEE10Policy1000EPdSC_iS9_ddNS7_10__identityEEEvT0_T1_T2_T3_T4_T6_E12temp_storage+56];
	add.f64 	%fd153, %fd152, %fd151;
	selp.f64 	%fd154, %fd153, %fd151, %p37;
	setp.gt.s32 	%p38, %r36, 160;
	ld.shared.f64 	%fd155, [_ZZN3cub18CUB_300001_SM_10006detail6reduce28DeviceReduceSingleTileKernelINS2_10policy_hubIdjN4cuda3std3__44plusIdEEE10Policy1000EPdSC_iS9_ddNS7_10__identityEEEvT0_T1_T2_T3_T4_T6_E12temp_storage+64];
	add.f64 	%fd156, %fd155, %fd154;
	selp.f64 	%fd157, %fd156, %fd154, %p38;
	setp.gt.s32 	%p39, %r36, 192;
	ld.shared.f64 	%fd158, [_ZZN3cub18CUB_300001_SM_10006detail6reduce28DeviceReduceSingleTileKernelINS2_10policy_hubIdjN4cuda3std3__44plusIdEEE10Policy1000EPdSC_iS9_ddNS7_10__identityEEEvT0_T1_T2_T3_T4_T6_E12temp_storage+72];
	add.f64 	%fd159, %fd158, %fd157;
	selp.f64 	%fd160, %fd159, %fd157, %p39;
	setp.gt.s32 	%p40, %r36, 224;
	ld.shared.f64 	%fd161, [_ZZN3cub18CUB_300001_SM_10006detail6reduce28DeviceReduceSingleTileKernelINS2_10policy_hubIdjN4cuda3std3__44plusIdEEE10Policy1000EPdSC_iS9_ddNS7_10__identityEEEvT0_T1_T2_T3_T4_T6_E12temp_storage+80];
	add.f64 	%fd162, %fd161, %fd160;
	selp.f64 	%fd163, %fd162, %fd160, %p40;
	setp.gt.s32 	%p41, %r36, 256;
	ld.shared.f64 	%fd164, [_ZZN3cub18CUB_300001_SM_10006detail6reduce28DeviceReduceSingleTileKernelINS2_10policy_hubIdjN4cuda3std3__44plusIdEEE10Policy1000EPdSC_iS9_ddNS7_10__identityEEEvT0_T1_T2_T3_T4_T6_E12temp_storage+88];
	add.f64 	%fd165, %fd164, %fd163;
	selp.f64 	%fd166, %fd165, %fd163, %p41;
	setp.gt.s32 	%p42, %r36, 288;
	ld.shared.f64 	%fd167, [_ZZN3cub18CUB_300001_SM_10006detail6reduce28DeviceReduceSingleTileKernelINS2_10policy_hubIdjN4cuda3std3__44plusIdEEE10Policy1000EPdSC_iS9_ddNS7_10__identityEEEvT0_T1_T2_T3_T4_T6_E12temp_storage+96];
	add.f64 	%fd168, %fd167, %fd166;
	selp.f64 	%fd169, %fd168, %fd166, %p42;
	setp.gt.s32 	%p43, %r36, 320;
	ld.shared.f64 	%fd170, [_ZZN3cub18CUB_300001_SM_10006detail6reduce28DeviceReduceSingleTileKernelINS2_10policy_hubIdjN4cuda3std3__44plusIdEEE10Policy1000EPdSC_iS9_ddNS7_10__identityEEEvT0_T1_T2_T3_T4_T6_E12temp_storage+104];
	add.f64 	%fd171, %fd170, %fd169;
	selp.f64 	%fd172, %fd171, %fd169, %p43;
	setp.gt.s32 	%p44, %r36, 352;
	ld.shared.f64 	%fd173, [_ZZN3cub18CUB_300001_SM_10006detail6reduce28DeviceReduceSingleTileKernelINS2_10policy_hubIdjN4cuda3std3__44plusIdEEE10Policy1000EPdSC_iS9_ddNS7_10__identityEEEvT0_T1_T2_T3_T4_T6_E12temp_storage+112];
	add.f64 	%fd174, %fd173, %fd172;
	selp.f64 	%fd175, %fd174, %fd172, %p44;
	setp.gt.s32 	%p45, %r36, 384;
	ld.shared.f64 	%fd176, [_ZZN3cub18CUB_300001_SM_10006detail6reduce28DeviceReduceSingleTileKernelINS2_10policy_hubIdjN4cuda3std3__44plusIdEEE10Policy1000EPdSC_iS9_ddNS7_10__identityEEEvT0_T1_T2_T3_T4_T6_E12temp_storage+120];
	add.f64 	%fd177, %fd176, %fd175;
	selp.f64 	%fd178, %fd177, %fd175, %p45;
	setp.gt.s32 	%p46, %r36, 416;
	ld.shared.f64 	%fd179, [_ZZN3cub18CUB_300001_SM_10006detail6reduce28DeviceReduceSingleTileKernelINS2_10policy_hubIdjN4cuda3std3__44plusIdEEE10Policy1000EPdSC_iS9_ddNS7_10__identityEEEvT0_T1_T2_T3_T4_T6_E12temp_storage+128];
	add.f64 	%fd180, %fd179, %fd178;
	selp.f64 	%fd181, %fd180, %fd178, %p46;
	setp.gt.s32 	%p47, %r36, 448;
	ld.shared.f64 	%fd182, [_ZZN3cub18CUB_300001_SM_10006detail6reduce28DeviceReduceSingleTileKernelINS2_10policy_hubIdjN4cuda3std3__44plusIdEEE10Policy1000EPdSC_iS9_ddNS7_10__identityEEEvT0_T1_T2_T3_T4_T6_E12temp_storage+136];
	add.f64 	%fd183, %fd182, %fd181;
	selp.f64 	%fd184, %fd183, %fd181, %p47;
	setp.gt.s32 	%p48, %r36, 480;
	ld.shared.f64 	%fd185, [_ZZN3cub18CUB_300001_SM_10006detail6reduce28DeviceReduceSingleTileKernelINS2_10policy_hubIdjN4cuda3std3__44plusIdEEE10Policy1000EPdSC_iS9_ddNS7_10__identityEEEvT0_T1_T2_T3_T4_T6_E12temp_storage+144];
	add.f64 	%fd186, %fd185, %fd184;
	selp.f64 	%fd187, %fd186, %fd184, %p48;
	setp.gt.s32 	%p49, %r36, 512;
	ld.shared.f64 	%fd188, [_ZZN3cub18CUB_300001_SM_10006detail6reduce28DeviceReduceSingleTileKernelINS2_10policy_hubIdjN4cuda3std3__44plusIdEEE10Policy1000EPdSC_iS9_ddNS7_10__identityEEEvT0_T1_T2_T3_T4_T6_E12temp_storage+152];
	add.f64 	%fd189, %fd188, %fd187;
	selp.f64 	%fd190, %fd189, %fd187, %p49;
	setp.gt.s32 	%p50, %r36, 544;
	ld.shared.f64 	%fd191, [_ZZN3cub18CUB_300001_SM_10006detail6reduce28DeviceReduceSingleTileKernelINS2_10policy_hubIdjN4cuda3std3__44plusIdEEE10Policy1000EPdSC_iS9_ddNS7_10__identityEEEvT0_T1_T2_T3_T4_T6_E12temp_storage+160];
	add.f64 	%fd192, %fd191, %fd190;
	selp.f64 	%fd193, %fd192, %fd190, %p50;
	setp.gt.s32 	%p51, %r36, 576;
	ld.shared.f64 	%fd194, [_ZZN3cub18CUB_300001_SM_10006detail6reduce28DeviceReduceSingleTileKernelINS2_10policy_hubIdjN4cuda3std3__44plusIdEEE10Policy1000EPdSC_iS9_ddNS7_10__identityEEEvT0_T1_T2_T3_T4_T6_E12temp_storage+168];
	add.f64 	%fd195, %fd194, %fd193;
	selp.f64 	%fd196, %fd195, %fd193, %p51;
	setp.gt.s32 	%p52, %r36, 608;
	ld.shared.f64 	%fd197, [_ZZN3cub18CUB_300001_SM_10006detail6reduce28DeviceReduceSingleTileKernelINS2_10policy_hubIdjN4cuda3std3__44plusIdEEE10Policy1000EPdSC_iS9_ddNS7_10__identityEEEvT0_T1_T2_T3_T4_T6_E12temp_storage+176];
	add.f64 	%fd198, %fd197, %fd196;
	selp.f64 	%fd263, %fd198, %fd196, %p52;
	bra.uni 	$L__BB12_37;
$L__BB12_21:
	mov.u32 	%r14, %tid.x;
	mul.wide.u32 	%rd27, %r14, 8;
	add.s64 	%rd12, %rd9, %rd27;
	// begin inline asm
	ld.global.nc.u64 %rd11, [%rd12];
	// end inline asm
	mov.b64 	%fd31, %rd11;
	add.s64 	%rd14, %rd12, 5120;
	// begin inline asm
	ld.global.nc.u64 %rd13, [%rd14];
	// end inline asm
	mov.b64 	%fd32, %rd13;
	add.s64 	%rd16, %rd12, 10240;
	// begin inline asm
	ld.global.nc.u64 %rd15, [%rd16];
	// end inline asm
	mov.b64 	%fd33, %rd15;
	add.s64 	%rd18, %rd12, 15360;
	// begin inline asm
	ld.global.nc.u64 %rd17, [%rd18];
	// end inline asm
	mov.b64 	%fd34, %rd17;
	add.s64 	%rd20, %rd12, 20480;
	// begin inline asm
	ld.global.nc.u64 %rd19, [%rd20];
	// end inline asm
	mov.b64 	%fd35, %rd19;
	add.s64 	%rd22, %rd12, 25600;
	// begin inline asm
	ld.global.nc.u64 %rd21, [%rd22];
	// end inline asm
	mov.b64 	%fd36, %rd21;
	add.s64 	%rd24, %rd12, 30720;
	// begin inline asm
	ld.global.nc.u64 %rd23, [%rd24];
	// end inline asm
	mov.b64 	%fd37, %rd23;
	add.s64 	%rd26, %rd12, 35840;
	// begin inline asm
	ld.global.nc.u64 %rd25, [%rd26];
	// end inline asm
	mov.b64 	%fd38, %rd25;
	add.f64 	%fd39, %fd31, %fd32;
	add.f64 	%fd40, %fd39, %fd33;
	add.f64 	%fd41, %fd40, %fd34;
	add.f64 	%fd42, %fd41, %fd35;
	add.f64 	%fd43, %fd42, %fd36;
	add.f64 	%fd44, %fd43, %fd37;
	add.f64 	%fd262, %fd44, %fd38;
	setp.lt.u32 	%p3, %r36, 10240;
	mov.b32 	%r232, 5120;
	@%p3 bra 	$L__BB12_25;
	add.s32 	%r15, %r36, -5120;
	mov.b32 	%r232, 5120;
$L__BB12_23:
	mul.wide.s32 	%rd44, %r232, 8;
	add.s64 	%rd29, %rd12, %rd44;
	// begin inline asm
	ld.global.nc.u64 %rd28, [%rd29];
	// end inline asm
	mov.b64 	%fd45, %rd28;
	add.s64 	%rd31, %rd29, 5120;
	// begin inline asm
	ld.global.nc.u64 %rd30, [%rd31];
	// end inline asm
	mov.b64 	%fd46, %rd30;
	add.s64 	%rd33, %rd29, 10240;
	// begin inline asm
	ld.global.nc.u64 %rd32, [%rd33];
	// end inline asm
	mov.b64 	%fd47, %rd32;
	add.s64 	%rd35, %rd29, 15360;
	// begin inline asm
	ld.global.nc.u64 %rd34, [%rd35];
	// end inline asm
	mov.b64 	%fd48, %rd34;
	add.s64 	%rd37, %rd29, 20480;
	// begin inline asm
	ld.global.nc.u64 %rd36, [%rd37];
	// end inline asm
	mov.b64 	%fd49, %rd36;
	add.s64 	%rd39, %rd29, 25600;
	// begin inline asm
	ld.global.nc.u64 %rd38, [%rd39];
	// end inline asm
	mov.b64 	%fd50, %rd38;
	add.s64 	%rd41, %rd29, 30720;
	// begin inline asm
	ld.global.nc.u64 %rd40, [%rd41];
	// end inline asm
	mov.b64 	%fd51, %rd40;
	add.s64 	%rd43, %rd29, 35840;
	// begin inline asm
	ld.global.nc.u64 %rd42, [%rd43];
	// end inline asm
	mov.b64 	%fd52, %rd42;
	add.f64 	%fd53, %fd262, %fd45;
	add.f64 	%fd54, %fd53, %fd46;
	add.f64 	%fd55, %fd54, %fd47;
	add.f64 	%fd56, %fd55, %fd48;
	add.f64 	%fd57, %fd56, %fd49;
	add.f64 	%fd58, %fd57, %fd50;
	add.f64 	%fd59, %fd58, %fd51;
	add.f64 	%fd262, %fd59, %fd52;
	sub.s32 	%r39, %r36, %r232;
	setp.lt.s32 	%p4, %r39, 5120;
	@%p4 bra 	$L__BB12_33;
	add.s32 	%r232, %r232, 5120;
	setp.le.s32 	%p5, %r232, %r15;
	@%p5 bra 	$L__BB12_23;
$L__BB12_25:
	setp.le.s32 	%p6, %r36, %r232;
	@%p6 bra 	$L__BB12_33;
	sub.s32 	%r19, %r36, %r232;
	setp.ge.s32 	%p7, %r14, %r19;
	@%p7 bra 	$L__BB12_33;
	not.b32 	%r40, %r14;
	add.s32 	%r41, %r36, %r40;
	sub.s32 	%r20, %r41, %r232;
	mul.hi.u32 	%r42, %r20, -858993459;
	shr.u32 	%r43, %r42, 9;
	add.s32 	%r21, %r43, 1;
	and.b32  	%r44, %r43, 3;
	setp.eq.s32 	%p8, %r44, 3;
	mov.u32 	%r236, %r14;
	@%p8 bra 	$L__BB12_30;
	add.s32 	%r234, %r14, %r232;
	and.b32  	%r45, %r21, 3;
	neg.s32 	%r233, %r45;
	mov.u32 	%r236, %r14;
$L__BB12_29:
	.pragma "nounroll";
	mul.wide.u32 	%rd47, %r234, 8;
	add.s64 	%rd46, %rd9, %rd47;
	// begin inline asm
	ld.global.nc.u64 %rd45, [%rd46];
	// end inline asm
	mov.b64 	%fd61, %rd45;
	add.f64 	%fd262, %fd262, %fd61;
	add.s32 	%r236, %r236, 640;
	add.s32 	%r234, %r234, 640;
	add.s32 	%r233, %r233, 1;
	setp.ne.s32 	%p9, %r233, 0;
	@%p9 bra 	$L__BB12_29;
$L__BB12_30:
	setp.lt.u32 	%p10, %r20, 1920;
	@%p10 bra 	$L__BB12_33;
	cvt.u64.u32 	%rd48, %r236;
	cvt.u64.u32 	%rd49, %r232;
	add.s64 	%rd50, %rd48, %rd49;
	shl.b64 	%rd51, %rd50, 3;
	add.s64 	%rd52, %rd51, %rd9;
	add.s64 	%rd108, %rd52, 10240;
	add.s32 	%r237, %r236, %r232;
$L__BB12_32:
	mul.wide.u32 	%rd61, %r237, 8;
	add.s64 	%rd54, %rd9, %rd61;
	// begin inline asm
	ld.global.nc.u64 %rd53, [%rd54];
	// end inline asm
	mov.b64 	%fd62, %rd53;
	add.f64 	%fd63, %fd262, %fd62;
	add.s64 	%rd56, %rd108, -5120;
	// begin inline asm
	ld.global.nc.u64 %rd55, [%rd56];
	// end inline asm
	mov.b64 	%fd64, %rd55;
	add.f64 	%fd65, %fd63, %fd64;
	// begin inline asm
	ld.global.nc.u64 %rd57, [%rd108];
	// end inline asm
	mov.b64 	%fd66, %rd57;
	add.f64 	%fd67, %fd65, %fd66;
	add.s64 	%rd60, %rd108, 5120;
	// begin inline asm
	ld.global.nc.u64 %rd59, [%rd60];
	// end inline asm
	mov.b64 	%fd68, %rd59;
	add.f64 	%fd262, %fd67, %fd68;
	add.s32 	%r236, %r236, 2560;
	add.s64 	%rd108, %rd108, 20480;
	add.s32 	%r237, %r237, 2560;
	setp.lt.s32 	%p11, %r236, %r19;
	@%p11 bra 	$L__BB12_32;
$L__BB12_33:
	// begin inline asm
	mov.u32 %r46, %laneid;
	// end inline asm
	mov.b64 	%rd62, %fd262;
	mov.b64 	{%r48, %r53}, %rd62;
	mov.b32 	%r54, 1;
	mov.b32 	%r95, 31;
	mov.b32 	%r96, -1;
	// begin inline asm
	shfl.sync.down.b32 %r47, %r48, %r54, %r95, %r96;
	// end inline asm
	// begin inline asm
	shfl.sync.down.b32 %r52, %r53, %r54, %r95, %r96;
	// end inline asm
	mov.b64 	%rd63, {%r47, %r52};
	mov.b64 	%fd69, %rd63;
	setp.gt.s32 	%p12, %r46, 30;
	add.f64 	%fd70, %fd262, %fd69;
	selp.f64 	%fd71, %fd262, %fd70, %p12;
	mov.b64 	%rd64, %fd71;
	mov.b64 	{%r58, %r63}, %rd64;
	mov.b32 	%r64, 2;
	// begin inline asm
	shfl.sync.down.b32 %r57, %r58, %r64, %r95, %r96;
	// end inline asm
	// begin inline asm
	shfl.sync.down.b32 %r62, %r63, %r64, %r95, %r96;
	// end inline asm
	mov.b64 	%rd65, {%r57, %r62};
	mov.b64 	%fd72, %rd65;
	setp.gt.s32 	%p13, %r46, 29;
	add.f64 	%fd73, %fd71, %fd72;
	selp.f64 	%fd74, %fd71, %fd73, %p13;
	mov.b64 	%rd66, %fd74;
	mov.b64 	{%r68, %r73}, %rd66;
	mov.b32 	%r74, 4;
	// begin inline asm
	shfl.sync.down.b32 %r67, %r68, %r74, %r95, %r96;
	// end inline asm
	// begin inline asm
	shfl.sync.down.b32 %r72, %r73, %r74, %r95, %r96;
	// end inline asm
	mov.b64 	%rd67, {%r67, %r72};
	mov.b64 	%fd75, %rd67;
	setp.gt.s32 	%p14, %r46, 27;
	add.f64 	%fd76, %fd74, %fd75;
	selp.f64 	%fd77, %fd74, %fd76, %p14;
	mov.b64 	%rd68, %fd77;
	mov.b64 	{%r78, %r83}, %rd68;
	mov.b32 	%r84, 8;
	// begin inline asm
	shfl.sync.down.b32 %r77, %r78, %r84, %r95, %r96;
	// end inline asm
	// begin inline asm
	shfl.sync.down.b32 %r82, %r83, %r84, %r95, %r96;
	// end inline asm
	mov.b64 	%rd69, {%r77, %r82};
	mov.b64 	%fd78, %rd69;
	setp.gt.s32 	%p15, %r46, 23;
	add.f64 	%fd79, %fd77, %fd78;
	selp.f64 	%fd80, %fd77, %fd79, %p15;
	mov.b64 	%rd70, %fd80;
	mov.b64 	{%r88, %r93}, %rd70;
	mov.b32 	%r94, 16;
	// begin inline asm
	shfl.sync.down.b32 %r87, %r88, %r94, %r95, %r96;
	// end inline asm
	// begin inline asm
	shfl.sync.down.b32 %r92, %r93, %r94, %r95, %r96;
	// end inline asm
	mov.b64 	%rd71, {%r87, %r92};
	mov.b64 	%fd81, %rd71;
	setp.gt.s32 	%p16, %r46, 15;
	add.f64 	%fd26, %fd80, %fd81;
	selp.f64 	%fd263, %fd80, %fd26, %p16;
	setp.ne.s32 	%p17, %r46, 0;
	@%p17 bra 	$L__BB12_35;
	shr.u32 	%r97, %r14, 2;
	and.b32  	%r98, %r97, 248;
	mov.u32 	%r99, _ZZN3cub18CUB_300001_SM_10006detail6reduce28DeviceReduceSingleTileKernelINS2_10policy_hubIdjN4cuda3std3__44plusIdEEE10Policy1000EPdSC_iS9_ddNS7_10__identityEEEvT0_T1_T2_T3_T4_T6_E12temp_storage;
	add.s32 	%r100, %r99, %r98;
	st.shared.f64 	[%r100+24], %fd26;
$L__BB12_35:
	bar.sync 	0;
	setp.ne.s32 	%p18, %r14, 0;
	@%p18 bra 	$L__BB12_37;
	ld.shared.f64 	%fd82, [_ZZN3cub18CUB_300001_SM_10006detail6reduce28DeviceReduceSingleTileKernelINS2_10policy_hubIdjN4cuda3std3__44plusIdEEE10Policy1000EPdSC_iS9_ddNS7_10__identityEEEvT0_T1_T2_T3_T4_T6_E12temp_storage+32];
	add.f64 	%fd83, %fd263, %fd82;
	ld.shared.f64 	%fd84, [_ZZN3cub18CUB_300001_SM_10006detail6reduce28DeviceReduceSingleTileKernelINS2_10policy_hubIdjN4cuda3std3__44plusIdEEE10Policy1000EPdSC_iS9_ddNS7_10__identityEEEvT0_T1_T2_T3_T4_T6_E12temp_storage+40];
	add.f64 	%fd85, %fd83, %fd84;
	ld.shared.f64 	%fd86, [_ZZN3cub18CUB_300001_SM_10006detail6reduce28DeviceReduceSingleTileKernelINS2_10policy_hubIdjN4cuda3std3__44plusIdEEE10Policy1000EPdSC_iS9_ddNS7_10__identityEEEvT0_T1_T2_T3_T4_T6_E12temp_storage+48];
	add.f64 	%fd87, %fd85, %fd86;
	ld.shared.f64 	%fd88, [_ZZN3cub18CUB_300001_SM_10006detail6reduce28DeviceReduceSingleTileKernelINS2_10policy_hubIdjN4cuda3std3__44plusIdEEE10Policy1000EPdSC_iS9_ddNS7_10__identityEEEvT0_T1_T2_T3_T4_T6_E12temp_storage+56];
	add.f64 	%fd89, %fd87, %fd88;
	ld.shared.f64 	%fd90, [_ZZN3cub18CUB_300001_SM_10006detail6reduce28DeviceReduceSingleTileKernelINS2_10policy_hubIdjN4cuda3std3__44plusIdEEE10Policy1000EPdSC_iS9_ddNS7_10__identityEEEvT0_T1_T2_T3_T4_T6_E12temp_storage+64];
	add.f64 	%fd91, %fd89, %fd90;
	ld.shared.f64 	%fd92, [_ZZN3cub18CUB_300001_SM_10006detail6reduce28DeviceReduceSingleTileKernelINS2_10policy_hubIdjN4cuda3std3__44plusIdEEE10Policy1000EPdSC_iS9_ddNS7_10__identityEEEvT0_T1_T2_T3_T4_T6_E12temp_storage+72];
	add.f64 	%fd93, %fd91, %fd92;
	ld.shared.f64 	%fd94, [_ZZN3cub18CUB_300001_SM_10006detail6reduce28DeviceReduceSingleTileKernelINS2_10policy_hubIdjN4cuda3std3__44plusIdEEE10Policy1000EPdSC_iS9_ddNS7_10__identityEEEvT0_T1_T2_T3_T4_T6_E12temp_storage+80];
	add.f64 	%fd95, %fd93, %fd94;
	ld.shared.f64 	%fd96, [_ZZN3cub18CUB_300001_SM_10006detail6reduce28DeviceReduceSingleTileKernelINS2_10policy_hubIdjN4cuda3std3__44plusIdEEE10Policy1000EPdSC_iS9_ddNS7_10__identityEEEvT0_T1_T2_T3_T4_T6_E12temp_storage+88];
	add.f64 	%fd97, %fd95, %fd96;
	ld.shared.f64 	%fd98, [_ZZN3cub18CUB_300001_SM_10006detail6reduce28DeviceReduceSingleTileKernelINS2_10policy_hubIdjN4cuda3std3__44plusIdEEE10Policy1000EPdSC_iS9_ddNS7_10__identityEEEvT0_T1_T2_T3_T4_T6_E12temp_storage+96];
	add.f64 	%fd99, %fd97, %fd98;
	ld.shared.f64 	%fd100, [_ZZN3cub18CUB_300001_SM_10006detail6reduce28DeviceReduceSingleTileKernelINS2_10policy_hubIdjN4cuda3std3__44plusIdEEE10Policy1000EPdSC_iS9_ddNS7_10__identityEEEvT0_T1_T2_T3_T4_T6_E12temp_storage+104];
	add.f64 	%fd101, %fd99, %fd100;
	ld.shared.f64 	%fd102, [_ZZN3cub18CUB_300001_SM_10006detail6reduce28DeviceReduceSingleTileKernelINS2_10policy_hubIdjN4cuda3std3__44plusIdEEE10Policy1000EPdSC_iS9_ddNS7_10__identityEEEvT0_T1_T2_T3_T4_T6_E12temp_storage+112];
	add.f64 	%fd103, %fd101, %fd102;
	ld.shared.f64 	%fd104, [_ZZN3cub18CUB_300001_SM_10006detail6reduce28DeviceReduceSingleTileKernelINS2_10policy_hubIdjN4cuda3std3__44plusIdEEE10Policy1000EPdSC_iS9_ddNS7_10__identityEEEvT0_T1_T2_T3_T4_T6_E12temp_storage+120];
	add.f64 	%fd105, %fd103, %fd104;
	ld.shared.f64 	%fd106, [_ZZN3cub18CUB_300001_SM_10006detail6reduce28DeviceReduceSingleTileKernelINS2_10policy_hubIdjN4cuda3std3__44plusIdEEE10Policy1000EPdSC_iS9_ddNS7_10__identityEEEvT0_T1_T2_T3_T4_T6_E12temp_storage+128];
	add.f64 	%fd107, %fd105, %fd106;
	ld.shared.f64 	%fd108, [_ZZN3cub18CUB_300001_SM_10006detail6reduce28DeviceReduceSingleTileKernelINS2_10policy_hubIdjN4cuda3std3__44plusIdEEE10Policy1000EPdSC_iS9_ddNS7_10__identityEEEvT0_T1_T2_T3_T4_T6_E12temp_storage+136];
	add.f64 	%fd109, %fd107, %fd108;
	ld.shared.f64 	%fd110, [_ZZN3cub18CUB_300001_SM_10006detail6reduce28DeviceReduceSingleTileKernelINS2_10policy_hubIdjN4cuda3std3__44plusIdEEE10Policy1000EPdSC_iS9_ddNS7_10__identityEEEvT0_T1_T2_T3_T4_T6_E12temp_storage+144];
	add.f64 	%fd111, %fd109, %fd110;
	ld.shared.f64 	%fd112, [_ZZN3cub18CUB_300001_SM_10006detail6reduce28DeviceReduceSingleTileKernelINS2_10policy_hubIdjN4cuda3std3__44plusIdEEE10Policy1000EPdSC_iS9_ddNS7_10__identityEEEvT0_T1_T2_T3_T4_T6_E12temp_storage+152];
	add.f64 	%fd113, %fd111, %fd112;
	ld.shared.f64 	%fd114, [_ZZN3cub18CUB_300001_SM_10006detail6reduce28DeviceReduceSingleTileKernelINS2_10policy_hubIdjN4cuda3std3__44plusIdEEE10Policy1000EPdSC_iS9_ddNS7_10__identityEEEvT0_T1_T2_T3_T4_T6_E12temp_storage+160];
	add.f64 	%fd115, %fd113, %fd114;
	ld.shared.f64 	%fd116, [_ZZN3cub18CUB_300001_SM_10006detail6reduce28DeviceReduceSingleTileKernelINS2_10policy_hubIdjN4cuda3std3__44plusIdEEE10Policy1000EPdSC_iS9_ddNS7_10__identityEEEvT0_T1_T2_T3_T4_T6_E12temp_storage+168];
	add.f64 	%fd117, %fd115, %fd116;
	ld.shared.f64 	%fd118, [_ZZN3cub18CUB_300001_SM_10006detail6reduce28DeviceReduceSingleTileKernelINS2_10policy_hubIdjN4cuda3std3__44plusIdEEE10Policy1000EPdSC_iS9_ddNS7_10__identityEEEvT0_T1_T2_T3_T4_T6_E12temp_storage+176];
	add.f64 	%fd263, %fd117, %fd118;
$L__BB12_37:
	mov.u32 	%r224, %tid.x;
	setp.ne.s32 	%p60, %r224, 0;
	@%p60 bra 	$L__BB12_39;
	add.f64 	%fd249, %fd30, %fd263;
	st.global.f64 	[%rd1], %fd249;
$L__BB12_39:
	ret;

}
	// .globl	_ZN3cub18CUB_300001_SM_10006detail6reduce28DeviceReduceSingleTileKernelINS2_10policy_hubIdyN4cuda3std3__44plusIdEEE10Policy1000EN6thrust24THRUST_300001_SM_1000_NS18transform_iteratorINSD_12zip_functionINS7_10multipliesIdEEEENSD_12zip_iteratorINS7_5tupleIJNSD_10device_ptrIdEESM_EEEEENSD_11use_defaultESP_EEPdyS9_ddNS7_10__identityEEEvT0_T1_T2_T3_T4_T6_
.visible .entry _ZN3cub18CUB_300001_SM_10006detail6reduce28DeviceReduceSingleTileKernelINS2_10policy_hubIdyN4cuda3std3__44plusIdEEE10Policy1000EN6thrust24THRUST_300001_SM_1000_NS18transform_iteratorINSD_12zip_functionINS7_10multipliesIdEEEENSD_12zip_iteratorINS7_5tupleIJNSD_10device_ptrIdEESM_EEEEENSD_11use_defaultESP_EEPdyS9_ddNS7_10__identityEEEvT0_T1_T2_T3_T4_T6_(
	.param .align 8 .b8 _ZN3cub18CUB_300001_SM_10006detail6reduce28DeviceReduceSingleTileKernelINS2_10policy_hubIdyN4cuda3std3__44plusIdEEE10Policy1000EN6thrust24THRUST_300001_SM_1000_NS18transform_iteratorINSD_12zip_functionINS7_10multipliesIdEEEENSD_12zip_iteratorINS7_5tupleIJNSD_10device_ptrIdEESM_EEEEENSD_11use_defaultESP_EEPdyS9_ddNS7_10__identityEEEvT0_T1_T2_T3_T4_T6__param_0[24],
	.param .u64 .ptr .align 1 _ZN3cub18CUB_300001_SM_10006detail6reduce28DeviceReduceSingleTileKernelINS2_10policy_hubIdyN4cuda3std3__44plusIdEEE10Policy1000EN6thrust24THRUST_300001_SM_1000_NS18transform_iteratorINSD_12zip_functionINS7_10multipliesIdEEEENSD_12zip_iteratorINS7_5tupleIJNSD_10device_ptrIdEESM_EEEEENSD_11use_defaultESP_EEPdyS9_ddNS7_10__identityEEEvT0_T1_T2_T3_T4_T6__param_1,
	.param .u64 _ZN3cub18CUB_300001_SM_10006detail6reduce28DeviceReduceSingleTileKernelINS2_10policy_hubIdyN4cuda3std3__44plusIdEEE10Policy1000EN6thrust24THRUST_300001_SM_1000_NS18transform_iteratorINSD_12zip_functionINS7_10multipliesIdEEEENSD_12zip_iteratorINS7_5tupleIJNSD_10device_ptrIdEESM_EEEEENSD_11use_defaultESP_EEPdyS9_ddNS7_10__identityEEEvT0_T1_T2_T3_T4_T6__param_2,
	.param .align 1 .b8 _ZN3cub18CUB_300001_SM_10006detail6reduce28DeviceReduceSingleTileKernelINS2_10policy_hubIdyN4cuda3std3__44plusIdEEE10Policy1000EN6thrust24THRUST_300001_SM_1000_NS18transform_iteratorINSD_12zip_functionINS7_10multipliesIdEEEENSD_12zip_iteratorINS7_5tupleIJNSD_10device_ptrIdEESM_EEEEENSD_11use_defaultESP_EEPdyS9_ddNS7_10__identityEEEvT0_T1_T2_T3_T4_T6__param_3[1],
	.param .f64 _ZN3cub18CUB_300001_SM_10006detail6reduce28DeviceReduceSingleTileKernelINS2_10policy_hubIdyN4cuda3std3__44plusIdEEE10Policy1000EN6thrust24THRUST_300001_SM_1000_NS18transform_iteratorINSD_12zip_functionINS7_10multipliesIdEEEENSD_12zip_iteratorINS7_5tupleIJNSD_10device_ptrIdEESM_EEEEENSD_11use_defaultESP_EEPdyS9_ddNS7_10__identityEEEvT0_T1_T2_T3_T4_T6__param_4,
	.param .align 1 .b8 _ZN3cub18CUB_300001_SM_10006detail6reduce28DeviceReduceSingleTileKernelINS2_10policy_hubIdyN4cuda3std3__44plusIdEEE10Policy1000EN6thrust24THRUST_300001_SM_1000_NS18transform_iteratorINSD_12zip_functionINS7_10multipliesIdEEEENSD_12zip_iteratorINS7_5tupleIJNSD_10device_ptrIdEESM_EEEEENSD_11use_defaultESP_EEPdyS9_ddNS7_10__identityEEEvT0_T1_T2_T3_T4_T6__param_5[1]
)
.maxntid 512
.minnctapersm 1
{
	.reg .pred 	%p<67>;
	.reg .b16 	%rs<9>;
	.reg .b32 	%r<256>;
	.reg .b64 	%rd<108>;
	.reg .b64 	%fd<423>;
	// demoted variable
	.shared .align 8 .b8 _ZZN3cub18CUB_300001_SM_10006detail6reduce28DeviceReduceSingleTileKernelINS2_10policy_hubIdyN4cuda3std3__44plusIdEEE10Policy1000EN6thrust24THRUST_300001_SM_1000_NS18transform_iteratorINSD_12zip_functionINS7_10multipliesIdEEEENSD_12zip_iteratorINS7_5tupleIJNSD_10device_ptrIdEESM_EEEEENSD_11use_defaultESP_EEPdyS9_ddNS7_10__identityEEEvT0_T1_T2_T3_T4_T6_E12temp_storage[152];
	ld.param.u64 	%rd30, [_ZN3cub18CUB_300001_SM_10006detail6reduce28DeviceReduceSingleTileKernelINS2_10policy_hubIdyN4cuda3std3__44plusIdEEE10Policy1000EN6thrust24THRUST_300001_SM_1000_NS18transform_iteratorINSD_12zip_functionINS7_10multipliesIdEEEENSD_12zip_iteratorINS7_5tupleIJNSD_10device_ptrIdEESM_EEEEENSD_11use_defaultESP_EEPdyS9_ddNS7_10__identityEEEvT0_T1_T2_T3_T4_T6__param_0+8];
	ld.param.u64 	%rd29, [_ZN3cub18CUB_300001_SM_10006detail6reduce28DeviceReduceSingleTileKernelINS2_10policy_hubIdyN4cuda3std3__44plusIdEEE10Policy1000EN6thrust24THRUST_300001_SM_1000_NS18transform_iteratorINSD_12zip_functionINS7_10multipliesIdEEEENSD_12zip_iteratorINS7_5tupleIJNSD_10device_ptrIdEESM_EEEEENSD_11use_defaultESP_EEPdyS9_ddNS7_10__identityEEEvT0_T1_T2_T3_T4_T6__param_0];
	ld.param.u64 	%rd32, [_ZN3cub18CUB_300001_SM_10006detail6reduce28DeviceReduceSingleTileKernelINS2_10policy_hubIdyN4cuda3std3__44plusIdEEE10Policy1000EN6thrust24THRUST_300001_SM_1000_NS18transform_iteratorINSD_12zip_functionINS7_10multipliesIdEEEENSD_12zip_iteratorINS7_5tupleIJNSD_10device_ptrIdEESM_EEEEENSD_11use_defaultESP_EEPdyS9_ddNS7_10__identityEEEvT0_T1_T2_T3_T4_T6__param_1];
	ld.param.u64 	%rd31, [_ZN3cub18CUB_300001_SM_10006detail6reduce28DeviceReduceSingleTileKernelINS2_10policy_hubIdyN4cuda3std3__44plusIdEEE10Policy1000EN6thrust24THRUST_300001_SM_1000_NS18transform_iteratorINSD_12zip_functionINS7_10multipliesIdEEEENSD_12zip_iteratorINS7_5tupleIJNSD_10device_ptrIdEESM_EEEEENSD_11use_defaultESP_EEPdyS9_ddNS7_10__identityEEEvT0_T1_T2_T3_T4_T6__param_2];
	ld.param.f64 	%fd42, [_ZN3cub18CUB_300001_SM_10006detail6reduce28DeviceReduceSingleTileKernelINS2_10policy_hubIdyN4cuda3std3__44plusIdEEE10Policy1000EN6thrust24THRUST_300001_SM_1000_NS18transform_iteratorINSD_12zip_functionINS7_10multipliesIdEEEENSD_12zip_iteratorINS7_5tupleIJNSD_10device_ptrIdEESM_EEEEENSD_11use_defaultESP_EEPdyS9_ddNS7_10__identityEEEvT0_T1_T2_T3_T4_T6__param_4];
	cvta.to.global.u64 	%rd1, %rd32;
	setp.ne.s64 	%p1, %rd31, 0;
	@%p1 bra 	$L__BB13_3;
	mov.u32 	%r241, %tid.x;
	setp.ne.s32 	%p66, %r241, 0;
	@%p66 bra 	$L__BB13_51;
	st.global.f64 	[%rd1], %fd42;
	bra.uni 	$L__BB13_51;
$L__BB13_3:
	cvta.to.global.u64 	%rd2, %rd29;
	cvta.to.global.u64 	%rd3, %rd30;
	setp.gt.u64 	%p2, %rd31, 3583;
	@%p2 bra 	$L__BB13_28;
	cvt.u32.u64 	%r1, %rd31;
	mov.u32 	%r2, %tid.x;
	setp.ge.u32 	%p24, %r2, %r1;
	mov.f64 	%fd410, 0d0000000000000000;
	mov.u32 	%r245, %r2;
	@%p24 bra 	$L__BB13_6;
	mul.wide.u32 	%rd66, %r2, 8;
	add.s64 	%rd67, %rd2, %rd66;
	add.s64 	%rd68, %rd3, %rd66;
	ld.global.f64 	%fd212, [%rd67];
	ld.global.f64 	%fd213, [%rd68];
	mul.f64 	%fd410, %fd212, %fd213;
	add.s32 	%r245, %r2, 512;
$L__BB13_6:
	setp.ge.u32 	%p25, %r245, %r1;
	@%p25 bra 	$L__BB13_19;
	not.b32 	%r118, %r245;
	add.s32 	%r119, %r118, %r1;
	shr.u32 	%r120, %r119, 9;
	add.s32 	%r5, %r120, 1;
	and.b32  	%r6, %r5, 15;
	setp.lt.u32 	%p26, %r119, 7680;
	@%p26 bra 	$L__BB13_10;
	and.b32  	%r121, %r5, 16777200;
	neg.s32 	%r243, %r121;
	mul.wide.u32 	%rd69, %r245, 8;
	or.b64  	%rd70, %rd69, 32768;
	add.s64 	%rd101, %rd2, %rd70;
	add.s64 	%rd100, %rd3, %rd70;
$L__BB13_9:
	.pragma "nounroll";
	ld.global.f64 	%fd215, [%rd101+-32768];
	ld.global.f64 	%fd216, [%rd100+-32768];
	fma.rn.f64 	%fd217, %fd215, %fd216, %fd410;
	ld.global.f64 	%fd218, [%rd101+-28672];
	ld.global.f64 	%fd219, [%rd100+-28672];
	fma.rn.f64 	%fd220, %fd218, %fd219, %fd217;
	ld.global.f64 	%fd221, [%rd101+-24576];
	ld.global.f64 	%fd222, [%rd100+-24576];
	fma.rn.f64 	%fd223, %fd221, %fd222, %fd220;
	ld.global.f64 	%fd224, [%rd101+-20480];
	ld.global.f64 	%fd225, [%rd100+-20480];
	fma.rn.f64 	%fd226, %fd224, %fd225, %fd223;
	ld.global.f64 	%fd227, [%rd101+-16384];
	ld.global.f64 	%fd228, [%rd100+-16384];
	fma.rn.f64 	%fd229, %fd227, %fd228, %fd226;
	ld.global.f64 	%fd230, [%rd101+-12288];
	ld.global.f64 	%fd231, [%rd100+-12288];
	fma.rn.f64 	%fd232, %fd230, %fd231, %fd229;
	ld.global.f64 	%fd233, [%rd101+-8192];
	ld.global.f64 	%fd234, [%rd100+-8192];
	fma.rn.f64 	%fd235, %fd233, %fd234, %fd232;
	ld.global.f64 	%fd236, [%rd101+-4096];
	ld.global.f64 	%fd237, [%rd100+-4096];
	fma.rn.f64 	%fd238, %fd236, %fd237, %fd235;
	ld.global.f64 	%fd239, [%rd101];
	ld.global.f64 	%fd240, [%rd100];
	fma.rn.f64 	%fd241, %fd239, %fd240, %fd238;
	ld.global.f64 	%fd242, [%rd101+4096];
	ld.global.f64 	%fd243, [%rd100+4096];
	fma.rn.f64 	%fd244, %fd242, %fd243, %fd241;
	ld.global.f64 	%fd245, [%rd101+8192];
	ld.global.f64 	%fd246, [%rd100+8192];
	fma.rn.f64 	%fd247, %fd245, %fd246, %fd244;
	ld.global.f64 	%fd248, [%rd101+12288];
	ld.global.f64 	%fd249, [%rd100+12288];
	fma.rn.f64 	%fd250, %fd248, %fd249, %fd247;
	ld.global.f64 	%fd251, [%rd101+16384];
	ld.global.f64 	%fd252, [%rd100+16384];
	fma.rn.f64 	%fd253, %fd251, %fd252, %fd250;
	ld.global.f64 	%fd254, [%rd101+20480];
	ld.global.f64 	%fd255, [%rd100+20480];
	fma.rn.f64 	%fd256, %fd254, %fd255, %fd253;
	ld.global.f64 	%fd257, [%rd101+24576];
	ld.global.f64 	%fd258, [%rd100+24576];
	fma.rn.f64 	%fd259, %fd257, %fd258, %fd256;
	ld.global.f64 	%fd260, [%rd101+28672];
	ld.global.f64 	%fd261, [%rd100+28672];
	fma.rn.f64 	%fd410, %fd260, %fd261, %fd259;
	add.s32 	%r245, %r245, 8192;
	add.s32 	%r243, %r243, 16;
	add.s64 	%rd101, %rd101, 65536;
	add.s64 	%rd100, %rd100, 65536;
	setp.ne.s32 	%p27, %r243, 0;
	@%p27 bra 	$L__BB13_9;
$L__BB13_10:
	setp.eq.s32 	%p28, %r6, 0;
	@%p28 bra 	$L__BB13_19;
	and.b32  	%r13, %r5, 7;
	setp.lt.u32 	%p29, %r6, 8;
	@%p29 bra 	$L__BB13_13;
	mul.wide.s32 	%rd71, %r245, 8;
	add.s64 	%rd72, %rd2, %rd71;
	add.s64 	%rd73, %rd3, %rd71;
	ld.global.f64 	%fd263, [%rd72];
	ld.global.f64 	%fd264, [%rd73];
	fma.rn.f64 	%fd265, %fd263, %fd264, %fd410;
	ld.global.f64 	%fd266, [%rd72+4096];
	ld.global.f64 	%fd267, [%rd73+4096];
	fma.rn.f64 	%fd268, %fd266, %fd267, %fd265;
	ld.global.f64 	%fd269, [%rd72+8192];
	ld.global.f64 	%fd270, [%rd73+8192];
	fma.rn.f64 	%fd271, %fd269, %fd270, %fd268;
	ld.global.f64 	%fd272, [%rd72+12288];
	ld.global.f64 	%fd273, [%rd73+12288];
	fma.rn.f64 	%fd274, %fd272, %fd273, %fd271;
	ld.global.f64 	%fd275, [%rd72+16384];
	ld.global.f64 	%fd276, [%rd73+16384];
	fma.rn.f64 	%fd277, %fd275, %fd276, %fd274;
	ld.global.f64 	%fd278, [%rd72+20480];
	ld.global.f64 	%fd279, [%rd73+20480];
	fma.rn.f64 	%fd280, %fd278, %fd279, %fd277;
	ld.global.f64 	%fd281, [%rd72+24576];
	ld.global.f64 	%fd282, [%rd73+24576];
	fma.rn.f64 	%fd283, %fd281, %fd282, %fd280;
	ld.global.f64 	%fd284, [%rd72+28672];
	ld.global.f64 	%fd285, [%rd73+28672];
	fma.rn.f64 	%fd410, %fd284, %fd285, %fd283;
	add.s32 	%r245, %r245, 4096;
$L__BB13_13:
	setp.eq.s32 	%p30, %r13, 0;
	@%p30 bra 	$L__BB13_19;
	and.b32  	%r16, %r5, 3;
	setp.lt.u32 	%p31, %r13, 4;
	@%p31 bra 	$L__BB13_16;
	mul.wide.s32 	%rd74, %r245, 8;
	add.s64 	%rd75, %rd2, %rd74;
	add.s64 	%rd76, %rd3, %rd74;
	ld.global.f64 	%fd287, [%rd75];
	ld.global.f64 	%fd288, [%rd76];
	fma.rn.f64 	%fd289, %fd287, %fd288, %fd410;
	ld.global.f64 	%fd290, [%rd75+4096];
	ld.global.f64 	%fd291, [%rd76+4096];
	fma.rn.f64 	%fd292, %fd290, %fd291, %fd289;
	ld.global.f64 	%fd293, [%rd75+8192];
	ld.global.f64 	%fd294, [%rd76+8192];
	fma.rn.f64 	%fd295, %fd293, %fd294, %fd292;
	ld.global.f64 	%fd296, [%rd75+12288];
	ld.global.f64 	%fd297, [%rd76+12288];
	fma.rn.f64 	%fd410, %fd296, %fd297, %fd295;
	add.s32 	%r245, %r245, 2048;
$L__BB13_16:
	setp.eq.s32 	%p32, %r16, 0;
	@%p32 bra 	$L__BB13_19;
	neg.s32 	%r248, %r16;
$L__BB13_18:
	.pragma "nounroll";
	mul.wide.s32 	%rd77, %r245, 8;
	add.s64 	%rd78, %rd3, %rd77;
	add.s64 	%rd79, %rd2, %rd77;
	ld.global.f64 	%fd298, [%rd79];
	ld.global.f64 	%fd299, [%rd78];
	fma.rn.f64 	%fd410, %fd298, %fd299, %fd410;
	add.s32 	%r245, %r245, 512;
	add.s32 	%r248, %r248, 1;
	setp.ne.s32 	%p33, %r248, 0;
	@%p33 bra 	$L__BB13_18;
$L__BB13_19:
	setp.lt.u64 	%p34, %rd31, 512;
	@%p34 bra 	$L__BB13_24;
	// begin inline asm
	mov.u32 %r185, %laneid;
	// end inline asm
	mov.b64 	%rd90, %fd410;
	mov.b64 	{%r187, %r192}, %rd90;
	mov.b32 	%r193, 1;
	mov.b32 	%r234, 31;
	mov.b32 	%r235, -1;
	// begin inline asm
	shfl.sync.down.b32 %r186, %r187, %r193, %r234, %r235;
	// end inline asm
	// begin inline asm
	shfl.sync.down.b32 %r191, %r192, %r193, %r234, %r235;
	// end inline asm
	mov.b64 	%rd91, {%r186, %r191};
	mov.b64 	%fd358, %rd91;
	setp.gt.s32 	%p58, %r185, 30;
	add.f64 	%fd359, %fd410, %fd358;
	selp.f64 	%fd360, %fd410, %fd359, %p58;
	mov.b64 	%rd92, %fd360;
	mov.b64 	{%r197, %r202}, %rd92;
	mov.b32 	%r203, 2;
	// begin inline asm
	shfl.sync.down.b32 %r196, %r197, %r203, %r234, %r235;
	// end inline asm
	// begin inline asm
	shfl.sync.down.b32 %r201, %r202, %r203, %r234, %r235;
	// end inline asm
	mov.b64 	%rd93, {%r196, %r201};
	mov.b64 	%fd361, %rd93;
	setp.gt.s32 	%p59, %r185, 29;
	add.f64 	%fd362, %fd360, %fd361;
	selp.f64 	%fd363, %fd360, %fd362, %p59;
	mov.b64 	%rd94, %fd363;
	mov.b64 	{%r207, %r212}, %rd94;
	mov.b32 	%r213, 4;
	// begin inline asm
	shfl.sync.down.b32 %r206, %r207, %r213, %r234, %r235;
	// end inline asm
	// begin inline asm
	shfl.sync.down.b32 %r211, %r212, %r213, %r234, %r235;
	// end inline asm
	mov.b64 	%rd95, {%r206, %r211};
	mov.b64 	%fd364, %rd95;
	setp.gt.s32 	%p60, %r185, 27;
	add.f64 	%fd365, %fd363, %fd364;
	selp.f64 	%fd366, %fd363, %fd365, %p60;
	mov.b64 	%rd96, %fd366;
	mov.b64 	{%r217, %r222}, %rd96;
	mov.b32 	%r223, 8;
	// begin inline asm
	shfl.sync.down.b32 %r216, %r217, %r223, %r234, %r235;
	// end inline asm
	// begin inline asm
	shfl.sync.down.b32 %r221, %r222, %r223, %r234, %r235;
	// end inline asm
	mov.b64 	%rd97, {%r216, %r221};
	mov.b64 	%fd367, %rd97;
	setp.gt.s32 	%p61, %r185, 23;
	add.f64 	%fd368, %fd366, %fd367;
	selp.f64 	%fd369, %fd366, %fd368, %p61;
	mov.b64 	%rd98, %fd369;
	mov.b64 	{%r227, %r232}, %rd98;
	mov.b32 	%r233, 16;
	// begin inline asm
	shfl.sync.down.b32 %r226, %r227, %r233, %r234, %r235;
	// end inline asm
	// begin inline asm
	shfl.sync.down.b32 %r231, %r232, %r233, %r234, %r235;
	// end inline asm
	mov.b64 	%rd99, {%r226, %r231};
	mov.b64 	%fd370, %rd99;
	setp.gt.s32 	%p62, %r185, 15;
	add.f64 	%fd16, %fd369, %fd370;
	selp.f64 	%fd422, %fd369, %fd16, %p62;
	setp.ne.s32 	%p63, %r185, 0;
	@%p63 bra 	$L__BB13_22;
	shr.u32 	%r236, %r2, 2;
	and.b32  	%r237, %r236, 248;
	mov.u32 	%r238, _ZZN3cub18CUB_300001_SM_10006detail6reduce28DeviceReduceSingleTileKernelINS2_10policy_hubIdyN4cuda3std3__44plusIdEEE10Policy1000EN6thrust24THRUST_300001_SM_1000_NS18transform_iteratorINSD_12zip_functionINS7_10multipliesIdEEEENSD_12zip_iteratorINS7_5tupleIJNSD_10device_ptrIdEESM_EEEEENSD_11use_defaultESP_EEPdyS9_ddNS7_10__identityEEEvT0_T1_T2_T3_T4_T6_E12temp_storage;
	add.s32 	%r239, %r238, %r237;
	st.shared.f64 	[%r239+16], %fd16;
$L__BB13_22:
	bar.sync 	0;
	setp.ne.s32 	%p64, %r2, 0;
	@%p64 bra 	$L__BB13_49;
	ld.shared.f64 	%fd371, [_ZZN3cub18CUB_300001_SM_10006detail6reduce28DeviceReduceSingleTileKernelINS2_10policy_hubIdyN4cuda3std3__44plusIdEEE10Policy1000EN6thrust24THRUST_300001_SM_1000_NS18transform_iteratorINSD_12zip_functionINS7_10multipliesIdEEEENSD_12zip_iteratorINS7_5tupleIJNSD_10device_ptrIdEESM_EEEEENSD_11use_defaultESP_EEPdyS9_ddNS7_10__identityEEEvT0_T1_T2_T3_T4_T6_E12temp_storage+24];
	add.f64 	%fd372, %fd422, %fd371;
	ld.shared.f64 	%fd373, [_ZZN3cub18CUB_300001_SM_10006detail6reduce28DeviceReduceSingleTileKernelINS2_10policy_hubIdyN4cuda3std3__44plusIdEEE10Policy1000EN6thrust24THRUST_300001_SM_1000_NS18transform_iteratorINSD_12zip_functionINS7_10multipliesIdEEEENSD_12zip_iteratorINS7_5tupleIJNSD_10device_ptrIdEESM_EEEEENSD_11use_defaultESP_EEPdyS9_ddNS7_10__identityEEEvT0_T1_T2_T3_T4_T6_E12temp_storage+32];
	add.f64 	%fd374, %fd372, %fd373;
	ld.shared.f64 	%fd375, [_ZZN3cub18CUB_300001_SM_10006detail6reduce28DeviceReduceSingleTileKernelINS2_10policy_hubIdyN4cuda3std3__44plusIdEEE10Policy1000EN6thrust24THRUST_300001_SM_1000_NS18transform_iteratorINSD_12zip_functionINS7_10multipliesIdEEEENSD_12zip_iteratorINS7_5tupleIJNSD_10device_ptrIdEESM_EEEEENSD_11use_defaultESP_EEPdyS9_ddNS7_10__identityEEEvT0_T1_T2_T3_T4_T6_E12temp_storage+40];
	add.f64 	%fd376, %fd374, %fd375;
	ld.shared.f64 	%fd377, [_ZZN3cub18CUB_300001_SM_10006detail6reduce28DeviceReduceSingleTileKernelINS2_10policy_hubIdyN4cuda3std3__44plusIdEEE10Policy1000EN6thrust24THRUST_300001_SM_1000_NS18transform_iteratorINSD_12zip_functionINS7_10multipliesIdEEEENSD_12zip_iteratorINS7_5tupleIJNSD_10device_ptrIdEESM_EEEEENSD_11use_defaultESP_EEPdyS9_ddNS7_10__identityEEEvT0_T1_T2_T3_T4_T6_E12temp_storage+48];
	add.f64 	%fd378, %fd376, %fd377;
	ld.shared.f64 	%fd379, [_ZZN3cub18CUB_300001_SM_10006detail6reduce28DeviceReduceSingleTileKernelINS2_10policy_hubIdyN4cuda3std3__44plusIdEEE10Policy1000EN6thrust24THRUST_300001_SM_1000_NS18transform_iteratorINSD_12zip_functionINS7_10multipliesIdEEEENSD_12zip_iteratorINS7_5tupleIJNSD_10device_ptrIdEESM_EEEEENSD_11use_defaultESP_EEPdyS9_ddNS7_10__identityEEEvT0_T1_T2_T3_T4_T6_E12temp_storage+56];
	add.f64 	%fd380, %fd378, %fd379;
	ld.shared.f64 	%fd381, [_ZZN3cub18CUB_300001_SM_10006detail6reduce28DeviceReduceSingleTileKernelINS2_10policy_hubIdyN4cuda3std3__44plusIdEEE10Policy1000EN6thrust24THRUST_300001_SM_1000_NS18transform_iteratorINSD_12zip_functionINS7_10multipliesIdEEEENSD_12zip_iteratorINS7_5tupleIJNSD_10device_ptrIdEESM_EEEEENSD_11use_defaultESP_EEPdyS9_ddNS7_10__identityEEEvT0_T1_T2_T3_T4_T6_E12temp_storage+64];
	add.f64 	%fd382, %fd380, %fd381;
	ld.shared.f64 	%fd383, [_ZZN3cub18CUB_300001_SM_10006detail6reduce28DeviceReduceSingleTileKernelINS2_10policy_hubIdyN4cuda3std3__44plusIdEEE10Policy1000EN6thrust24THRUST_300001_SM_1000_NS18transform_iteratorINSD_12zip_functionINS7_10multipliesIdEEEENSD_12zip_iteratorINS7_5tupleIJNSD_10device_ptrIdEESM_EEEEENSD_11use_defaultESP_EEPdyS9_ddNS7_10__identityEEEvT0_T1_T2_T3_T4_T6_E12temp_storage+72];
	add.f64 	%fd384, %fd382, %fd383;
	ld.shared.f64 	%fd385, [_ZZN3cub18CUB_300001_SM_10006detail6reduce28DeviceReduceSingleTileKernelINS2_10policy_hubIdyN4cuda3std3__44plusIdEEE10Policy1000EN6thrust24THRUST_300001_SM_1000_NS18transform_iteratorINSD_12zip_functionINS7_10multipliesIdEEEENSD_12zip_iteratorINS7_5tupleIJNSD_10device_ptrIdEESM_EEEEENSD_11use_defaultESP_EEPdyS9_ddNS7_10__identityEEEvT0_T1_T2_T3_T4_T6_E12temp_storage+80];
	add.f64 	%fd386, %fd384, %fd385;
	ld.shared.f64 	%fd387, [_ZZN3cub18CUB_300001_SM_10006detail6reduce28DeviceReduceSingleTileKernelINS2_10policy_hubIdyN4cuda3std3__44plusIdEEE10Policy1000EN6thrust24THRUST_300001_SM_1000_NS18transform_iteratorINSD_12zip_functionINS7_10multipliesIdEEEENSD_12zip_iteratorINS7_5tupleIJNSD_10device_ptrIdEESM_EEEEENSD_11use_defaultESP_EEPdyS9_ddNS7_10__identityEEEvT0_T1_T2_T3_T4_T6_E12temp_storage+88];
	add.f64 	%fd388, %fd386, %fd387;
	ld.shared.f64 	%fd389, [_ZZN3cub18CUB_300001_SM_10006detail6reduce28DeviceReduceSingleTileKernelINS2_10policy_hubIdyN4cuda3std3__44plusIdEEE10Policy1000EN6thrust24THRUST_300001_SM_1000_NS18transform_iteratorINSD_12zip_functionINS7_10multipliesIdEEEENSD_12zip_iteratorINS7_5tupleIJNSD_10device_ptrIdEESM_EEEEENSD_11use_defaultESP_EEPdyS9_ddNS7_10__identityEEEvT0_T1_T2_T3_T4_T6_E12temp_storage+96];
	add.f64 	%fd390, %fd388, %fd389;
	ld.shared.f64 	%fd391, [_ZZN3cub18CUB_300001_SM_10006detail6reduce28DeviceReduceSingleTileKernelINS2_10policy_hubIdyN4cuda3std3__44plusIdEEE10Policy1000EN6thrust24THRUST_300001_SM_1000_NS18transform_iteratorINSD_12zip_functionINS7_10multipliesIdEEEENSD_12zip_iteratorINS7_5tupleIJNSD_10device_ptrIdEESM_EEEEENSD_11use_defaultESP_EEPdyS9_ddNS7_10__identityEEEvT0_T1_T2_T3_T4_T6_E12temp_storage+104];
	add.f64 	%fd392, %fd390, %fd391;
	ld.shared.f64 	%fd393, [_ZZN3cub18CUB_300001_SM_10006detail6reduce28DeviceReduceSingleTileKernelINS2_10policy_hubIdyN4cuda3std3__44plusIdEEE10Policy1000EN6thrust24THRUST_300001_SM_1000_NS18transform_iteratorINSD_12zip_functionINS7_10multipliesIdEEEENSD_12zip_iteratorINS7_5tupleIJNSD_10device_ptrIdEESM_EEEEENSD_11use_defaultESP_EEPdyS9_ddNS7_10__identityEEEvT0_T1_T2_T3_T4_T6_E12temp_storage+112];
	add.f64 	%fd394, %fd392, %fd393;
	ld.shared.f64 	%fd395, [_ZZN3cub18CUB_300001_SM_10006detail6reduce28DeviceReduceSingleTileKernelINS2_10policy_hubIdyN4cuda3std3__44plusIdEEE10Policy1000EN6thrust24THRUST_300001_SM_1000_NS18transform_iteratorINSD_12zip_functionINS7_10multipliesIdEEEENSD_12zip_iteratorINS7_5tupleIJNSD_10device_ptrIdEESM_EEEEENSD_11use_defaultESP_EEPdyS9_ddNS7_10__identityEEEvT0_T1_T2_T3_T4_T6_E12temp_storage+120];
	add.f64 	%fd396, %fd394, %fd395;
	ld.shared.f64 	%fd397, [_ZZN3cub18CUB_300001_SM_10006detail6reduce28DeviceReduceSingleTileKernelINS2_10policy_hubIdyN4cuda3std3__44plusIdEEE10Policy1000EN6thrust24THRUST_300001_SM_1000_NS18transform_iteratorINSD_12zip_functionINS7_10multipliesIdEEEENSD_12zip_iteratorINS7_5tupleIJNSD_10device_ptrIdEESM_EEEEENSD_11use_defaultESP_EEPdyS9_ddNS7_10__identityEEEvT0_T1_T2_T3_T4_T6_E12temp_storage+128];
	add.f64 	%fd398, %fd396, %fd397;
	ld.shared.f64 	%fd399, [_ZZN3cub18CUB_300001_SM_10006detail6reduce28DeviceReduceSingleTileKernelINS2_10policy_hubIdyN4cuda3std3__44plusIdEEE10Policy1000EN6thrust24THRUST_300001_SM_1000_NS18transform_iteratorINSD_12zip_functionINS7_10multipliesIdEEEENSD_12zip_iteratorINS7_5tupleIJNSD_10device_ptrIdEESM_EEEEENSD_11use_defaultESP_EEPdyS9_ddNS7_10__identityEEEvT0_T1_T2_T3_T4_T6_E12temp_storage+136];
	add.f64 	%fd422, %fd398, %fd399;
	bra.uni 	$L__BB13_49;
$L__BB13_24:
	// begin inline asm
	mov.u32 %r122, %laneid;
	// end inline asm
	and.b32  	%r173, %r2, 992;
	add.s32 	%r174, %r173, 32;
	setp.gt.u32 	%p35, %r174, %r1;
	not.b32 	%r175, %r173;
	add.s32 	%r176, %r1, %r175;
	selp.b32 	%r171, %r176, 31, %p35;
	mov.b64 	%rd80, %fd410;
	mov.b64 	{%r124, %r129}, %rd80;
	mov.b32 	%r130, 1;
	mov.b32 	%r172, -1;
	// begin inline asm
	shfl.sync.down.b32 %r123, %r124, %r130, %r171, %r172;
	// end inline asm
	// begin inline asm
	shfl.sync.down.b32 %r128, %r129, %r130, %r171, %r172;
	// end inline asm
	mov.b64 	%rd81, {%r123, %r128};
	mov.b64 	%fd300, %rd81;
	setp.lt.s32 	%p36, %r122, %r171;
	add.f64 	%fd301, %fd410, %fd300;
	selp.f64 	%fd302, %fd301, %fd410, %p36;
	mov.b64 	%rd82, %fd302;
	mov.b64 	{%r134, %r139}, %rd82;
	mov.b32 	%r140, 2;
	// begin inline asm
	shfl.sync.down.b32 %r133, %r134, %r140, %r171, %r172;
	// end inline asm
	// begin inline asm
	shfl.sync.down.b32 %r138, %r139, %r140, %r171, %r172;
	// end inline asm
	mov.b64 	%rd83, {%r133, %r138};
	mov.b64 	%fd303, %rd83;
	add.s32 	%r177, %r122, 2;
	setp.gt.s32 	%p37, %r177, %r171;
	add.f64 	%fd304, %fd302, %fd303;
	selp.f64 	%fd305, %fd302, %fd304, %p37;
	mov.b64 	%rd84, %fd305;
	mov.b64 	{%r144, %r149}, %rd84;
	mov.b32 	%r150, 4;
	// begin inline asm
	shfl.sync.down.b32 %r143, %r144, %r150, %r171, %r172;
	// end inline asm
	// begin inline asm
	shfl.sync.down.b32 %r148, %r149, %r150, %r171, %r172;
	// end inline asm
	mov.b64 	%rd85, {%r143, %r148};
	mov.b64 	%fd306, %rd85;
	add.s32 	%r178, %r122, 4;
	setp.gt.s32 	%p38, %r178, %r171;
	add.f64 	%fd307, %fd305, %fd306;
	selp.f64 	%fd308, %fd305, %fd307, %p38;
	mov.b64 	%rd86, %fd308;
	mov.b64 	{%r154, %r159}, %rd86;
	mov.b32 	%r160, 8;
	// begin inline asm
	shfl.sync.down.b32 %r153, %r154, %r160, %r171, %r172;
	// end inline asm
	// begin inline asm
	shfl.sync.down.b32 %r158, %r159, %r160, %r171, %r172;
	// end inline asm
	mov.b64 	%rd87, {%r153, %r158};
	mov.b64 	%fd309, %rd87;
	add.s32 	%r179, %r122, 8;
	setp.gt.s32 	%p39, %r179, %r171;
	add.f64 	%fd310, %fd308, %fd309;
	selp.f64 	%fd311, %fd308, %fd310, %p39;
	mov.b64 	%rd88, %fd311;
	mov.b64 	{%r164, %r169}, %rd88;
	mov.b32 	%r170, 16;
	// begin inline asm
	shfl.sync.down.b32 %r163, %r164, %r170, %r171, %r172;
	// end inline asm
	// begin inline asm
	shfl.sync.down.b32 %r168, %r169, %r170, %r171, %r172;
	// end inline asm
	mov.b64 	%rd89, {%r163, %r168};
	mov.b64 	%fd312, %rd89;
	add.s32 	%r180, %r122, 16;
	setp.gt.s32 	%p40, %r180, %r171;
	add.f64 	%fd313, %fd311, %fd312;
	selp.f64 	%fd422, %fd311, %fd313, %p40;
	setp.ne.s32 	%p41, %r122, 0;
	@%p41 bra 	$L__BB13_26;
	shr.u32 	%r181, %r2, 2;
	and.b32  	%r182, %r181, 248;
	mov.u32 	%r183, _ZZN3cub18CUB_300001_SM_10006detail6reduce28DeviceReduceSingleTileKernelINS2_10policy_hubIdyN4cuda3std3__44plusIdEEE10Policy1000EN6thrust24THRUST_300001_SM_1000_NS18transform_iteratorINSD_12zip_functionINS7_10multipliesIdEEEENSD_12zip_iteratorINS7_5tupleIJNSD_10device_ptrIdEESM_EEEEENSD_11use_defaultESP_EEPdyS9_ddNS7_10__identityEEEvT0_T1_T2_T3_T4_T6_E12temp_storage;
	add.s32 	%r184, %r183, %r182;
	st.shared.f64 	[%r184+16], %fd422;
$L__BB13_26:
	bar.sync 	0;
	setp.ne.s32 	%p42, %r2, 0;
	@%p42 bra 	$L__BB13_49;
	setp.gt.u64 	%p43, %rd31, 32;
	ld.shared.f64 	%fd314, [_ZZN3cub18CUB_300001_SM_10006detail6reduce28DeviceReduceSingleTileKernelINS2_10policy_hubIdyN4cuda3std3__44plusIdEEE10Policy1000EN6thrust24THRUST_300001_SM_1000_NS18transform_iteratorINSD_12zip_functionINS7_10multipliesIdEEEENSD_12zip_iteratorINS7_5tupleIJNSD_10device_ptrIdEESM_EEEEENSD_11use_defaultESP_EEPdyS9_ddNS7_10__identityEEEvT0_T1_T2_T3_T4_T6_E12temp_storage+24];
	add.f64 	%fd315, %fd422, %fd314;
	selp.f64 	%fd316, %fd315, %fd422, %p43;
	setp.gt.u64 	%p44, %rd31, 64;
	ld.shared.f64 	%fd317, [_ZZN3cub18CUB_300001_SM_10006detail6reduce28DeviceReduceSingleTileKernelINS2_10policy_hubIdyN4cuda3std3__44plusIdEEE10Policy1000EN6thrust24THRUST_300001_SM_1000_NS18transform_iteratorINSD_12zip_functionINS7_10multipliesIdEEEENSD_12zip_iteratorINS7_5tupleIJNSD_10device_ptrIdEESM_EEEEENSD_11use_defaultESP_EEPdyS9_ddNS7_10__identityEEEvT0_T1_T2_T3_T4_T6_E12temp_storage+32];
	add.f64 	%fd318, %fd317, %fd316;
	selp.f64 	%fd319, %fd318, %fd316, %p44;
	setp.gt.u64 	%p45, %rd31, 96;
	ld.shared.f64 	%fd320, [_ZZN3cub18CUB_300001_SM_10006detail6reduce28DeviceReduceSingleTileKernelINS2_10policy_hubIdyN4cuda3std3__44plusIdEEE10Policy1000EN6thrust24THRUST_300001_SM_1000_NS18transform_iteratorINSD_12zip_functionINS7_10multipliesIdEEEENSD_12zip_iteratorINS7_5tupleIJNSD_10device_ptrIdEESM_EEEEENSD_11use_defaultESP_EEPdyS9_ddNS7_10__identityEEEvT0_T1_T2_T3_T4_T6_E12temp_storage+40];
	add.f64 	%fd321, %fd320, %fd319;
	selp.f64 	%fd322, %fd321, %fd319, %p45;
	setp.gt.u64 	%p46, %rd31, 128;
	ld.shared.f64 	%fd323, [_ZZN3cub18CUB_300001_SM_10006detail6reduce28DeviceReduceSingleTileKernelINS2_10policy_hubIdyN4cuda3std3__44plusIdEEE10Policy1000EN6thrust24THRUST_300001_SM_1000_NS18transform_iteratorINSD_12zip_functionINS7_10multipliesIdEEEENSD_12zip_iteratorINS7_5tupleIJNSD_10device_ptrIdEESM_EEEEENSD_11use_defaultESP_EEPdyS9_ddNS7_10__identityEEEvT0_T1_T2_T3_T4_T6_E12temp_storage+48];
	add.f64 	%fd324, %fd323, %fd322;
	selp.f64 	%fd325, %fd324, %fd322, %p46;
	setp.gt.u64 	%p47, %rd31, 160;
	ld.shared.f64 	%fd326, [_ZZN3cub18CUB_300001_SM_10006detail6reduce28DeviceReduceSingleTileKernelINS2_10policy_hubIdyN4cuda3std3__44plusIdEEE10Policy1000EN6thrust24THRUST_300001_SM_1000_NS18transform_iteratorINSD_12zip_functionINS7_10multipliesIdEEEENSD_12zip_iteratorINS7_5tupleIJNSD_10device_ptrIdEESM_EEEEENSD_11use_defaultESP_EEPdyS9_ddNS7_10__identityEEEvT0_T1_T2_T3_T4_T6_E12temp_storage+56];
	add.f64 	%fd327, %fd326, %fd325;
	selp.f64 	%fd328, %fd327, %fd325, %p47;
	setp.gt.u64 	%p48, %rd31, 192;
	ld.shared.f64 	%fd329, [_ZZN3cub18CUB_300001_SM_10006detail6reduce28DeviceReduceSingleTileKernelINS2_10policy_hubIdyN4cuda3std3__44plusIdEEE10Policy1000EN6thrust24THRUST_300001_SM_1000_NS18transform_iteratorINSD_12zip_functionINS7_10multipliesIdEEEENSD_12zip_iteratorINS7_5tupleIJNSD_10device_ptrIdEESM_EEEEENSD_11use_defaultESP_EEPdyS9_ddNS7_10__identityEEEvT0_T1_T2_T3_T4_T6_E12temp_storage+64];
	add.f64 	%fd330, %fd329, %fd328;
	selp.f64 	%fd331, %fd330, %fd328, %p48;
	setp.gt.u64 	%p49, %rd31, 224;
	ld.shared.f64 	%fd332, [_ZZN3cub18CUB_300001_SM_10006detail6reduce28DeviceReduceSingleTileKernelINS2_10policy_hubIdyN4cuda3std3__44plusIdEEE10Policy1000EN6thrust24THRUST_300001_SM_1000_NS18transform_iteratorINSD_12zip_functionINS7_10multipliesIdEEEENSD_12zip_iteratorINS7_5tupleIJNSD_10device_ptrIdEESM_EEEEENSD_11use_defaultESP_EEPdyS9_ddNS7_10__identityEEEvT0_T1_T2_T3_T4_T6_E12temp_storage+72];
	add.f64 	%fd333, %fd332, %fd331;
	selp.f64 	%fd334, %fd333, %fd331, %p49;
	setp.gt.u64 	%p50, %rd31, 256;
	ld.shared.f64 	%fd335, [_ZZN3cub18CUB_300001_SM_10006detail6reduce28DeviceReduceSingleTileKernelINS2_10policy_hubIdyN4cuda3std3__44plusIdEEE10Policy1000EN6thrust24THRUST_300001_SM_1000_NS18transform_iteratorINSD_12zip_functionINS7_10multipliesIdEEEENSD_12zip_iteratorINS7_5tupleIJNSD_10device_ptrIdEESM_EEEEENSD_11use_defaultESP_EEPdyS9_ddNS7_10__identityEEEvT0_T1_T2_T3_T4_T6_E12temp_storage+80];
	add.f64 	%fd336, %fd335, %fd334;
	selp.f64 	%fd337, %fd336, %fd334, %p50;
	setp.gt.u64 	%p51, %rd31, 288;
	ld.shared.f64 	%fd338, [_ZZN3cub18CUB_300001_SM_10006detail6reduce28DeviceReduceSingleTileKernelINS2_10policy_hubIdyN4cuda3std3__44plusIdEEE10Policy1000EN6thrust24THRUST_300001_SM_1000_NS18transform_iteratorINSD_12zip_functionINS7_10multipliesIdEEEENSD_12zip_iteratorINS7_5tupleIJNSD_10device_ptrIdEESM_EEEEENSD_11use_defaultESP_EEPdyS9_ddNS7_10__identityEEEvT0_T1_T2_T3_T4_T6_E12temp_storage+88];
	add.f64 	%fd339, %fd338, %fd337;
	selp.f64 	%fd340, %fd339, %fd337, %p51;
	setp.gt.u64 	%p52, %rd31, 320;
	ld.shared.f64 	%fd341, [_ZZN3cub18CUB_300001_SM_10006detail6reduce28DeviceReduceSingleTileKernelINS2_10policy_hubIdyN4cuda3std3__44plusIdEEE10Policy1000EN6thrust24THRUST_300001_SM_1000_NS18transform_iteratorINSD_12zip_functionINS7_10multipliesIdEEEENSD_12zip_iteratorINS7_5tupleIJNSD_10device_ptrIdEESM_EEEEENSD_11use_defaultESP_EEPdyS9_ddNS7_10__identityEEEvT0_T1_T2_T3_T4_T6_E12temp_storage+96];
	add.f64 	%fd342, %fd341, %fd340;
	selp.f64 	%fd343, %fd342, %fd340, %p52;
	setp.gt.u64 	%p53, %rd31, 352;
	ld.shared.f64 	%fd344, [_ZZN3cub18CUB_300001_SM_10006detail6reduce28DeviceReduceSingleTileKernelINS2_10policy_hubIdyN4cuda3std3__44plusIdEEE10Policy1000EN6thrust24THRUST_300001_SM_1000_NS18transform_iteratorINSD_12zip_functionINS7_10multipliesIdEEEENSD_12zip_iteratorINS7_5tupleIJNSD_10device_ptrIdEESM_EEEEENSD_11use_defaultESP_EEPdyS9_ddNS7_10__identityEEEvT0_T1_T2_T3_T4_T6_E12temp_storage+104];
	add.f64 	%fd345, %fd344, %fd343;
	selp.f64 	%fd346, %fd345, %fd343, %p53;
	setp.gt.u64 	%p54, %rd31, 384;
	ld.shared.f64 	%fd347, [_ZZN3cub18CUB_300001_SM_10006detail6reduce28DeviceReduceSingleTileKernelINS2_10policy_hubIdyN4cuda3std3__44plusIdEEE10Policy1000EN6thrust24THRUST_300001_SM_1000_NS18transform_iteratorINSD_12zip_functionINS7_10multipliesIdEEEENSD_12zip_iteratorINS7_5tupleIJNSD_10device_ptrIdEESM_EEEEENSD_11use_defaultESP_EEPdyS9_ddNS7_10__identityEEEvT0_T1_T2_T3_T4_T6_E12temp_storage+112];
	add.f64 	%fd348, %fd347, %fd346;
	selp.f64 	%fd349, %fd348, %fd346, %p54;
	setp.gt.u64 	%p55, %rd31, 416;
	ld.shared.f64 	%fd350, [_ZZN3cub18CUB_300001_SM_10006detail6reduce28DeviceReduceSingleTileKernelINS2_10policy_hubIdyN4cuda3std3__44plusIdEEE10Policy1000EN6thrust24THRUST_300001_SM_1000_NS18transform_iteratorINSD_12zip_functionINS7_10multipliesIdEEEENSD_12zip_iteratorINS7_5tupleIJNSD_10device_ptrIdEESM_EEEEENSD_11use_defaultESP_EEPdyS9_ddNS7_10__identityEEEvT0_T1_T2_T3_T4_T6_E12temp_storage+120];
	add.f64 	%fd351, %fd350, %fd349;
	selp.f64 	%fd352, %fd351, %fd349, %p55;
	setp.gt.u64 	%p56, %rd31, 448;
	ld.shared.f64 	%fd353, [_ZZN3cub18CUB_300001_SM_10006detail6reduce28DeviceReduceSingleTileKernelINS2_10policy_hubIdyN4cuda3std3__44plusIdEEE10Policy1000EN6thrust24THRUST_300001_SM_1000_NS18transform_iteratorINSD_12zip_functionINS7_10multipliesIdEEEENSD_12zip_iteratorINS7_5tupleIJNSD_10device_ptrIdEESM_EEEEENSD_11use_defaultESP_EEPdyS9_ddNS7_10__identityEEEvT0_T1_T2_T3_T4_T6_E12temp_storage+128];
	add.f64 	%fd354, %fd353, %fd352;
	selp.f64 	%fd355, %fd354, %fd352, %p56;
	setp.gt.u64 	%p57, %rd31, 480;
	ld.shared.f64 	%fd356, [_ZZN3cub18CUB_300001_SM_10006detail6reduce28DeviceReduceSingleTileKernelINS2_10policy_hubIdyN4cuda3std3__44plusIdEEE10Policy1000EN6thrust24THRUST_300001_SM_1000_NS18transform_iteratorINSD_12zip_functionINS7_10multipliesIdEEEENSD_12zip_iteratorINS7_5tupleIJNSD_10device_ptrIdEESM_EEEEENSD_11use_defaultESP_EEPdyS9_ddNS7_10__identityEEEvT0_T1_T2_T3_T4_T6_E12temp_storage+136];
	add.f64 	%fd357, %fd356, %fd355;
	selp.f64 	%fd422, %fd357, %fd355, %p57;
	bra.uni 	$L__BB13_49;
$L__BB13_28:
	mov.u32 	%r24, %tid.x;
	cvt.u64.u32 	%rd10, %r24;
	mul.wide.u32 	%rd34, %r24, 8;
	add.s64 	%rd11, %rd2, %rd34;
	add.s64 	%rd12, %rd3, %rd34;
	ld.global.f64 	%fd43, [%rd11];
	ld.global.f64 	%fd44, [%rd12];
	ld.global.f64 	%fd45, [%rd11+4096];
	ld.global.f64 	%fd46, [%rd12+4096];
	mul.f64 	%fd47, %fd45, %fd46;
	ld.global.f64 	%fd48, [%rd11+8192];
	ld.global.f64 	%fd49, [%rd12+8192];
	ld.global.f64 	%fd50, [%rd11+12288];
	ld.global.f64 	%fd51, [%rd12+12288];
	ld.global.f64 	%fd52, [%rd11+16384];
	ld.global.f64 	%fd53, [%rd12+16384];
	ld.global.f64 	%fd54, [%rd11+20480];
	ld.global.f64 	%fd55, [%rd12+20480];
	ld.global.f64 	%fd56, [%rd11+24576];
	ld.global.f64 	%fd57, [%rd12+24576];
	fma.rn.f64 	%fd58, %fd43, %fd44, %fd47;
	fma.rn.f64 	%fd59, %fd48, %fd49, %fd58;
	fma.rn.f64 	%fd60, %fd50, %fd51, %fd59;
	fma.rn.f64 	%fd61, %fd52, %fd53, %fd60;
	fma.rn.f64 	%fd62, %fd54, %fd55, %fd61;
	fma.rn.f64 	%fd421, %fd56, %fd57, %fd62;
	add.s64 	%rd13, %rd31, -3584;
	setp.lt.u64 	%p3, %rd13, 3584;
	mov.b64 	%rd103, 3584;
	@%p3 bra 	$L__BB13_32;
	mov.b64 	%rd103, 3584;
$L__BB13_30:
	shl.b64 	%rd36, %rd103, 3;
	add.s64 	%rd37, %rd11, %rd36;
	add.s64 	%rd38, %rd12, %rd36;
	ld.global.f64 	%fd63, [%rd37];
	ld.global.f64 	%fd64, [%rd38];
	ld.global.f64 	%fd65, [%rd37+4096];
	ld.global.f64 	%fd66, [%rd38+4096];
	ld.global.f64 	%fd67, [%rd37+8192];
	ld.global.f64 	%fd68, [%rd38+8192];
	ld.global.f64 	%fd69, [%rd37+12288];
	ld.global.f64 	%fd70, [%rd38+12288];
	ld.global.f64 	%fd71, [%rd37+16384];
	ld.global.f64 	%fd72, [%rd38+16384];
	ld.global.f64 	%fd73, [%rd37+20480];
	ld.global.f64 	%fd74, [%rd38+20480];
	ld.global.f64 	%fd75, [%rd37+24576];
	ld.global.f64 	%fd76, [%rd38+24576];
	fma.rn.f64 	%fd77, %fd63, %fd64, %fd421;
	fma.rn.f64 	%fd78, %fd65, %fd66, %fd77;
	fma.rn.f64 	%fd79, %fd67, %fd68, %fd78;
	fma.rn.f64 	%fd80, %fd69, %fd70, %fd79;
	fma.rn.f64 	%fd81, %fd71, %fd72, %fd80;
	fma.rn.f64 	%fd82, %fd73, %fd74, %fd81;
	fma.rn.f64 	%fd421, %fd75, %fd76, %fd82;
	sub.s64 	%rd39, %rd31, %rd103;
	setp.lt.u64 	%p4, %rd39, 3584;
	@%p4 bra 	$L__BB13_45;
	add.s64 	%rd103, %rd103, 3584;
	setp.le.u64 	%p5, %rd103, %rd13;
	@%p5 bra 	$L__BB13_30;
$L__BB13_32:
	setp.le.u64 	%p6, %rd31, %rd103;
	cvt.u32.u64 	%r52, %rd103;
	cvt.u32.u64 	%r53, %rd31;
	sub.s32 	%r54, %r53, %r52;
	setp.ge.s32 	%p7, %r24, %r54;
	or.pred  	%p8, %p6, %p7;
	@%p8 bra 	$L__BB13_45;
	not.b32 	%r57, %r24;
	add.s32 	%r58, %r57, %r53;
	sub.s32 	%r60, %r58, %r52;
	shr.u32 	%r61, %r60, 9;
	add.s32 	%r25, %r61, 1;
	and.b32  	%r26, %r25, 15;
	setp.lt.u32 	%p9, %r60, 7680;
	mov.u32 	%r252, %r24;
	@%p9 bra 	$L__BB13_36;
	and.b32  	%r62, %r25, 16777200;
	neg.s32 	%r250, %r62;
	add.s64 	%rd40, %rd103, %rd10;
	shl.b64 	%rd41, %rd40, 3;
	add.s64 	%rd42, %rd41, 32768;
	add.s64 	%rd105, %rd2, %rd42;
	add.s64 	%rd104, %rd3, %rd42;
	mov.u32 	%r252, %r24;
$L__BB13_35:
	.pragma "nounroll";
	ld.global.f64 	%fd84, [%rd105+-32768];
	ld.global.f64 	%fd85, [%rd104+-32768];
	fma.rn.f64 	%fd86, %fd84, %fd85, %fd421;
	ld.global.f64 	%fd87, [%rd105+-28672];
	ld.global.f64 	%fd88, [%rd104+-28672];
	fma.rn.f64 	%fd89, %fd87, %fd88, %fd86;
	ld.global.f64 	%fd90, [%rd105+-24576];
	ld.global.f64 	%fd91, [%rd104+-24576];
	fma.rn.f64 	%fd92, %fd90, %fd91, %fd89;
	ld.global.f64 	%fd93, [%rd105+-20480];
	ld.global.f64 	%fd94, [%rd104+-20480];
	fma.rn.f64 	%fd95, %fd93, %fd94, %fd92;
	ld.global.f64 	%fd96, [%rd105+-16384];
	ld.global.f64 	%fd97, [%rd104+-16384];
	fma.rn.f64 	%fd98, %fd96, %fd97, %fd95;
	ld.global.f64 	%fd99, [%rd105+-12288];
	ld.global.f64 	%fd100, [%rd104+-12288];
	fma.rn.f64 	%fd101, %fd99, %fd100, %fd98;
	ld.global.f64 	%fd102, [%rd105+-8192];
	ld.global.f64 	%fd103, [%rd104+-8192];
	fma.rn.f64 	%fd104, %fd102, %fd103, %fd101;
	ld.global.f64 	%fd105, [%rd105+-4096];
	ld.global.f64 	%fd106, [%rd104+-4096];
	fma.rn.f64 	%fd107, %fd105, %fd106, %fd104;
	ld.global.f64 	%fd108, [%rd105];
	ld.global.f64 	%fd109, [%rd104];
	fma.rn.f64 	%fd110, %fd108, %fd109, %fd107;
	ld.global.f64 	%fd111, [%rd105+4096];
	ld.global.f64 	%fd112, [%rd104+4096];
	fma.rn.f64 	%fd113, %fd111, %fd112, %fd110;
	ld.global.f64 	%fd114, [%rd105+8192];
	ld.global.f64 	%fd115, [%rd104+8192];
	fma.rn.f64 	%fd116, %fd114, %fd115, %fd113;
	ld.global.f64 	%fd117, [%rd105+12288];
	ld.global.f64 	%fd118, [%rd104+12288];
	fma.rn.f64 	%fd119, %fd117, %fd118, %fd116;
	ld.global.f64 	%fd120, [%rd105+16384];
	ld.global.f64 	%fd121, [%rd104+16384];
	fma.rn.f64 	%fd122, %fd120, %fd121, %fd119;
	ld.global.f64 	%fd123, [%rd105+20480];
	ld.global.f64 	%fd124, [%rd104+20480];
	fma.rn.f64 	%fd125, %fd123, %fd124, %fd122;
	ld.global.f64 	%fd126, [%rd105+24576];
	ld.global.f64 	%fd127, [%rd104+24576];
	fma.rn.f64 	%fd128, %fd126, %fd127, %fd125;
	ld.global.f64 	%fd129, [%rd105+28672];
	ld.global.f64 	%fd130, [%rd104+28672];
	fma.rn.f64 	%fd421, %fd129, %fd130, %fd128;
	add.s32 	%r252, %r252, 8192;
	add.s32 	%r250, %r250, 16;
	add.s64 	%rd105, %rd105, 65536;
	add.s64 	%rd104, %rd104, 65536;
	setp.ne.s32 	%p10, %r250, 0;
	@%p10 bra 	$L__BB13_35;
$L__BB13_36:
	setp.eq.s32 	%p11, %r26, 0;
	@%p11 bra 	$L__BB13_45;
	and.b32  	%r33, %r25, 7;
	setp.lt.u32 	%p12, %r26, 8;
	@%p12 bra 	$L__BB13_39;
	cvt.u64.u32 	%rd43, %r252;
	add.s64 	%rd44, %rd103, %rd43;
	shl.b64 	%rd45, %rd44, 3;
	add.s64 	%rd46, %rd2, %rd45;
	add.s64 	%rd47, %rd3, %rd45;
	ld.global.f64 	%fd132, [%rd46];
	ld.global.f64 	%fd133, [%rd47];
	fma.rn.f64 	%fd134, %fd132, %fd133, %fd421;
	ld.global.f64 	%fd135, [%rd46+4096];
	ld.global.f64 	%fd136, [%rd47+4096];
	fma.rn.f64 	%fd137, %fd135, %fd136, %fd134;
	ld.global.f64 	%fd138, [%rd46+8192];
	ld.global.f64 	%fd139, [%rd47+8192];
	fma.rn.f64 	%fd140, %fd138, %fd139, %fd137;
	ld.global.f64 	%fd141, [%rd46+12288];
	ld.global.f64 	%fd142, [%rd47+12288];
	fma.rn.f64 	%fd143, %fd141, %fd142, %fd140;
	ld.global.f64 	%fd144, [%rd46+16384];
	ld.global.f64 	%fd145, [%rd47+16384];
	fma.rn.f64 	%fd146, %fd144, %fd145, %fd143;
	ld.global.f64 	%fd147, [%rd46+20480];
	ld.global.f64 	%fd148, [%rd47+20480];
	fma.rn.f64 	%fd149, %fd147, %fd148, %fd146;
	ld.global.f64 	%fd150, [%rd46+24576];
	ld.global.f64 	%fd151, [%rd47+24576];
	fma.rn.f64 	%fd152, %fd150, %fd151, %fd149;
	ld.global.f64 	%fd153, [%rd46+28672];
	ld.global.f64 	%fd154, [%rd47+28672];
	fma.rn.f64 	%fd421, %fd153, %fd154, %fd152;
	add.s32 	%r252, %r252, 4096;
$L__BB13_39:
	setp.eq.s32 	%p13, %r33, 0;
	@%p13 bra 	$L__BB13_45;
	and.b32  	%r36, %r25, 3;
	setp.lt.u32 	%p14, %r33, 4;
	@%p14 bra 	$L__BB13_42;
	cvt.u64.u32 	%rd48, %r252;
	add.s64 	%rd49, %rd103, %rd48;
	shl.b64 	%rd50, %rd49, 3;
	add.s64 	%rd51, %rd2, %rd50;
	add.s64 	%rd52, %rd3, %rd50;
	ld.global.f64 	%fd156, [%rd51];
	ld.global.f64 	%fd157, [%rd52];
	fma.rn.f64 	%fd158, %fd156, %fd157, %fd421;
	ld.global.f64 	%fd159, [%rd51+4096];
	ld.global.f64 	%fd160, [%rd52+4096];
	fma.rn.f64 	%fd161, %fd159, %fd160, %fd158;
	ld.global.f64 	%fd162, [%rd51+8192];
	ld.global.f64 	%fd163, [%rd52+8192];
	fma.rn.f64 	%fd164, %fd162, %fd163, %fd161;
	ld.global.f64 	%fd165, [%rd51+12288];
	ld.global.f64 	%fd166, [%rd52+12288];
	fma.rn.f64 	%fd421, %fd165, %fd166, %fd164;
	add.s32 	%r252, %r252, 2048;
$L__BB13_42:
	setp.eq.s32 	%p15, %r36, 0;
	@%p15 bra 	$L__BB13_45;
	cvt.u64.u32 	%rd53, %r252;
	add.s64 	%rd54, %rd103, %rd53;
	shl.b64 	%rd55, %rd54, 3;
	add.s64 	%rd107, %rd3, %rd55;
	add.s64 	%rd106, %rd2, %rd55;
	neg.s32 	%r255, %r36;
$L__BB13_44:
	.pragma "nounroll";
	ld.global.f64 	%fd167, [%rd106];
	ld.global.f64 	%fd168, [%rd107];
	fma.rn.f64 	%fd421, %fd167, %fd168, %fd421;
	add.s64 	%rd107, %rd107, 4096;
	add.s64 	%rd106, %rd106, 4096;
	add.s32 	%r255, %r255, 1;
	setp.ne.s32 	%p16, %r255, 0;
	@%p16 bra 	$L__BB13_44;
$L__BB13_45:
	// begin inline asm
	mov.u32 %r63, %laneid;
	// end inline asm
	mov.b64 	%rd56, %fd421;
	mov.b64 	{%r65, %r70}, %rd56;
	mov.b32 	%r71, 1;
	mov.b32 	%r112, 31;
	mov.b32 	%r113, -1;
	// begin inline asm
	shfl.sync.down.b32 %r64, %r65, %r71, %r112, %r113;
	// end inline asm
	// begin inline asm
	shfl.sync.down.b32 %r69, %r70, %r71, %r112, %r113;
	// end inline asm
	mov.b64 	%rd57, {%r64, %r69};
	mov.b64 	%fd169, %rd57;
	setp.gt.s32 	%p17, %r63, 30;
	add.f64 	%fd170, %fd421, %fd169;
	selp.f64 	%fd171, %fd421, %fd170, %p17;
	mov.b64 	%rd58, %fd171;
	mov.b64 	{%r75, %r80}, %rd58;
	mov.b32 	%r81, 2;
	// begin inline asm
	shfl.sync.down.b32 %r74, %r75, %r81, %r112, %r113;
	// end inline asm
	// begin inline asm
	shfl.sync.down.b32 %r79, %r80, %r81, %r112, %r113;
	// end inline asm
	mov.b64 	%rd59, {%r74, %r79};
	mov.b64 	%fd172, %rd59;
	setp.gt.s32 	%p18, %r63, 29;
	add.f64 	%fd173, %fd171, %fd172;
	selp.f64 	%fd174, %fd171, %fd173, %p18;
	mov.b64 	%rd60, %fd174;
	mov.b64 	{%r85, %r90}, %rd60;
	mov.b32 	%r91, 4;
	// begin inline asm
	shfl.sync.down.b32 %r84, %r85, %r91, %r112, %r113;
	// end inline asm
	// begin inline asm
	shfl.sync.down.b32 %r89, %r90, %r91, %r112, %r113;
	// end inline asm
	mov.b64 	%rd61, {%r84, %r89};
	mov.b64 	%fd175, %rd61;
	setp.gt.s32 	%p19, %r63, 27;
	add.f64 	%fd176, %fd174, %fd175;
	selp.f64 	%fd177, %fd174, %fd176, %p19;
	mov.b64 	%rd62, %fd177;
	mov.b64 	{%r95, %r100}, %rd62;
	mov.b32 	%r101, 8;
	// begin inline asm
	shfl.sync.down.b32 %r94, %r95, %r101, %r112, %r113;
	// end inline asm
	// begin inline asm
	shfl.sync.down.b32 %r99, %r100, %r101, %r112, %r113;
	// end inline asm
	mov.b64 	%rd63, {%r94, %r99};
	mov.b64 	%fd178, %rd63;
	setp.gt.s32 	%p20, %r63, 23;
	add.f64 	%fd179, %fd177, %fd178;
	selp.f64 	%fd180, %fd177, %fd179, %p20;
	mov.b64 	%rd64, %fd180;
	mov.b64 	{%r105, %r110}, %rd64;
	mov.b32 	%r111, 16;
	// begin inline asm
	shfl.sync.down.b32 %r104, %r105, %r111, %r112, %r113;
	// end inline asm
	// begin inline asm
	shfl.sync.down.b32 %r109, %r110, %r111, %r112, %r113;
	// end inline asm
	mov.b64 	%rd65, {%r104, %r109};
	mov.b64 	%fd181, %rd65;
	setp.gt.s32 	%p21, %r63, 15;
	add.f64 	%fd38, %fd180, %fd181;
	selp.f64 	%fd422, %fd180, %fd38, %p21;
	setp.ne.s32 	%p22, %r63, 0;
	@%p22 bra 	$L__BB13_47;
	shr.u32 	%r114, %r24, 2;
	and.b32  	%r115, %r114, 248;
	mov.u32 	%r116, _ZZN3cub18CUB_300001_SM_10006detail6reduce28DeviceReduceSingleTileKernelINS2_10policy_hubIdyN4cuda3std3__44plusIdEEE10Policy1000EN6thrust24THRUST_300001_SM_1000_NS18transform_iteratorINSD_12zip_functionINS7_10multipliesIdEEEENSD_12zip_iteratorINS7_5tupleIJNSD_10device_ptrIdEESM_EEEEENSD_11use_defaultESP_EEPdyS9_ddNS7_10__identityEEEvT0_T1_T2_T3_T4_T6_E12temp_storage;
	add.s32 	%r117, %r116, %r115;
	st.shared.f64 	[%r117+16], %fd38;
$L__BB13_47:
	bar.sync 	0;
	setp.ne.s32 	%p23, %r24, 0;
	@%p23 bra 	$L__BB13_49;
	ld.shared.f64 	%fd182, [_ZZN3cub18CUB_300001_SM_10006detail6reduce28DeviceReduceSingleTileKernelINS2_10policy_hubIdyN4cuda3std3__44plusIdEEE10Policy1000EN6thrust24THRUST_300001_SM_1000_NS18transform_iteratorINSD_12zip_functionINS7_10multipliesIdEEEENSD_12zip_iteratorINS7_5tupleIJNSD_10device_ptrIdEESM_EEEEENSD_11use_defaultESP_EEPdyS9_ddNS7_10__identityEEEvT0_T1_T2_T3_T4_T6_E12temp_storage+24];
	add.f64 	%fd183, %fd422, %fd182;
	ld.shared.f64 	%fd184, [_ZZN3cub18CUB_300001_SM_10006detail6reduce28DeviceReduceSingleTileKernelINS2_10policy_hubIdyN4cuda3std3__44plusIdEEE10Policy1000EN6thrust24THRUST_300001_SM_1000_NS18transform_iteratorINSD_12zip_functionINS7_10multipliesIdEEEENSD_12zip_iteratorINS7_5tupleIJNSD_10device_ptrIdEESM_EEEEENSD_11use_defaultESP_EEPdyS9_ddNS7_10__identityEEEvT0_T1_T2_T3_T4_T6_E12temp_storage+32];
	add.f64 	%fd185, %fd183, %fd184;
	ld.shared.f64 	%fd186, [_ZZN3cub18CUB_300001_SM_10006detail6reduce28DeviceReduceSingleTileKernelINS2_10policy_hubIdyN4cuda3std3__44plusIdEEE10Policy1000EN6thrust24THRUST_300001_SM_1000_NS18transform_iteratorINSD_12zip_functionINS7_10multipliesIdEEEENSD_12zip_iteratorINS7_5tupleIJNSD_10device_ptrIdEESM_EEEEENSD_11use_defaultESP_EEPdyS9_ddNS7_10__identityEEEvT0_T1_T2_T3_T4_T6_E12temp_storage+40];
	add.f64 	%fd187, %fd185, %fd186;
	ld.shared.f64 	%fd188, [_ZZN3cub18CUB_300001_SM_10006detail6reduce28DeviceReduceSingleTileKernelINS2_10policy_hubIdyN4cuda3std3__44plusIdEEE10Policy1000EN6thrust24THRUST_300001_SM_1000_NS18transform_iteratorINSD_12zip_functionINS7_10multipliesIdEEEENSD_12zip_iteratorINS7_5tupleIJNSD_10device_ptrIdEESM_EEEEENSD_11use_defaultESP_EEPdyS9_ddNS7_10__identityEEEvT0_T1_T2_T3_T4_T6_E12temp_storage+48];
	add.f64 	%fd189, %fd187, %fd188;
	ld.shared.f64 	%fd190, [_ZZN3cub18CUB_300001_SM_10006detail6reduce28DeviceReduceSingleTileKernelINS2_10policy_hubIdyN4cuda3std3__44plusIdEEE10Policy1000EN6thrust24THRUST_300001_SM_1000_NS18transform_iteratorINSD_12zip_functionINS7_10multipliesIdEEEENSD_12zip_iteratorINS7_5tupleIJNSD_10device_ptrIdEESM_EEEEENSD_11use_defaultESP_EEPdyS9_ddNS7_10__identityEEEvT0_T1_T2_T3_T4_T6_E12temp_storage+56];
	add.f64 	%fd191, %fd189, %fd190;
	ld.shared.f64 	%fd192, [_ZZN3cub18CUB_300001_SM_10006detail6reduce28DeviceReduceSingleTileKernelINS2_10policy_hubIdyN4cuda3std3__44plusIdEEE10Policy1000EN6thrust24THRUST_300001_SM_1000_NS18transform_iteratorINSD_12zip_functionINS7_10multipliesIdEEEENSD_12zip_iteratorINS7_5tupleIJNSD_10device_ptrIdEESM_EEEEENSD_11use_defaultESP_EEPdyS9_ddNS7_10__identityEEEvT0_T1_T2_T3_T4_T6_E12temp_storage+64];
	add.f64 	%fd193, %fd191, %fd192;
	ld.shared.f64 	%fd194, [_ZZN3cub18CUB_300001_SM_10006detail6reduce28DeviceReduceSingleTileKernelINS2_10policy_hubIdyN4cuda3std3__44plusIdEEE10Policy1000EN6thrust24THRUST_300001_SM_1000_NS18transform_iteratorINSD_12zip_functionINS7_10multipliesIdEEEENSD_12zip_iteratorINS7_5tupleIJNSD_10device_ptrIdEESM_EEEEENSD_11use_defaultESP_EEPdyS9_ddNS7_10__identityEEEvT0_T1_T2_T3_T4_T6_E12temp_storage+72];
	add.f64 	%fd195, %fd193, %fd194;
	ld.shared.f64 	%fd196, [_ZZN3cub18CUB_300001_SM_10006detail6reduce28DeviceReduceSingleTileKernelINS2_10policy_hubIdyN4cuda3std3__44plusIdEEE10Policy1000EN6thrust24THRUST_300001_SM_1000_NS18transform_iteratorINSD_12zip_functionINS7_10multipliesIdEEEENSD_12zip_iteratorINS7_5tupleIJNSD_10device_ptrIdEESM_EEEEENSD_11use_defaultESP_EEPdyS9_ddNS7_10__identityEEEvT0_T1_T2_T3_T4_T6_E12temp_storage+80];
	add.f64 	%fd197, %fd195, %fd196;
	ld.shared.f64 	%fd198, [_ZZN3cub18CUB_300001_SM_10006detail6reduce28DeviceReduceSingleTileKernelINS2_10policy_hubIdyN4cuda3std3__44plusIdEEE10Policy1000EN6thrust24THRUST_300001_SM_1000_NS18transform_iteratorINSD_12zip_functionINS7_10multipliesIdEEEENSD_12zip_iteratorINS7_5tupleIJNSD_10device_ptrIdEESM_EEEEENSD_11use_defaultESP_EEPdyS9_ddNS7_10__identityEEEvT0_T1_T2_T3_T4_T6_E12temp_storage+88];
	add.f64 	%fd199, %fd197, %fd198;
	ld.shared.f64 	%fd200, [_ZZN3cub18CUB_300001_SM_10006detail6reduce28DeviceReduceSingleTileKernelINS2_10policy_hubIdyN4cuda3std3__44plusIdEEE10Policy1000EN6thrust24THRUST_300001_SM_1000_NS18transform_iteratorINSD_12zip_functionINS7_10multipliesIdEEEENSD_12zip_iteratorINS7_5tupleIJNSD_10device_ptrIdEESM_EEEEENSD_11use_defaultESP_EEPdyS9_ddNS7_10__identityEEEvT0_T1_T2_T3_T4_T6_E12temp_storage+96];
	add.f64 	%fd201, %fd199, %fd200;
	ld.shared.f64 	%fd202, [_ZZN3cub18CUB_300001_SM_10006detail6reduce28DeviceReduceSingleTileKernelINS2_10policy_hubIdyN4cuda3std3__44plusIdEEE10Policy1000EN6thrust24THRUST_300001_SM_1000_NS18transform_iteratorINSD_12zip_functionINS7_10multipliesIdEEEENSD_12zip_iteratorINS7_5tupleIJNSD_10device_ptrIdEESM_EEEEENSD_11use_defaultESP_EEPdyS9_ddNS7_10__identityEEEvT0_T1_T2_T3_T4_T6_E12temp_storage+104];
	add.f64 	%fd203, %fd201, %fd202;
	ld.shared.f64 	%fd204, [_ZZN3cub18CUB_300001_SM_10006detail6reduce28DeviceReduceSingleTileKernelINS2_10policy_hubIdyN4cuda3std3__44plusIdEEE10Policy1000EN6thrust24THRUST_300001_SM_1000_NS18transform_iteratorINSD_12zip_functionINS7_10multipliesIdEEEENSD_12zip_iteratorINS7_5tupleIJNSD_10device_ptrIdEESM_EEEEENSD_11use_defaultESP_EEPdyS9_ddNS7_10__identityEEEvT0_T1_T2_T3_T4_T6_E12temp_storage+112];
	add.f64 	%fd205, %fd203, %fd204;
	ld.shared.f64 	%fd206, [_ZZN3cub18CUB_300001_SM_10006detail6reduce28DeviceReduceSingleTileKernelINS2_10policy_hubIdyN4cuda3std3__44plusIdEEE10Policy1000EN6thrust24THRUST_300001_SM_1000_NS18transform_iteratorINSD_12zip_functionINS7_10multipliesIdEEEENSD_12zip_iteratorINS7_5tupleIJNSD_10device_ptrIdEESM_EEEEENSD_11use_defaultESP_EEPdyS9_ddNS7_10__identityEEEvT0_T1_T2_T3_T4_T6_E12temp_storage+120];
	add.f64 	%fd207, %fd205, %fd206;
	ld.shared.f64 	%fd208, [_ZZN3cub18CUB_300001_SM_10006detail6reduce28DeviceReduceSingleTileKernelINS2_10policy_hubIdyN4cuda3std3__44plusIdEEE10Policy1000EN6thrust24THRUST_300001_SM_1000_NS18transform_iteratorINSD_12zip_functionINS7_10multipliesIdEEEENSD_12zip_iteratorINS7_5tupleIJNSD_10device_ptrIdEESM_EEEEENSD_11use_defaultESP_EEPdyS9_ddNS7_10__identityEEEvT0_T1_T2_T3_T4_T6_E12temp_storage+128];
	add.f64 	%fd209, %fd207, %fd208;
	ld.shared.f64 	%fd210, [_ZZN3cub18CUB_300001_SM_10006detail6reduce28DeviceReduceSingleTileKernelINS2_10policy_hubIdyN4cuda3std3__44plusIdEEE10Policy1000EN6thrust24THRUST_300001_SM_1000_NS18transform_iteratorINSD_12zip_functionINS7_10multipliesIdEEEENSD_12zip_iteratorINS7_5tupleIJNSD_10device_ptrIdEESM_EEEEENSD_11use_defaultESP_EEPdyS9_ddNS7_10__identityEEEvT0_T1_T2_T3_T4_T6_E12temp_storage+136];
	add.f64 	%fd422, %fd209, %fd210;
$L__BB13_49:
	mov.u32 	%r240, %tid.x;
	setp.ne.s32 	%p65, %r240, 0;
	@%p65 bra 	$L__BB13_51;
	add.f64 	%fd400, %fd42, %fd422;
	st.global.f64 	[%rd1], %fd400;
$L__BB13_51:
	ret;

}
	// .globl	_ZN3cub18CUB_300001_SM_10006detail6reduce18DeviceReduceKernelINS2_10policy_hubIdyN4cuda3std3__44plusIdEEE10Policy1000EN6thrust24THRUST_300001_SM_1000_NS18transform_iteratorINSD_12zip_functionINS7_10multipliesIdEEEENSD_12zip_iteratorINS7_5tupleIJNSD_10device_ptrIdEESM_EEEEENSD_11use_defaultESP_EEyS9_dNS7_10__identityEEEvT0_PT3_T1_NS0_13GridEvenShareISV_EET2_T4_
.visible .entry _ZN3cub18CUB_300001_SM_10006detail6reduce18DeviceReduceKernelINS2_10policy_hubIdyN4cuda3std3__44plusIdEEE10Policy1000EN6thrust24THRUST_300001_SM_1000_NS18transform_iteratorINSD_12zip_functionINS7_10multipliesIdEEEENSD_12zip_iteratorINS7_5tupleIJNSD_10device_ptrIdEESM_EEEEENSD_11use_defaultESP_EEyS9_dNS7_10__identityEEEvT0_PT3_T1_NS0_13GridEvenShareISV_EET2_T4_(
	.param .align 8 .b8 _ZN3cub18CUB_300001_SM_10006detail6reduce18DeviceReduceKernelINS2_10policy_hubIdyN4cuda3std3__44plusIdEEE10Policy1000EN6thrust24THRUST_300001_SM_1000_NS18transform_iteratorINSD_12zip_functionINS7_10multipliesIdEEEENSD_12zip_iteratorINS7_5tupleIJNSD_10device_ptrIdEESM_EEEEENSD_11use_defaultESP_EEyS9_dNS7_10__identityEEEvT0_PT3_T1_NS0_13GridEvenShareISV_EET2_T4__param_0[24],
	.param .u64 .ptr .align 1 _ZN3cub18CUB_300001_SM_10006detail6reduce18DeviceReduceKernelINS2_10policy_hubIdyN4cuda3std3__44plusIdEEE10Policy1000EN6thrust24THRUST_300001_SM_1000_NS18transform_iteratorINSD_12zip_functionINS7_10multipliesIdEEEENSD_12zip_iteratorINS7_5tupleIJNSD_10device_ptrIdEESM_EEEEENSD_11use_defaultESP_EEyS9_dNS7_10__identityEEEvT0_PT3_T1_NS0_13GridEvenShareISV_EET2_T4__param_1,
	.param .u64 _ZN3cub18CUB_300001_SM_10006detail6reduce18DeviceReduceKernelINS2_10policy_hubIdyN4cuda3std3__44plusIdEEE10Policy1000EN6thrust24THRUST_300001_SM_1000_NS18transform_iteratorINSD_12zip_functionINS7_10multipliesIdEEEENSD_12zip_iteratorINS7_5tupleIJNSD_10device_ptrIdEESM_EEEEENSD_11use_defaultESP_EEyS9_dNS7_10__identityEEEvT0_PT3_T1_NS0_13GridEvenShareISV_EET2_T4__param_2,
	.param .align 8 .b8 _ZN3cub18CUB_300001_SM_10006detail6reduce18DeviceReduceKernelINS2_10policy_hubIdyN4cuda3std3__44plusIdEEE10Policy1000EN6thrust24THRUST_300001_SM_1000_NS18transform_iteratorINSD_12zip_functionINS7_10multipliesIdEEEENSD_12zip_iteratorINS7_5tupleIJNSD_10device_ptrIdEESM_EEEEENSD_11use_defaultESP_EEyS9_dNS7_10__identityEEEvT0_PT3_T1_NS0_13GridEvenShareISV_EET2_T4__param_3[72],
	.param .align 1 .b8 _ZN3cub18CUB_300001_SM_10006detail6reduce18DeviceReduceKernelINS2_10policy_hubIdyN4cuda3std3__44plusIdEEE10Policy1000EN6thrust24THRUST_300001_SM_1000_NS18transform_iteratorINSD_12zip_functionINS7_10multipliesIdEEEENSD_12zip_iteratorINS7_5tupleIJNSD_10device_ptrIdEESM_EEEEENSD_11use_defaultESP_EEyS9_dNS7_10__identityEEEvT0_PT3_T1_NS0_13GridEvenShareISV_EET2_T4__param_4[1],
	.param .align 1 .b8 _ZN3cub18CUB_300001_SM_10006detail6reduce18DeviceReduceKernelINS2_10policy_hubIdyN4cuda3std3__44plusIdEEE10Policy1000EN6thrust24THRUST_300001_SM_1000_NS18transform_iteratorINSD_12zip_functionINS7_10multipliesIdEEEENSD_12zip_iteratorINS7_5tupleIJNSD_10device_ptrIdEESM_EEEEENSD_11use_defaultESP_EEyS9_dNS7_10__identityEEEvT0_PT3_T1_NS0_13GridEvenShareISV_EET2_T4__param_5[1]
)
.maxntid 512
{
	.reg .pred 	%p<65>;
	.reg .b16 	%rs<12>;
	.reg .b32 	%r<292>;
	.reg .b64 	%rd<146>;
	.reg .b64 	%fd<419>;
	// demoted variable
	.shared .align 8 .b8 _ZZN3cub18CUB_300001_SM_10006detail6reduce18DeviceReduceKernelINS2_10policy_hubIdyN4cuda3std3__44plusIdEEE10Policy1000EN6thrust24THRUST_300001_SM_1000_NS18transform_iteratorINSD_12zip_functionINS7_10multipliesIdEEEENSD_12zip_iteratorINS7_5tupleIJNSD_10device_ptrIdEESM_EEEEENSD_11use_defaultESP_EEyS9_dNS7_10__identityEEEvT0_PT3_T1_NS0_13GridEvenShareISV_EET2_T4_E12temp_storage[152];
	ld.param.u32 	%r53, [_ZN3cub18CUB_300001_SM_10006detail6reduce18DeviceReduceKernelINS2_10policy_hubIdyN4cuda3std3__44plusIdEEE10Policy1000EN6thrust24THRUST_300001_SM_1000_NS18transform_iteratorINSD_12zip_functionINS7_10multipliesIdEEEENSD_12zip_iteratorINS7_5tupleIJNSD_10device_ptrIdEESM_EEEEENSD_11use_defaultESP_EEyS9_dNS7_10__identityEEEvT0_PT3_T1_NS0_13GridEvenShareISV_EET2_T4__param_3+40];
	ld.param.u64 	%rd47, [_ZN3cub18CUB_300001_SM_10006detail6reduce18DeviceReduceKernelINS2_10policy_hubIdyN4cuda3std3__44plusIdEEE10Policy1000EN6thrust24THRUST_300001_SM_1000_NS18transform_iteratorINSD_12zip_functionINS7_10multipliesIdEEEENSD_12zip_iteratorINS7_5tupleIJNSD_10device_ptrIdEESM_EEEEENSD_11use_defaultESP_EEyS9_dNS7_10__identityEEEvT0_PT3_T1_NS0_13GridEvenShareISV_EET2_T4__param_3+32];
	ld.param.u64 	%rd42, [_ZN3cub18CUB_300001_SM_10006detail6reduce18DeviceReduceKernelINS2_10policy_hubIdyN4cuda3std3__44plusIdEEE10Policy1000EN6thrust24THRUST_300001_SM_1000_NS18transform_iteratorINSD_12zip_functionINS7_10multipliesIdEEEENSD_12zip_iteratorINS7_5tupleIJNSD_10device_ptrIdEESM_EEEEENSD_11use_defaultESP_EEyS9_dNS7_10__identityEEEvT0_PT3_T1_NS0_13GridEvenShareISV_EET2_T4__param_0+8];
	ld.param.u64 	%rd41, [_ZN3cub18CUB_300001_SM_10006detail6reduce18DeviceReduceKernelINS2_10policy_hubIdyN4cuda3std3__44plusIdEEE10Policy1000EN6thrust24THRUST_300001_SM_1000_NS18transform_iteratorINSD_12zip_functionINS7_10multipliesIdEEEENSD_12zip_iteratorINS7_5tupleIJNSD_10device_ptrIdEESM_EEEEENSD_11use_defaultESP_EEyS9_dNS7_10__identityEEEvT0_PT3_T1_NS0_13GridEvenShareISV_EET2_T4__param_0];
	cvta.to.global.u64 	%rd2, %rd41;
	cvta.to.global.u64 	%rd3, %rd42;
	mov.u32 	%r2, %ctaid.x;
	mul.lo.s32 	%r64, %r2, 3584;
	cvt.u64.u32 	%rd4, %r64;
	sub.s64 	%rd5, %rd47, %rd4;
	setp.gt.u64 	%p1, %rd5, 3583;
	@%p1 bra 	$L__BB14_25;
	cvt.u32.u64 	%r148, %rd4;
	cvt.u32.u64 	%r3, %rd47;
	sub.s32 	%r4, %r3, %r148;
	mov.u32 	%r5, %tid.x;
	setp.ge.s32 	%p23, %r5, %r4;
	mov.f64 	%fd407, 0d0000000000000000;
	mov.u32 	%r279, %r5;
	@%p23 bra 	$L__BB14_3;
	add.s32 	%r150, %r148, %r5;
	mul.wide.u32 	%rd91, %r150, 8;
	add.s64 	%rd92, %rd2, %rd91;
	add.s64 	%rd93, %rd3, %rd91;
	ld.global.f64 	%fd210, [%rd92];
	ld.global.f64 	%fd211, [%rd93];
	mul.f64 	%fd407, %fd210, %fd211;
	add.s32 	%r279, %r5, 512;
$L__BB14_3:
	setp.ge.s32 	%p24, %r279, %r4;
	@%p24 bra 	$L__BB14_16;
	not.b32 	%r152, %r279;
	add.s32 	%r153, %r152, %r3;
	sub.s32 	%r154, %r153, %r148;
	shr.u32 	%r155, %r154, 9;
	add.s32 	%r8, %r155, 1;
	and.b32  	%r9, %r8, 15;
	setp.lt.u32 	%p25, %r154, 7680;
	@%p25 bra 	$L__BB14_7;
	and.b32  	%r156, %r8, 16777200;
	neg.s32 	%r277, %r156;
	mul.wide.u32 	%rd94, %r2, 28672;
	mul.wide.u32 	%rd95, %r279, 8;
	add.s64 	%rd96, %rd94, %rd95;
	add.s64 	%rd97, %rd96, 32768;
	add.s64 	%rd137, %rd2, %rd97;
	add.s64 	%rd136, %rd3, %rd97;
$L__BB14_6:
	.pragma "nounroll";
	ld.global.f64 	%fd213, [%rd137+-32768];
	ld.global.f64 	%fd214, [%rd136+-32768];
	fma.rn.f64 	%fd215, %fd213, %fd214, %fd407;
	ld.global.f64 	%fd216, [%rd137+-28672];
	ld.global.f64 	%fd217, [%rd136+-28672];
	fma.rn.f64 	%fd218, %fd216, %fd217, %fd215;
	ld.global.f64 	%fd219, [%rd137+-24576];
	ld.global.f64 	%fd220, [%rd136+-24576];
	fma.rn.f64 	%fd221, %fd219, %fd220, %fd218;
	ld.global.f64 	%fd222, [%rd137+-20480];
	ld.global.f64 	%fd223, [%rd136+-20480];
	fma.rn.f64 	%fd224, %fd222, %fd223, %fd221;
	ld.global.f64 	%fd225, [%rd137+-16384];
	ld.global.f64 	%fd226, [%rd136+-16384];
	fma.rn.f64 	%fd227, %fd225, %fd226, %fd224;
	ld.global.f64 	%fd228, [%rd137+-12288];
	ld.global.f64 	%fd229, [%rd136+-12288];
	fma.rn.f64 	%fd230, %fd228, %fd229, %fd227;
	ld.global.f64 	%fd231, [%rd137+-8192];
	ld.global.f64 	%fd232, [%rd136+-8192];
	fma.rn.f64 	%fd233, %fd231, %fd232, %fd230;
	ld.global.f64 	%fd234, [%rd137+-4096];
	ld.global.f64 	%fd235, [%rd136+-4096];
	fma.rn.f64 	%fd236, %fd234, %fd235, %fd233;
	ld.global.f64 	%fd237, [%rd137];
	ld.global.f64 	%fd238, [%rd136];
	fma.rn.f64 	%fd239, %fd237, %fd238, %fd236;
	ld.global.f64 	%fd240, [%rd137+4096];
	ld.global.f64 	%fd241, [%rd136+4096];
	fma.rn.f64 	%fd242, %fd240, %fd241, %fd239;
	ld.global.f64 	%fd243, [%rd137+8192];
	ld.global.f64 	%fd244, [%rd136+8192];
	fma.rn.f64 	%fd245, %fd243, %fd244, %fd242;
	ld.global.f64 	%fd246, [%rd137+12288];
	ld.global.f64 	%fd247, [%rd136+12288];
	fma.rn.f64 	%fd248, %fd246, %fd247, %fd245;
	ld.global.f64 	%fd249, [%rd137+16384];
	ld.global.f64 	%fd250, [%rd136+16384];
	fma.rn.f64 	%fd251, %fd249, %fd250, %fd248;
	ld.global.f64 	%fd252, [%rd137+20480];
	ld.global.f64 	%fd253, [%rd136+20480];
	fma.rn.f64 	%fd254, %fd252, %fd253, %fd251;
	ld.global.f64 	%fd255, [%rd137+24576];
	ld.global.f64 	%fd256, [%rd136+24576];
	fma.rn.f64 	%fd257, %fd255, %fd256, %fd254;
	ld.global.f64 	%fd258, [%rd137+28672];
	ld.global.f64 	%fd259, [%rd136+28672];
	fma.rn.f64 	%fd407, %fd258, %fd259, %fd257;
	add.s32 	%r279, %r279, 8192;
	add.s32 	%r277, %r277, 16;
	add.s64 	%rd137, %rd137, 65536;
	add.s64 	%rd136, %rd136, 65536;
	setp.ne.s32 	%p26, %r277, 0;
	@%p26 bra 	$L__BB14_6;
$L__BB14_7:
	setp.eq.s32 	%p27, %r9, 0;
	@%p27 bra 	$L__BB14_16;
	and.b32  	%r16, %r8, 7;
	setp.lt.u32 	%p28, %r9, 8;
	@%p28 bra 	$L__BB14_10;
	cvt.s64.s32 	%rd98, %r279;
	add.s64 	%rd99, %rd98, %rd4;
	shl.b64 	%rd100, %rd99, 3;
	add.s64 	%rd101, %rd2, %rd100;
	add.s64 	%rd102, %rd3, %rd100;
	ld.global.f64 	%fd261, [%rd101];
	ld.global.f64 	%fd262, [%rd102];
	fma.rn.f64 	%fd263, %fd261, %fd262, %fd407;
	ld.global.f64 	%fd264, [%rd101+4096];
	ld.global.f64 	%fd265, [%rd102+4096];
	fma.rn.f64 	%fd266, %fd264, %fd265, %fd263;
	ld.global.f64 	%fd267, [%rd101+8192];
	ld.global.f64 	%fd268, [%rd102+8192];
	fma.rn.f64 	%fd269, %fd267, %fd268, %fd266;
	ld.global.f64 	%fd270, [%rd101+12288];
	ld.global.f64 	%fd271, [%rd102+12288];
	fma.rn.f64 	%fd272, %fd270, %fd271, %fd269;
	ld.global.f64 	%fd273, [%rd101+16384];
	ld.global.f64 	%fd274, [%rd102+16384];
	fma.rn.f64 	%fd275, %fd273, %fd274, %fd272;
	ld.global.f64 	%fd276, [%rd101+20480];
	ld.global.f64 	%fd277, [%rd102+20480];
	fma.rn.f64 	%fd278, %fd276, %fd277, %fd275;
	ld.global.f64 	%fd279, [%rd101+24576];
	ld.global.f64 	%fd280, [%rd102+24576];
	fma.rn.f64 	%fd281, %fd279, %fd280, %fd278;
	ld.global.f64 	%fd282, [%rd101+28672];
	ld.global.f64 	%fd283, [%rd102+28672];
	fma.rn.f64 	%fd407, %fd282, %fd283, %fd281;
	add.s32 	%r279, %r279, 4096;
$L__BB14_10:
	setp.eq.s32 	%p29, %r16, 0;
	@%p29 bra 	$L__BB14_16;
	and.b32  	%r19, %r8, 3;
	setp.lt.u32 	%p30, %r16, 4;
	@%p30 bra 	$L__BB14_13;
	cvt.s64.s32 	%rd103, %r279;
	add.s64 	%rd104, %rd103, %rd4;
	shl.b64 	%rd105, %rd104, 3;
	add.s64 	%rd106, %rd2, %rd105;
	add.s64 	%rd107, %rd3, %rd105;
	ld.global.f64 	%fd285, [%rd106];
	ld.global.f64 	%fd286, [%rd107];
	fma.rn.f64 	%fd287, %fd285, %fd286, %fd407;
	ld.global.f64 	%fd288, [%rd106+4096];
	ld.global.f64 	%fd289, [%rd107+4096];
	fma.rn.f64 	%fd290, %fd288, %fd289, %fd287;
	ld.global.f64 	%fd291, [%rd106+8192];
	ld.global.f64 	%fd292, [%rd107+8192];
	fma.rn.f64 	%fd293, %fd291, %fd292, %fd290;
	ld.global.f64 	%fd294, [%rd106+12288];
	ld.global.f64 	%fd295, [%rd107+12288];
	fma.rn.f64 	%fd407, %fd294, %fd295, %fd293;
	add.s32 	%r279, %r279, 2048;
$L__BB14_13:
	setp.eq.s32 	%p31, %r19, 0;
	@%p31 bra 	$L__BB14_16;
	mul.wide.u32 	%rd108, %r2, 28672;
	add.s64 	%rd12, %rd3, %rd108;
	add.s64 	%rd13, %rd2, %rd108;
	neg.s32 	%r282, %r19;
$L__BB14_15:
	.pragma "nounroll";
	mul.wide.s32 	%rd109, %r279, 8;
	add.s64 	%rd110, %rd12, %rd109;
	add.s64 	%rd111, %rd13, %rd109;
	ld.global.f64 	%fd296, [%rd111];
	ld.global.f64 	%fd297, [%rd110];
	fma.rn.f64 	%fd407, %fd296, %fd297, %fd407;
	add.s32 	%r279, %r279, 512;
	add.s32 	%r282, %r282, 1;
	setp.ne.s32 	%p32, %r282, 0;
	@%p32 bra 	$L__BB14_15;
$L__BB14_16:
	setp.lt.s32 	%p33, %r4, 512;
	@%p33 bra 	$L__BB14_21;
	// begin inline asm
	mov.u32 %r220, %laneid;
	// end inline asm
	mov.b64 	%rd122, %fd407;
	mov.b64 	{%r222, %r227}, %rd122;
	mov.b32 	%r228, 1;
	mov.b32 	%r269, 31;
	mov.b32 	%r270, -1;
	// begin inline asm
	shfl.sync.down.b32 %r221, %r222, %r228, %r269, %r270;
	// end inline asm
	// begin inline asm
	shfl.sync.down.b32 %r226, %r227, %r228, %r269, %r270;
	// end inline asm
	mov.b64 	%rd123, {%r221, %r226};
	mov.b64 	%fd356, %rd123;
	setp.gt.s32 	%p57, %r220, 30;
	add.f64 	%fd357, %fd407, %fd356;
	selp.f64 	%fd358, %fd407, %fd357, %p57;
	mov.b64 	%rd124, %fd358;
	mov.b64 	{%r232, %r237}, %rd124;
	mov.b32 	%r238, 2;
	// begin inline asm
	shfl.sync.down.b32 %r231, %r232, %r238, %r269, %r270;
	// end inline asm
	// begin inline asm
	shfl.sync.down.b32 %r236, %r237, %r238, %r269, %r270;
	// end inline asm
	mov.b64 	%rd125, {%r231, %r236};
	mov.b64 	%fd359, %rd125;
	setp.gt.s32 	%p58, %r220, 29;
	add.f64 	%fd360, %fd358, %fd359;
	selp.f64 	%fd361, %fd358, %fd360, %p58;
	mov.b64 	%rd126, %fd361;
	mov.b64 	{%r242, %r247}, %rd126;
	mov.b32 	%r248, 4;
	// begin inline asm
	shfl.sync.down.b32 %r241, %r242, %r248, %r269, %r270;
	// end inline asm
	// begin inline asm
	shfl.sync.down.b32 %r246, %r247, %r248, %r269, %r270;
	// end inline asm
	mov.b64 	%rd127, {%r241, %r246};
	mov.b64 	%fd362, %rd127;
	setp.gt.s32 	%p59, %r220, 27;
	add.f64 	%fd363, %fd361, %fd362;
	selp.f64 	%fd364, %fd361, %fd363, %p59;
	mov.b64 	%rd128, %fd364;
	mov.b64 	{%r252, %r257}, %rd128;
	mov.b32 	%r258, 8;
	// begin inline asm
	shfl.sync.down.b32 %r251, %r252, %r258, %r269, %r270;
	// end inline asm
	// begin inline asm
	shfl.sync.down.b32 %r256, %r257, %r258, %r269, %r270;
	// end inline asm
	mov.b64 	%rd129, {%r251, %r256};
	mov.b64 	%fd365, %rd129;
	setp.gt.s32 	%p60, %r220, 23;
	add.f64 	%fd366, %fd364, %fd365;
	selp.f64 	%fd367, %fd364, %fd366, %p60;
	mov.b64 	%rd130, %fd367;
	mov.b64 	{%r262, %r267}, %rd130;
	mov.b32 	%r268, 16;
	// begin inline asm
	shfl.sync.down.b32 %r261, %r262, %r268, %r269, %r270;
	// end inline asm
	// begin inline asm
	shfl.sync.down.b32 %r266, %r267, %r268, %r269, %r270;
	// end inline asm
	mov.b64 	%rd131, {%r261, %r266};
	mov.b64 	%fd368, %rd131;
	setp.gt.s32 	%p61, %r220, 15;
	add.f64 	%fd16, %fd367, %fd368;
	selp.f64 	%fd418, %fd367, %fd16, %p61;
	setp.ne.s32 	%p62, %r220, 0;
	@%p62 bra 	$L__BB14_19;
	shr.u32 	%r271, %r5, 2;
	and.b32  	%r272, %r271, 248;
	mov.u32 	%r273, _ZZN3cub18CUB_300001_SM_10006detail6reduce18DeviceReduceKernelINS2_10policy_hubIdyN4cuda3std3__44plusIdEEE10Policy1000EN6thrust24THRUST_300001_SM_1000_NS18transform_iteratorINSD_12zip_functionINS7_10multipliesIdEEEENSD_12zip_iteratorINS7_5tupleIJNSD_10device_ptrIdEESM_EEEEENSD_11use_defaultESP_EEyS9_dNS7_10__identityEEEvT0_PT3_T1_NS0_13GridEvenShareISV_EET2_T4_E12temp_storage;
	add.s32 	%r274, %r273, %r272;
	st.shared.f64 	[%r274+16], %fd16;
$L__BB14_19:
	bar.sync 	0;
	setp.ne.s32 	%p63, %r5, 0;
	@%p63 bra 	$L__BB14_46;
	ld.shared.f64 	%fd369, [_ZZN3cub18CUB_300001_SM_10006detail6reduce18DeviceReduceKernelINS2_10policy_hubIdyN4cuda3std3__44plusIdEEE10Policy1000EN6thrust24THRUST_300001_SM_1000_NS18transform_iteratorINSD_12zip_functionINS7_10multipliesIdEEEENSD_12zip_iteratorINS7_5tupleIJNSD_10device_ptrIdEESM_EEEEENSD_11use_defaultESP_EEyS9_dNS7_10__identityEEEvT0_PT3_T1_NS0_13GridEvenShareISV_EET2_T4_E12temp_storage+24];
	add.f64 	%fd370, %fd418, %fd369;
	ld.shared.f64 	%fd371, [_ZZN3cub18CUB_300001_SM_10006detail6reduce18DeviceReduceKernelINS2_10policy_hubIdyN4cuda3std3__44plusIdEEE10Policy1000EN6thrust24THRUST_300001_SM_1000_NS18transform_iteratorINSD_12zip_functionINS7_10multipliesIdEEEENSD_12zip_iteratorINS7_5tupleIJNSD_10device_ptrIdEESM_EEEEENSD_11use_defaultESP_EEyS9_dNS7_10__identityEEEvT0_PT3_T1_NS0_13GridEvenShareISV_EET2_T4_E12temp_storage+32];
	add.f64 	%fd372, %fd370, %fd371;
	ld.shared.f64 	%fd373, [_ZZN3cub18CUB_300001_SM_10006detail6reduce18DeviceReduceKernelINS2_10policy_hubIdyN4cuda3std3__44plusIdEEE10Policy1000EN6thrust24THRUST_300001_SM_1000_NS18transform_iteratorINSD_12zip_functionINS7_10multipliesIdEEEENSD_12zip_iteratorINS7_5tupleIJNSD_10device_ptrIdEESM_EEEEENSD_11use_defaultESP_EEyS9_dNS7_10__identityEEEvT0_PT3_T1_NS0_13GridEvenShareISV_EET2_T4_E12temp_storage+40];
	add.f64 	%fd374, %fd372, %fd373;
	ld.shared.f64 	%fd375, [_ZZN3cub18CUB_300001_SM_10006detail6reduce18DeviceReduceKernelINS2_10policy_hubIdyN4cuda3std3__44plusIdEEE10Policy1000EN6thrust24THRUST_300001_SM_1000_NS18transform_iteratorINSD_12zip_functionINS7_10multipliesIdEEEENSD_12zip_iteratorINS7_5tupleIJNSD_10device_ptrIdEESM_EEEEENSD_11use_defaultESP_EEyS9_dNS7_10__identityEEEvT0_PT3_T1_NS0_13GridEvenShareISV_EET2_T4_E12temp_storage+48];
	add.f64 	%fd376, %fd374, %fd375;
	ld.shared.f64 	%fd377, [_ZZN3cub18CUB_300001_SM_10006detail6reduce18DeviceReduceKernelINS2_10policy_hubIdyN4cuda3std3__44plusIdEEE10Policy1000EN6thrust24THRUST_300001_SM_1000_NS18transform_iteratorINSD_12zip_functionINS7_10multipliesIdEEEENSD_12zip_iteratorINS7_5tupleIJNSD_10device_ptrIdEESM_EEEEENSD_11use_defaultESP_EEyS9_dNS7_10__identityEEEvT0_PT3_T1_NS0_13GridEvenShareISV_EET2_T4_E12temp_storage+56];
	add.f64 	%fd378, %fd376, %fd377;
	ld.shared.f64 	%fd379, [_ZZN3cub18CUB_300001_SM_10006detail6reduce18DeviceReduceKernelINS2_10policy_hubIdyN4cuda3std3__44plusIdEEE10Policy1000EN6thrust24THRUST_300001_SM_1000_NS18transform_iteratorINSD_12zip_functionINS7_10multipliesIdEEEENSD_12zip_iteratorINS7_5tupleIJNSD_10device_ptrIdEESM_EEEEENSD_11use_defaultESP_EEyS9_dNS7_10__identityEEEvT0_PT3_T1_NS0_13GridEvenShareISV_EET2_T4_E12temp_storage+64];
	add.f64 	%fd380, %fd378, %fd379;
	ld.shared.f64 	%fd381, [_ZZN3cub18CUB_300001_SM_10006detail6reduce18DeviceReduceKernelINS2_10policy_hubIdyN4cuda3std3__44plusIdEEE10Policy1000EN6thrust24THRUST_300001_SM_1000_NS18transform_iteratorINSD_12zip_functionINS7_10multipliesIdEEEENSD_12zip_iteratorINS7_5tupleIJNSD_10device_ptrIdEESM_EEEEENSD_11use_defaultESP_EEyS9_dNS7_10__identityEEEvT0_PT3_T1_NS0_13GridEvenShareISV_EET2_T4_E12temp_storage+72];
	add.f64 	%fd382, %fd380, %fd381;
	ld.shared.f64 	%fd383, [_ZZN3cub18CUB_300001_SM_10006detail6reduce18DeviceReduceKernelINS2_10policy_hubIdyN4cuda3std3__44plusIdEEE10Policy1000EN6thrust24THRUST_300001_SM_1000_NS18transform_iteratorINSD_12zip_functionINS7_10multipliesIdEEEENSD_12zip_iteratorINS7_5tupleIJNSD_10device_ptrIdEESM_EEEEENSD_11use_defaultESP_EEyS9_dNS7_10__identityEEEvT0_PT3_T1_NS0_13GridEvenShareISV_EET2_T4_E12temp_storage+80];
	add.f64 	%fd384, %fd382, %fd383;
	ld.shared.f64 	%fd385, [_ZZN3cub18CUB_300001_SM_10006detail6reduce18DeviceReduceKernelINS2_10policy_hubIdyN4cuda3std3__44plusIdEEE10Policy1000EN6thrust24THRUST_300001_SM_1000_NS18transform_iteratorINSD_12zip_functionINS7_10multipliesIdEEEENSD_12zip_iteratorINS7_5tupleIJNSD_10device_ptrIdEESM_EEEEENSD_11use_defaultESP_EEyS9_dNS7_10__identityEEEvT0_PT3_T1_NS0_13GridEvenShareISV_EET2_T4_E12temp_storage+88];
	add.f64 	%fd386, %fd384, %fd385;
	ld.shared.f64 	%fd387, [_ZZN3cub18CUB_300001_SM_10006detail6reduce18DeviceReduceKernelINS2_10policy_hubIdyN4cuda3std3__44plusIdEEE10Policy1000EN6thrust24THRUST_300001_SM_1000_NS18transform_iteratorINSD_12zip_functionINS7_10multipliesIdEEEENSD_12zip_iteratorINS7_5tupleIJNSD_10device_ptrIdEESM_EEEEENSD_11use_defaultESP_EEyS9_dNS7_10__identityEEEvT0_PT3_T1_NS0_13GridEvenShareISV_EET2_T4_E12temp_storage+96];
	add.f64 	%fd388, %fd386, %fd387;
	ld.shared.f64 	%fd389, [_ZZN3cub18CUB_300001_SM_10006detail6reduce18DeviceReduceKernelINS2_10policy_hubIdyN4cuda3std3__44plusIdEEE10Policy1000EN6thrust24THRUST_300001_SM_1000_NS18transform_iteratorINSD_12zip_functionINS7_10multipliesIdEEEENSD_12zip_iteratorINS7_5tupleIJNSD_10device_ptrIdEESM_EEEEENSD_11use_defaultESP_EEyS9_dNS7_10__identityEEEvT0_PT3_T1_NS0_13GridEvenShareISV_EET2_T4_E12temp_storage+104];
	add.f64 	%fd390, %fd388, %fd389;
	ld.shared.f64 	%fd391, [_ZZN3cub18CUB_300001_SM_10006detail6reduce18DeviceReduceKernelINS2_10policy_hubIdyN4cuda3std3__44plusIdEEE10Policy1000EN6thrust24THRUST_300001_SM_1000_NS18transform_iteratorINSD_12zip_functionINS7_10multipliesIdEEEENSD_12zip_iteratorINS7_5tupleIJNSD_10device_ptrIdEESM_EEEEENSD_11use_defaultESP_EEyS9_dNS7_10__identityEEEvT0_PT3_T1_NS0_13GridEvenShareISV_EET2_T4_E12temp_storage+112];
	add.f64 	%fd392, %fd390, %fd391;
	ld.shared.f64 	%fd393, [_ZZN3cub18CUB_300001_SM_10006detail6reduce18DeviceReduceKernelINS2_10policy_hubIdyN4cuda3std3__44plusIdEEE10Policy1000EN6thrust24THRUST_300001_SM_1000_NS18transform_iteratorINSD_12zip_functionINS7_10multipliesIdEEEENSD_12zip_iteratorINS7_5tupleIJNSD_10device_ptrIdEESM_EEEEENSD_11use_defaultESP_EEyS9_dNS7_10__identityEEEvT0_PT3_T1_NS0_13GridEvenShareISV_EET2_T4_E12temp_storage+120];
	add.f64 	%fd394, %fd392, %fd393;
	ld.shared.f64 	%fd395, [_ZZN3cub18CUB_300001_SM_10006detail6reduce18DeviceReduceKernelINS2_10policy_hubIdyN4cuda3std3__44plusIdEEE10Policy1000EN6thrust24THRUST_300001_SM_1000_NS18transform_iteratorINSD_12zip_functionINS7_10multipliesIdEEEENSD_12zip_iteratorINS7_5tupleIJNSD_10device_ptrIdEESM_EEEEENSD_11use_defaultESP_EEyS9_dNS7_10__identityEEEvT0_PT3_T1_NS0_13GridEvenShareISV_EET2_T4_E12temp_storage+128];
	add.f64 	%fd396, %fd394, %fd395;
	ld.shared.f64 	%fd397, [_ZZN3cub18CUB_300001_SM_10006detail6reduce18DeviceReduceKernelINS2_10policy_hubIdyN4cuda3std3__44plusIdEEE10Policy1000EN6thrust24THRUST_300001_SM_1000_NS18transform_iteratorINSD_12zip_functionINS7_10multipliesIdEEEENSD_12zip_iteratorINS7_5tupleIJNSD_10device_ptrIdEESM_EEEEENSD_11use_defaultESP_EEyS9_dNS7_10__identityEEEvT0_PT3_T1_NS0_13GridEvenShareISV_EET2_T4_E12temp_storage+136];
	add.f64 	%fd418, %fd396, %fd397;
	bra.uni 	$L__BB14_46;
$L__BB14_21:
	// begin inline asm
	mov.u32 %r157, %laneid;
	// end inline asm
	and.b32  	%r208, %r5, 992;
	add.s32 	%r209, %r208, 32;
	setp.gt.s32 	%p34, %r209, %r4;
	not.b32 	%r210, %r208;
	add.s32 	%r211, %r4, %r210;
	selp.b32 	%r206, %r211, 31, %p34;
	mov.b64 	%rd112, %fd407;
	mov.b64 	{%r159, %r164}, %rd112;
	mov.b32 	%r165, 1;
	mov.b32 	%r207, -1;
	// begin inline asm
	shfl.sync.down.b32 %r158, %r159, %r165, %r206, %r207;
	// end inline asm
	// begin inline asm
	shfl.sync.down.b32 %r163, %r164, %r165, %r206, %r207;
	// end inline asm
	mov.b64 	%rd113, {%r158, %r163};
	mov.b64 	%fd298, %rd113;
	setp.lt.s32 	%p35, %r157, %r206;
	add.f64 	%fd299, %fd407, %fd298;
	selp.f64 	%fd300, %fd299, %fd407, %p35;
	mov.b64 	%rd114, %fd300;
	mov.b64 	{%r169, %r174}, %rd114;
	mov.b32 	%r175, 2;
	// begin inline asm
	shfl.sync.down.b32 %r168, %r169, %r175, %r206, %r207;
	// end inline asm
	// begin inline asm
	shfl.sync.down.b32 %r173, %r174, %r175, %r206, %r207;
	// end inline asm
	mov.b64 	%rd115, {%r168, %r173};
	mov.b64 	%fd301, %rd115;
	add.s32 	%r212, %r157, 2;
	setp.gt.s32 	%p36, %r212, %r206;
	add.f64 	%fd302, %fd300, %fd301;
	selp.f64 	%fd303, %fd300, %fd302, %p36;
	mov.b64 	%rd116, %fd303;
	mov.b64 	{%r179, %r184}, %rd116;
	mov.b32 	%r185, 4;
	// begin inline asm
	shfl.sync.down.b32 %r178, %r179, %r185, %r206, %r207;
	// end inline asm
	// begin inline asm
	shfl.sync.down.b32 %r183, %r184, %r185, %r206, %r207;
	// end inline asm
	mov.b64 	%rd117, {%r178, %r183};
	mov.b64 	%fd304, %rd117;
	add.s32 	%r213, %r157, 4;
	setp.gt.s32 	%p37, %r213, %r206;
	add.f64 	%fd305, %fd303, %fd304;
	selp.f64 	%fd306, %fd303, %fd305, %p37;
	mov.b64 	%rd118, %fd306;
	mov.b64 	{%r189, %r194}, %rd118;
	mov.b32 	%r195, 8;
	// begin inline asm
	shfl.sync.down.b32 %r188, %r189, %r195, %r206, %r207;
	// end inline asm
	// begin inline asm
	shfl.sync.down.b32 %r193, %r194, %r195, %r206, %r207;
	// end inline asm
	mov.b64 	%rd119, {%r188, %r193};
	mov.b64 	%fd307, %rd119;
	add.s32 	%r214, %r157, 8;
	setp.gt.s32 	%p38, %r214, %r206;
	add.f64 	%fd308, %fd306, %fd307;
	selp.f64 	%fd309, %fd306, %fd308, %p38;
	mov.b64 	%rd120, %fd309;
	mov.b64 	{%r199, %r204}, %rd120;
	mov.b32 	%r205, 16;
	// begin inline asm
	shfl.sync.down.b32 %r198, %r199, %r205, %r206, %r207;
	// end inline asm
	// begin inline asm
	shfl.sync.down.b32 %r203, %r204, %r205, %r206, %r207;
	// end inline asm
	mov.b64 	%rd121, {%r198, %r203};
	mov.b64 	%fd310, %rd121;
	add.s32 	%r215, %r157, 16;
	setp.gt.s32 	%p39, %r215, %r206;
	add.f64 	%fd311, %fd309, %fd310;
	selp.f64 	%fd418, %fd309, %fd311, %p39;
	setp.ne.s32 	%p40, %r157, 0;
	@%p40 bra 	$L__BB14_23;
	shr.u32 	%r216, %r5, 2;
	and.b32  	%r217, %r216, 248;
	mov.u32 	%r218, _ZZN3cub18CUB_300001_SM_10006detail6reduce18DeviceReduceKernelINS2_10policy_hubIdyN4cuda3std3__44plusIdEEE10Policy1000EN6thrust24THRUST_300001_SM_1000_NS18transform_iteratorINSD_12zip_functionINS7_10multipliesIdEEEENSD_12zip_iteratorINS7_5tupleIJNSD_10device_ptrIdEESM_EEEEENSD_11use_defaultESP_EEyS9_dNS7_10__identityEEEvT0_PT3_T1_NS0_13GridEvenShareISV_EET2_T4_E12temp_storage;
	add.s32 	%r219, %r218, %r217;
	st.shared.f64 	[%r219+16], %fd418;
$L__BB14_23:
	bar.sync 	0;
	setp.ne.s32 	%p41, %r5, 0;
	@%p41 bra 	$L__BB14_46;
	setp.gt.s32 	%p42, %r4, 32;
	ld.shared.f64 	%fd312, [_ZZN3cub18CUB_300001_SM_10006detail6reduce18DeviceReduceKernelINS2_10policy_hubIdyN4cuda3std3__44plusIdEEE10Policy1000EN6thrust24THRUST_300001_SM_1000_NS18transform_iteratorINSD_12zip_functionINS7_10multipliesIdEEEENSD_12zip_iteratorINS7_5tupleIJNSD_10device_ptrIdEESM_EEEEENSD_11use_defaultESP_EEyS9_dNS7_10__identityEEEvT0_PT3_T1_NS0_13GridEvenShareISV_EET2_T4_E12temp_storage+24];
	add.f64 	%fd313, %fd418, %fd312;
	selp.f64 	%fd314, %fd313, %fd418, %p42;
	setp.gt.s32 	%p43, %r4, 64;
	ld.shared.f64 	%fd315, [_ZZN3cub18CUB_300001_SM_10006detail6reduce18DeviceReduceKernelINS2_10policy_hubIdyN4cuda3std3__44plusIdEEE10Policy1000EN6thrust24THRUST_300001_SM_1000_NS18transform_iteratorINSD_12zip_functionINS7_10multipliesIdEEEENSD_12zip_iteratorINS7_5tupleIJNSD_10device_ptrIdEESM_EEEEENSD_11use_defaultESP_EEyS9_dNS7_10__identityEEEvT0_PT3_T1_NS0_13GridEvenShareISV_EET2_T4_E12temp_storage+32];
	add.f64 	%fd316, %fd315, %fd314;
	selp.f64 	%fd317, %fd316, %fd314, %p43;
	setp.gt.s32 	%p44, %r4, 96;
	ld.shared.f64 	%fd318, [_ZZN3cub18CUB_300001_SM_10006detail6reduce18DeviceReduceKernelINS2_10policy_hubIdyN4cuda3std3__44plusIdEEE10Policy1000EN6thrust24THRUST_300001_SM_1000_NS18transform_iteratorINSD_12zip_functionINS7_10multipliesIdEEEENSD_12zip_iteratorINS7_5tupleIJNSD_10device_ptrIdEESM_EEEEENSD_11use_defaultESP_EEyS9_dNS7_10__identityEEEvT0_PT3_T1_NS0_13GridEvenShareISV_EET2_T4_E12temp_storage+40];
	add.f64 	%fd319, %fd318, %fd317;
	selp.f64 	%fd320, %fd319, %fd317, %p44;
	setp.gt.s32 	%p45, %r4, 128;
	ld.shared.f64 	%fd321, [_ZZN3cub18CUB_300001_SM_10006detail6reduce18DeviceReduceKernelINS2_10policy_hubIdyN4cuda3std3__44plusIdEEE10Policy1000EN6thrust24THRUST_300001_SM_1000_NS18transform_iteratorINSD_12zip_functionINS7_10multipliesIdEEEENSD_12zip_iteratorINS7_5tupleIJNSD_10device_ptrIdEESM_EEEEENSD_11use_defaultESP_EEyS9_dNS7_10__identityEEEvT0_PT3_T1_NS0_13GridEvenShareISV_EET2_T4_E12temp_storage+48];
	add.f64 	%fd322, %fd321, %fd320;
	selp.f64 	%fd323, %fd322, %fd320, %p45;
	setp.gt.s32 	%p46, %r4, 160;
	ld.shared.f64 	%fd324, [_ZZN3cub18CUB_300001_SM_10006detail6reduce18DeviceReduceKernelINS2_10policy_hubIdyN4cuda3std3__44plusIdEEE10Policy1000EN6thrust24THRUST_300001_SM_1000_NS18transform_iteratorINSD_12zip_functionINS7_10multipliesIdEEEENSD_12zip_iteratorINS7_5tupleIJNSD_10device_ptrIdEESM_EEEEENSD_11use_defaultESP_EEyS9_dNS7_10__identityEEEvT0_PT3_T1_NS0_13GridEvenShareISV_EET2_T4_E12temp_storage+56];
	add.f64 	%fd325, %fd324, %fd323;
	selp.f64 	%fd326, %fd325, %fd323, %p46;
	setp.gt.s32 	%p47, %r4, 192;
	ld.shared.f64 	%fd327, [_ZZN3cub18CUB_300001_SM_10006detail6reduce18DeviceReduceKernelINS2_10policy_hubIdyN4cuda3std3__44plusIdEEE10Policy1000EN6thrust24THRUST_300001_SM_1000_NS18transform_iteratorINSD_12zip_functionINS7_10multipliesIdEEEENSD_12zip_iteratorINS7_5tupleIJNSD_10device_ptrIdEESM_EEEEENSD_11use_defaultESP_EEyS9_dNS7_10__identityEEEvT0_PT3_T1_NS0_13GridEvenShareISV_EET2_T4_E12temp_storage+64];
	add.f64 	%fd328, %fd327, %fd326;
	selp.f64 	%fd329, %fd328, %fd326, %p47;
	setp.gt.s32 	%p48, %r4, 224;
	ld.shared.f64 	%fd330, [_ZZN3cub18CUB_300001_SM_10006detail6reduce18DeviceReduceKernelINS2_10policy_hubIdyN4cuda3std3__44plusIdEEE10Policy1000EN6thrust24THRUST_300001_SM_1000_NS18transform_iteratorINSD_12zip_functionINS7_10multipliesIdEEEENSD_12zip_iteratorINS7_5tupleIJNSD_10device_ptrIdEESM_EEEEENSD_11use_defaultESP_EEyS9_dNS7_10__identityEEEvT0_PT3_T1_NS0_13GridEvenShareISV_EET2_T4_E12temp_storage+72];
	add.f64 	%fd331, %fd330, %fd329;
	selp.f64 	%fd332, %fd331, %fd329, %p48;
	setp.gt.s32 	%p49, %r4, 256;
	ld.shared.f64 	%fd333, [_ZZN3cub18CUB_300001_SM_10006detail6reduce18DeviceReduceKernelINS2_10policy_hubIdyN4cuda3std3__44plusIdEEE10Policy1000EN6thrust24THRUST_300001_SM_1000_NS18transform_iteratorINSD_12zip_functionINS7_10multipliesIdEEEENSD_12zip_iteratorINS7_5tupleIJNSD_10device_ptrIdEESM_EEEEENSD_11use_defaultESP_EEyS9_dNS7_10__identityEEEvT0_PT3_T1_NS0_13GridEvenShareISV_EET2_T4_E12temp_storage+80];
	add.f64 	%fd334, %fd333, %fd332;
	selp.f64 	%fd335, %fd334, %fd332, %p49;
	setp.gt.s32 	%p50, %r4, 288;
	ld.shared.f64 	%fd336, [_ZZN3cub18CUB_300001_SM_10006detail6reduce18DeviceReduceKernelINS2_10policy_hubIdyN4cuda3std3__44plusIdEEE10Policy1000EN6thrust24THRUST_300001_SM_1000_NS18transform_iteratorINSD_12zip_functionINS7_10multipliesIdEEEENSD_12zip_iteratorINS7_5tupleIJNSD_10device_ptrIdEESM_EEEEENSD_11use_defaultESP_EEyS9_dNS7_10__identityEEEvT0_PT3_T1_NS0_13GridEvenShareISV_EET2_T4_E12temp_storage+88];
	add.f64 	%fd337, %fd336, %fd335;
	selp.f64 	%fd338, %fd337, %fd335, %p50;
	setp.gt.s32 	%p51, %r4, 320;
	ld.shared.f64 	%fd339, [_ZZN3cub18CUB_300001_SM_10006detail6reduce18DeviceReduceKernelINS2_10policy_hubIdyN4cuda3std3__44plusIdEEE10Policy1000EN6thrust24THRUST_300001_SM_1000_NS18transform_iteratorINSD_12zip_functionINS7_10multipliesIdEEEENSD_12zip_iteratorINS7_5tupleIJNSD_10device_ptrIdEESM_EEEEENSD_11use_defaultESP_EEyS9_dNS7_10__identityEEEvT0_PT3_T1_NS0_13GridEvenShareISV_EET2_T4_E12temp_storage+96];
	add.f64 	%fd340, %fd339, %fd338;
	selp.f64 	%fd341, %fd340, %fd338, %p51;
	setp.gt.s32 	%p52, %r4, 352;
	ld.shared.f64 	%fd342, [_ZZN3cub18CUB_300001_SM_10006detail6reduce18DeviceReduceKernelINS2_10policy_hubIdyN4cuda3std3__44plusIdEEE10Policy1000EN6thrust24THRUST_300001_SM_1000_NS18transform_iteratorINSD_12zip_functionINS7_10multipliesIdEEEENSD_12zip_iteratorINS7_5tupleIJNSD_10device_ptrIdEESM_EEEEENSD_11use_defaultESP_EEyS9_dNS7_10__identityEEEvT0_PT3_T1_NS0_13GridEvenShareISV_EET2_T4_E12temp_storage+104];
	add.f64 	%fd343, %fd342, %fd341;
	selp.f64 	%fd344, %fd343, %fd341, %p52;
	setp.gt.s32 	%p53, %r4, 384;
	ld.shared.f64 	%fd345, [_ZZN3cub18CUB_300001_SM_10006detail6reduce18DeviceReduceKernelINS2_10policy_hubIdyN4cuda3std3__44plusIdEEE10Policy1000EN6thrust24THRUST_300001_SM_1000_NS18transform_iteratorINSD_12zip_functionINS7_10multipliesIdEEEENSD_12zip_iteratorINS7_5tupleIJNSD_10device_ptrIdEESM_EEEEENSD_11use_defaultESP_EEyS9_dNS7_10__identityEEEvT0_PT3_T1_NS0_13GridEvenShareISV_EET2_T4_E12temp_storage+112];
	add.f64 	%fd346, %fd345, %fd344;
	selp.f64 	%fd347, %fd346, %fd344, %p53;
	setp.gt.s32 	%p54, %r4, 416;
	ld.shared.f64 	%fd348, [_ZZN3cub18CUB_300001_SM_10006detail6reduce18DeviceReduceKernelINS2_10policy_hubIdyN4cuda3std3__44plusIdEEE10Policy1000EN6thrust24THRUST_300001_SM_1000_NS18transform_iteratorINSD_12zip_functionINS7_10multipliesIdEEEENSD_12zip_iteratorINS7_5tupleIJNSD_10device_ptrIdEESM_EEEEENSD_11use_defaultESP_EEyS9_dNS7_10__identityEEEvT0_PT3_T1_NS0_13GridEvenShareISV_EET2_T4_E12temp_storage+120];
	add.f64 	%fd349, %fd348, %fd347;
	selp.f64 	%fd350, %fd349, %fd347, %p54;
	setp.gt.s32 	%p55, %r4, 448;
	ld.shared.f64 	%fd351, [_ZZN3cub18CUB_300001_SM_10006detail6reduce18DeviceReduceKernelINS2_10policy_hubIdyN4cuda3std3__44plusIdEEE10Policy1000EN6thrust24THRUST_300001_SM_1000_NS18transform_iteratorINSD_12zip_functionINS7_10multipliesIdEEEENSD_12zip_iteratorINS7_5tupleIJNSD_10device_ptrIdEESM_EEEEENSD_11use_defaultESP_EEyS9_dNS7_10__identityEEEvT0_PT3_T1_NS0_13GridEvenShareISV_EET2_T4_E12temp_storage+128];
	add.f64 	%fd352, %fd351, %fd350;
	selp.f64 	%fd353, %fd352, %fd350, %p55;
	setp.gt.s32 	%p56, %r4, 480;
	ld.shared.f64 	%fd354, [_ZZN3cub18CUB_300001_SM_10006detail6reduce18DeviceReduceKernelINS2_10policy_hubIdyN4cuda3std3__44plusIdEEE10Policy1000EN6thrust24THRUST_300001_SM_1000_NS18transform_iteratorINSD_12zip_functionINS7_10multipliesIdEEEENSD_12zip_iteratorINS7_5tupleIJNSD_10device_ptrIdEESM_EEEEENSD_11use_defaultESP_EEyS9_dNS7_10__identityEEEvT0_PT3_T1_NS0_13GridEvenShareISV_EET2_T4_E12temp_storage+136];
	add.f64 	%fd355, %fd354, %fd353;
	selp.f64 	%fd418, %fd355, %fd353, %p56;
	bra.uni 	$L__BB14_46;
$L__BB14_25:
	mov.u32 	%r27, %tid.x;
	cvt.u64.u32 	%rd14, %r27;
	add.s64 	%rd51, %rd14, %rd4;
	shl.b64 	%rd52, %rd51, 3;
	add.s64 	%rd53, %rd2, %rd52;
	add.s64 	%rd54, %rd3, %rd52;
	ld.global.f64 	%fd41, [%rd53];
	ld.global.f64 	%fd42, [%rd54];
	ld.global.f64 	%fd43, [%rd53+4096];
	ld.global.f64 	%fd44, [%rd54+4096];
	mul.f64 	%fd45, %fd43, %fd44;
	ld.global.f64 	%fd46, [%rd53+8192];
	ld.global.f64 	%fd47, [%rd54+8192];
	ld.global.f64 	%fd48, [%rd53+12288];
	ld.global.f64 	%fd49, [%rd54+12288];
	ld.global.f64 	%fd50, [%rd53+16384];
	ld.global.f64 	%fd51, [%rd54+16384];
	ld.global.f64 	%fd52, [%rd53+20480];
	ld.global.f64 	%fd53, [%rd54+20480];
	ld.global.f64 	%fd54, [%rd53+24576];
	ld.global.f64 	%fd55, [%rd54+24576];
	fma.rn.f64 	%fd56, %fd41, %fd42, %fd45;
	fma.rn.f64 	%fd57, %fd46, %fd47, %fd56;
	fma.rn.f64 	%fd58, %fd48, %fd49, %fd57;
	fma.rn.f64 	%fd59, %fd50, %fd51, %fd58;
	fma.rn.f64 	%fd60, %fd52, %fd53, %fd59;
	fma.rn.f64 	%fd417, %fd54, %fd55, %fd60;
	mul.lo.s32 	%r65, %r53, 3584;
	cvt.s64.s32 	%rd15, %r65;
	setp.lt.u64 	%p2, %rd5, %rd15;
	@%p2 bra 	$L__BB14_42;
	cvt.u32.u64 	%r67, %rd15;
	cvt.u32.u64 	%r68, %rd4;
	add.s64 	%rd140, %rd4, %rd15;
	cvt.u32.u64 	%r28, %rd47;
	not.b32 	%r69, %r27;
	add.s32 	%r70, %r69, %r28;
	sub.s32 	%r71, %r70, %r67;
	sub.s32 	%r284, %r71, %r68;
	add.s64 	%rd55, %rd140, %rd14;
	shl.b64 	%rd56, %rd55, 3;
	add.s64 	%rd57, %rd56, 32768;
	add.s64 	%rd139, %rd2, %rd57;
	add.s64 	%rd138, %rd3, %rd57;
	mov.b32 	%r285, 0;
	mov.u64 	%rd141, %rd4;
$L__BB14_27:
	cvt.s64.s32 	%rd23, %r65;
	add.s64 	%rd141, %rd141, %rd23;
	add.s64 	%rd58, %rd47, -3584;
	setp.gt.u64 	%p3, %rd141, %rd58;
	@%p3 bra 	$L__BB14_29;
	mul.lo.s32 	%r73, %r53, 3584;
	cvt.s64.s32 	%rd59, %r73;
	add.s64 	%rd60, %rd141, %rd14;
	cvta.to.global.u64 	%rd61, %rd41;
	shl.b64 	%rd62, %rd60, 3;
	add.s64 	%rd63, %rd61, %rd62;
	cvta.to.global.u64 	%rd64, %rd42;
	add.s64 	%rd65, %rd64, %rd62;
	ld.global.f64 	%fd61, [%rd63];
	ld.global.f64 	%fd62, [%rd65];
	ld.global.f64 	%fd63, [%rd63+4096];
	ld.global.f64 	%fd64, [%rd65+4096];
	ld.global.f64 	%fd65, [%rd63+8192];
	ld.global.f64 	%fd66, [%rd65+8192];
	ld.global.f64 	%fd67, [%rd63+12288];
	ld.global.f64 	%fd68, [%rd65+12288];
	ld.global.f64 	%fd69, [%rd63+16384];
	ld.global.f64 	%fd70, [%rd65+16384];
	ld.global.f64 	%fd71, [%rd63+20480];
	ld.global.f64 	%fd72, [%rd65+20480];
	ld.global.f64 	%fd73, [%rd63+24576];
	ld.global.f64 	%fd74, [%rd65+24576];
	fma.rn.f64 	%fd75, %fd61, %fd62, %fd417;
	fma.rn.f64 	%fd76, %fd63, %fd64, %fd75;
	fma.rn.f64 	%fd77, %fd65, %fd66, %fd76;
	fma.rn.f64 	%fd78, %fd67, %fd68, %fd77;
	fma.rn.f64 	%fd79, %fd69, %fd70, %fd78;
	fma.rn.f64 	%fd80, %fd71, %fd72, %fd79;
	fma.rn.f64 	%fd417, %fd73, %fd74, %fd80;
	sub.s64 	%rd66, %rd47, %rd141;
	setp.lt.u64 	%p4, %rd66, %rd59;
	add.s32 	%r285, %r285, 1;
	add.s64 	%rd140, %rd140, %rd59;
	sub.s32 	%r284, %r284, %r73;
	mul.wide.s32 	%rd67, %r73, 8;
	add.s64 	%rd139, %rd139, %rd67;
	add.s64 	%rd138, %rd138, %rd67;
	@%p4 bra 	$L__BB14_42;
	bra.uni 	$L__BB14_27;
$L__BB14_29:
	setp.le.u64 	%p5, %rd47, %rd141;
	cvt.u32.u64 	%r74, %rd141;
	cvt.u32.u64 	%r75, %rd47;
	sub.s32 	%r76, %r75, %r74;
	setp.ge.s32 	%p6, %r27, %r76;
	or.pred  	%p7, %p5, %p6;
	@%p7 bra 	$L__BB14_42;
	cvt.u32.u64 	%r78, %rd23;
	cvt.u32.u64 	%r79, %rd4;
	not.b32 	%r80, %r27;
	add.s32 	%r81, %r80, %r28;
	add.s32 	%r82, %r78, %r79;
	sub.s32 	%r83, %r81, %r82;
	mul.lo.s32 	%r84, %r53, %r285;
	mad.lo.s32 	%r85, %r84, -3584, %r83;
	shr.u32 	%r86, %r85, 9;
	add.s32 	%r35, %r86, 1;
	and.b32  	%r36, %r35, 15;
	setp.lt.u32 	%p8, %r85, 7680;
	mov.u32 	%r288, %r27;
	@%p8 bra 	$L__BB14_33;
	shr.u32 	%r87, %r284, 9;
	add.s32 	%r88, %r87, 1;
	and.b32  	%r89, %r88, 16777200;
	neg.s32 	%r286, %r89;
	mov.u32 	%r288, %r27;
$L__BB14_32:
	.pragma "nounroll";
	ld.global.f64 	%fd82, [%rd139+-32768];
	ld.global.f64 	%fd83, [%rd138+-32768];
	fma.rn.f64 	%fd84, %fd82, %fd83, %fd417;
	ld.global.f64 	%fd85, [%rd139+-28672];
	ld.global.f64 	%fd86, [%rd138+-28672];
	fma.rn.f64 	%fd87, %fd85, %fd86, %fd84;
	ld.global.f64 	%fd88, [%rd139+-24576];
	ld.global.f64 	%fd89, [%rd138+-24576];
	fma.rn.f64 	%fd90, %fd88, %fd89, %fd87;
	ld.global.f64 	%fd91, [%rd139+-20480];
	ld.global.f64 	%fd92, [%rd138+-20480];
	fma.rn.f64 	%fd93, %fd91, %fd92, %fd90;
	ld.global.f64 	%fd94, [%rd139+-16384];
	ld.global.f64 	%fd95, [%rd138+-16384];
	fma.rn.f64 	%fd96, %fd94, %fd95, %fd93;
	ld.global.f64 	%fd97, [%rd139+-12288];
	ld.global.f64 	%fd98, [%rd138+-12288];
	fma.rn.f64 	%fd99, %fd97, %fd98, %fd96;
	ld.global.f64 	%fd100, [%rd139+-8192];
	ld.global.f64 	%fd101, [%rd138+-8192];
	fma.rn.f64 	%fd102, %fd100, %fd101, %fd99;
	ld.global.f64 	%fd103, [%rd139+-4096];
	ld.global.f64 	%fd104, [%rd138+-4096];
	fma.rn.f64 	%fd105, %fd103, %fd104, %fd102;
	ld.global.f64 	%fd106, [%rd139];
	ld.global.f64 	%fd107, [%rd138];
	fma.rn.f64 	%fd108, %fd106, %fd107, %fd105;
	ld.global.f64 	%fd109, [%rd139+4096];
	ld.global.f64 	%fd110, [%rd138+4096];
	fma.rn.f64 	%fd111, %fd109, %fd110, %fd108;
	ld.global.f64 	%fd112, [%rd139+8192];
	ld.global.f64 	%fd113, [%rd138+8192];
	fma.rn.f64 	%fd114, %fd112, %fd113, %fd111;
	ld.global.f64 	%fd115, [%rd139+12288];
	ld.global.f64 	%fd116, [%rd138+12288];
	fma.rn.f64 	%fd117, %fd115, %fd116, %fd114;
	ld.global.f64 	%fd118, [%rd139+16384];
	ld.global.f64 	%fd119, [%rd138+16384];
	fma.rn.f64 	%fd120, %fd118, %fd119, %fd117;
	ld.global.f64 	%fd121, [%rd139+20480];
	ld.global.f64 	%fd122, [%rd138+20480];
	fma.rn.f64 	%fd123, %fd121, %fd122, %fd120;
	ld.global.f64 	%fd124, [%rd139+24576];
	ld.global.f64 	%fd125, [%rd138+24576];
	fma.rn.f64 	%fd126, %fd124, %fd125, %fd123;
	ld.global.f64 	%fd127, [%rd139+28672];
	ld.global.f64 	%fd128, [%rd138+28672];
	fma.rn.f64 	%fd417, %fd127, %fd128, %fd126;
	add.s32 	%r288, %r288, 8192;
	add.s32 	%r286, %r286, 16;
	add.s64 	%rd139, %rd139, 65536;
	add.s64 	%rd138, %rd138, 65536;
	setp.ne.s32 	%p9, %r286, 0;
	@%p9 bra 	$L__BB14_32;
$L__BB14_33:
	setp.eq.s32 	%p10, %r36, 0;
	@%p10 bra 	$L__BB14_42;
	cvta.to.global.u64 	%rd33, %rd42;
	cvta.to.global.u64 	%rd34, %rd41;
	and.b32  	%r43, %r35, 7;
	setp.lt.u32 	%p11, %r36, 8;
	@%p11 bra 	$L__BB14_36;
	cvt.u64.u32 	%rd68, %r288;
	add.s64 	%rd69, %rd141, %rd68;
	shl.b64 	%rd70, %rd69, 3;
	add.s64 	%rd71, %rd34, %rd70;
	add.s64 	%rd72, %rd33, %rd70;
	ld.global.f64 	%fd130, [%rd71];
	ld.global.f64 	%fd131, [%rd72];
	fma.rn.f64 	%fd132, %fd130, %fd131, %fd417;
	ld.global.f64 	%fd133, [%rd71+4096];
	ld.global.f64 	%fd134, [%rd72+4096];
	fma.rn.f64 	%fd135, %fd133, %fd134, %fd132;
	ld.global.f64 	%fd136, [%rd71+8192];
	ld.global.f64 	%fd137, [%rd72+8192];
	fma.rn.f64 	%fd138, %fd136, %fd137, %fd135;
	ld.global.f64 	%fd139, [%rd71+12288];
	ld.global.f64 	%fd140, [%rd72+12288];
	fma.rn.f64 	%fd141, %fd139, %fd140, %fd138;
	ld.global.f64 	%fd142, [%rd71+16384];
	ld.global.f64 	%fd143, [%rd72+16384];
	fma.rn.f64 	%fd144, %fd142, %fd143, %fd141;
	ld.global.f64 	%fd145, [%rd71+20480];
	ld.global.f64 	%fd146, [%rd72+20480];
	fma.rn.f64 	%fd147, %fd145, %fd146, %fd144;
	ld.global.f64 	%fd148, [%rd71+24576];
	ld.global.f64 	%fd149, [%rd72+24576];
	fma.rn.f64 	%fd150, %fd148, %fd149, %fd147;
	ld.global.f64 	%fd151, [%rd71+28672];
	ld.global.f64 	%fd152, [%rd72+28672];
	fma.rn.f64 	%fd417, %fd151, %fd152, %fd150;
	add.s32 	%r288, %r288, 4096;
$L__BB14_36:
	setp.eq.s32 	%p12, %r43, 0;
	@%p12 bra 	$L__BB14_42;
	setp.lt.u32 	%p13, %r43, 4;
	@%p13 bra 	$L__BB14_39;
	cvt.u64.u32 	%rd73, %r288;
	add.s64 	%rd74, %rd141, %rd73;
	shl.b64 	%rd75, %rd74, 3;
	add.s64 	%rd76, %rd34, %rd75;
	add.s64 	%rd77, %rd33, %rd75;
	ld.global.f64 	%fd154, [%rd76];
	ld.global.f64 	%fd155, [%rd77];
	fma.rn.f64 	%fd156, %fd154, %fd155, %fd417;
	ld.global.f64 	%fd157, [%rd76+4096];
	ld.global.f64 	%fd158, [%rd77+4096];
	fma.rn.f64 	%fd159, %fd157, %fd158, %fd156;
	ld.global.f64 	%fd160, [%rd76+8192];
	ld.global.f64 	%fd161, [%rd77+8192];
	fma.rn.f64 	%fd162, %fd160, %fd161, %fd159;
	ld.global.f64 	%fd163, [%rd76+12288];
	ld.global.f64 	%fd164, [%rd77+12288];
	fma.rn.f64 	%fd417, %fd163, %fd164, %fd162;
	add.s32 	%r288, %r288, 2048;
$L__BB14_39:
	and.b32  	%r90, %r35, 3;
	setp.eq.s32 	%p14, %r90, 0;
	@%p14 bra 	$L__BB14_42;
	cvt.u64.u32 	%rd78, %r288;
	add.s64 	%rd79, %rd78, %rd140;
	shl.b64 	%rd80, %rd79, 3;
	add.s64 	%rd145, %rd33, %rd80;
	add.s64 	%rd144, %rd34, %rd80;
	cvt.u16.u32 	%rs9, %r284;
	shr.u16 	%rs10, %rs9, 9;
	add.s16 	%rs11, %rs10, 1;
	cvt.u32.u16 	%r91, %rs11;
	and.b32  	%r92, %r91, 3;
	neg.s32 	%r291, %r92;
$L__BB14_41:
	.pragma "nounroll";
	ld.global.f64 	%fd165, [%rd144];
	ld.global.f64 	%fd166, [%rd145];
	fma.rn.f64 	%fd417, %fd165, %fd166, %fd417;
	add.s64 	%rd145, %rd145, 4096;
	add.s64 	%rd144, %rd144, 4096;
	add.s32 	%r291, %r291, 1;
	setp.ne.s32 	%p15, %r291, 0;
	@%p15 bra 	$L__BB14_41;
$L__BB14_42:
	// begin inline asm
	mov.u32 %r93, %laneid;
	// end inline asm
	mov.b64 	%rd81, %fd417;
	mov.b64 	{%r95, %r100}, %rd81;
	mov.b32 	%r101, 1;
	mov.b32 	%r142, 31;
	mov.b32 	%r143, -1;
	// begin inline asm
	shfl.sync.down.b32 %r94, %r95, %r101, %r142, %r143;
	// end inline asm
	// begin inline asm
	shfl.sync.down.b32 %r99, %r100, %r101, %r142, %r143;
	// end inline asm
	mov.b64 	%rd82, {%r94, %r99};
	mov.b64 	%fd167, %rd82;
	setp.gt.s32 	%p16, %r93, 30;
	add.f64 	%fd168, %fd417, %fd167;
	selp.f64 	%fd169, %fd417, %fd168, %p16;
	mov.b64 	%rd83, %fd169;
	mov.b64 	{%r105, %r110}, %rd83;
	mov.b32 	%r111, 2;
	// begin inline asm
	shfl.sync.down.b32 %r104, %r105, %r111, %r142, %r143;
	// end inline asm
	// begin inline asm
	shfl.sync.down.b32 %r109, %r110, %r111, %r142, %r143;
	// end inline asm
	mov.b64 	%rd84, {%r104, %r109};
	mov.b64 	%fd170, %rd84;
	setp.gt.s32 	%p17, %r93, 29;
	add.f64 	%fd171, %fd169, %fd170;
	selp.f64 	%fd172, %fd169, %fd171, %p17;
	mov.b64 	%rd85, %fd172;
	mov.b64 	{%r115, %r120}, %rd85;
	mov.b32 	%r121, 4;
	// begin inline asm
	shfl.sync.down.b32 %r114, %r115, %r121, %r142, %r143;
	// end inline asm
	// begin inline asm
	shfl.sync.down.b32 %r119, %r120, %r121, %r142, %r143;
	// end inline asm
	mov.b64 	%rd86, {%r114, %r119};
	mov.b64 	%fd173, %rd86;
	setp.gt.s32 	%p18, %r93, 27;
	add.f64 	%fd174, %fd172, %fd173;
	selp.f64 	%fd175, %fd172, %fd174, %p18;
	mov.b64 	%rd87, %fd175;
	mov.b64 	{%r125, %r130}, %rd87;
	mov.b32 	%r131, 8;
	// begin inline asm
	shfl.sync.down.b32 %r124, %r125, %r131, %r142, %r143;
	// end inline asm
	// begin inline asm
	shfl.sync.down.b32 %r129, %r130, %r131, %r142, %r143;
	// end inline asm
	mov.b64 	%rd88, {%r124, %r129};
	mov.b64 	%fd176, %rd88;
	setp.gt.s32 	%p19, %r93, 23;
	add.f64 	%fd177, %fd175, %fd176;
	selp.f64 	%fd178, %fd175, %fd177, %p19;
	mov.b64 	%rd89, %fd178;
	mov.b64 	{%r135, %r140}, %rd89;
	mov.b32 	%r141, 16;
	// begin inline asm
	shfl.sync.down.b32 %r134, %r135, %r141, %r142, %r143;
	// end inline asm
	// begin inline asm
	shfl.sync.down.b32 %r139, %r140, %r141, %r142, %r143;
	// end inline asm
	mov.b64 	%rd90, {%r134, %r139};
	mov.b64 	%fd179, %rd90;
	setp.gt.s32 	%p20, %r93, 15;
	add.f64 	%fd37, %fd178, %fd179;
	selp.f64 	%fd418, %fd178, %fd37, %p20;
	setp.ne.s32 	%p21, %r93, 0;
	@%p21 bra 	$L__BB14_44;
	shr.u32 	%r144, %r27, 2;
	and.b32  	%r145, %r144, 248;
	mov.u32 	%r146, _ZZN3cub18CUB_300001_SM_10006detail6reduce18DeviceReduceKernelINS2_10policy_hubIdyN4cuda3std3__44plusIdEEE10Policy1000EN6thrust24THRUST_300001_SM_1000_NS18transform_iteratorINSD_12zip_functionINS7_10multipliesIdEEEENSD_12zip_iteratorINS7_5tupleIJNSD_10device_ptrIdEESM_EEEEENSD_11use_defaultESP_EEyS9_dNS7_10__identityEEEvT0_PT3_T1_NS0_13GridEvenShareISV_EET2_T4_E12temp_storage;
	add.s32 	%r147, %r146, %r145;
	st.shared.f64 	[%r147+16], %fd37;
$L__BB14_44:
	bar.sync 	0;
	setp.ne.s32 	%p22, %r27, 0;
	@%p22 bra 	$L__BB14_46;
	ld.shared.f64 	%fd180, [_ZZN3cub18CUB_300001_SM_10006detail6reduce18DeviceReduceKernelINS2_10policy_hubIdyN4cuda3std3__44plusIdEEE10Policy1000EN6thrust24THRUST_300001_SM_1000_NS18transform_iteratorINSD_12zip_functionINS7_10multipliesIdEEEENSD_12zip_iteratorINS7_5tupleIJNSD_10device_ptrIdEESM_EEEEENSD_11use_defaultESP_EEyS9_dNS7_10__identityEEEvT0_PT3_T1_NS0_13GridEvenShareISV_EET2_T4_E12temp_storage+24];
	add.f64 	%fd181, %fd418, %fd180;
	ld.shared.f64 	%fd182, [_ZZN3cub18CUB_300001_SM_10006detail6reduce18DeviceReduceKernelINS2_10policy_hubIdyN4cuda3std3__44plusIdEEE10Policy1000EN6thrust24THRUST_300001_SM_1000_NS18transform_iteratorINSD_12zip_functionINS7_10multipliesIdEEEENSD_12zip_iteratorINS7_5tupleIJNSD_10device_ptrIdEESM_EEEEENSD_11use_defaultESP_EEyS9_dNS7_10__identityEEEvT0_PT3_T1_NS0_13GridEvenShareISV_EET2_T4_E12temp_storage+32];
	add.f64 	%fd183, %fd181, %fd182;
	ld.shared.f64 	%fd184, [_ZZN3cub18CUB_300001_SM_10006detail6reduce18DeviceReduceKernelINS2_10policy_hubIdyN4cuda3std3__44plusIdEEE10Policy1000EN6thrust24THRUST_300001_SM_1000_NS18transform_iteratorINSD_12zip_functionINS7_10multipliesIdEEEENSD_12zip_iteratorINS7_5tupleIJNSD_10device_ptrIdEESM_EEEEENSD_11use_defaultESP_EEyS9_dNS7_10__identityEEEvT0_PT3_T1_NS0_13GridEvenShareISV_EET2_T4_E12temp_storage+40];
	add.f64 	%fd185, %fd183, %fd184;
	ld.shared.f64 	%fd186, [_ZZN3cub18CUB_300001_SM_10006detail6reduce18DeviceReduceKernelINS2_10policy_hubIdyN4cuda3std3__44plusIdEEE10Policy1000EN6thrust24THRUST_300001_SM_1000_NS18transform_iteratorINSD_12zip_functionINS7_10multipliesIdEEEENSD_12zip_iteratorINS7_5tupleIJNSD_10device_ptrIdEESM_EEEEENSD_11use_defaultESP_EEyS9_dNS7_10__identityEEEvT0_PT3_T1_NS0_13GridEvenShareISV_EET2_T4_E12temp_storage+48];
	add.f64 	%fd187, %fd185, %fd186;
	ld.shared.f64 	%fd188, [_ZZN3cub18CUB_300001_SM_10006detail6reduce18DeviceReduceKernelINS2_10policy_hubIdyN4cuda3std3__44plusIdEEE10Policy1000EN6thrust24THRUST_300001_SM_1000_NS18transform_iteratorINSD_12zip_functionINS7_10multipliesIdEEEENSD_12zip_iteratorINS7_5tupleIJNSD_10device_ptrIdEESM_EEEEENSD_11use_defaultESP_EEyS9_dNS7_10__identityEEEvT0_PT3_T1_NS0_13GridEvenShareISV_EET2_T4_E12temp_storage+56];
	add.f64 	%fd189, %fd187, %fd188;
	ld.shared.f64 	%fd190, [_ZZN3cub18CUB_300001_SM_10006detail6reduce18DeviceReduceKernelINS2_10policy_hubIdyN4cuda3std3__44plusIdEEE10Policy1000EN6thrust24THRUST_300001_SM_1000_NS18transform_iteratorINSD_12zip_functionINS7_10multipliesIdEEEENSD_12zip_iteratorINS7_5tupleIJNSD_10device_ptrIdEESM_EEEEENSD_11use_defaultESP_EEyS9_dNS7_10__identityEEEvT0_PT3_T1_NS0_13GridEvenShareISV_EET2_T4_E12temp_storage+64];
	add.f64 	%fd191, %fd189, %fd190;
	ld.shared.f64 	%fd192, [_ZZN3cub18CUB_300001_SM_10006detail6reduce18DeviceReduceKernelINS2_10policy_hubIdyN4cuda3std3__44plusIdEEE10Policy1000EN6thrust24THRUST_300001_SM_1000_NS18transform_iteratorINSD_12zip_functionINS7_10multipliesIdEEEENSD_12zip_iteratorINS7_5tupleIJNSD_10device_ptrIdEESM_EEEEENSD_11use_defaultESP_EEyS9_dNS7_10__identityEEEvT0_PT3_T1_NS0_13GridEvenShareISV_EET2_T4_E12temp_storage+72];
	add.f64 	%fd193, %fd191, %fd192;
	ld.shared.f64 	%fd194, [_ZZN3cub18CUB_300001_SM_10006detail6reduce18DeviceReduceKernelINS2_10policy_hubIdyN4cuda3std3__44plusIdEEE10Policy1000EN6thrust24THRUST_300001_SM_1000_NS18transform_iteratorINSD_12zip_functionINS7_10multipliesIdEEEENSD_12zip_iteratorINS7_5tupleIJNSD_10device_ptrIdEESM_EEEEENSD_11use_defaultESP_EEyS9_dNS7_10__identityEEEvT0_PT3_T1_NS0_13GridEvenShareISV_EET2_T4_E12temp_storage+80];
	add.f64 	%fd195, %fd193, %fd194;
	ld.shared.f64 	%fd196, [_ZZN3cub18CUB_300001_SM_10006detail6reduce18DeviceReduceKernelINS2_10policy_hubIdyN4cuda3std3__44plusIdEEE10Policy1000EN6thrust24THRUST_300001_SM_1000_NS18transform_iteratorINSD_12zip_functionINS7_10multipliesIdEEEENSD_12zip_iteratorINS7_5tupleIJNSD_10device_ptrIdEESM_EEEEENSD_11use_defaultESP_EEyS9_dNS7_10__identityEEEvT0_PT3_T1_NS0_13GridEvenShareISV_EET2_T4_E12temp_storage+88];
	add.f64 	%fd197, %fd195, %fd196;
	ld.shared.f64 	%fd198, [_ZZN3cub18CUB_300001_SM_10006detail6reduce18DeviceReduceKernelINS2_10policy_hubIdyN4cuda3std3__44plusIdEEE10Policy1000EN6thrust24THRUST_300001_SM_1000_NS18transform_iteratorINSD_12zip_functionINS7_10multipliesIdEEEENSD_12zip_iteratorINS7_5tupleIJNSD_10device_ptrIdEESM_EEEEENSD_11use_defaultESP_EEyS9_dNS7_10__identityEEEvT0_PT3_T1_NS0_13GridEvenShareISV_EET2_T4_E12temp_storage+96];
	add.f64 	%fd199, %fd197, %fd198;
	ld.shared.f64 	%fd200, [_ZZN3cub18CUB_300001_SM_10006detail6reduce18DeviceReduceKernelINS2_10policy_hubIdyN4cuda3std3__44plusIdEEE10Policy1000EN6thrust24THRUST_300001_SM_1000_NS18transform_iteratorINSD_12zip_functionINS7_10multipliesIdEEEENSD_12zip_iteratorINS7_5tupleIJNSD_10device_ptrIdEESM_EEEEENSD_11use_defaultESP_EEyS9_dNS7_10__identityEEEvT0_PT3_T1_NS0_13GridEvenShareISV_EET2_T4_E12temp_storage+104];
	add.f64 	%fd201, %fd199, %fd200;
	ld.shared.f64 	%fd202, [_ZZN3cub18CUB_300001_SM_10006detail6reduce18DeviceReduceKernelINS2_10policy_hubIdyN4cuda3std3__44plusIdEEE10Policy1000EN6thrust24THRUST_300001_SM_1000_NS18transform_iteratorINSD_12zip_functionINS7_10multipliesIdEEEENSD_12zip_iteratorINS7_5tupleIJNSD_10device_ptrIdEESM_EEEEENSD_11use_defaultESP_EEyS9_dNS7_10__identityEEEvT0_PT3_T1_NS0_13GridEvenShareISV_EET2_T4_E12temp_storage+112];
	add.f64 	%fd203, %fd201, %fd202;
	ld.shared.f64 	%fd204, [_ZZN3cub18CUB_300001_SM_10006detail6reduce18DeviceReduceKernelINS2_10policy_hubIdyN4cuda3std3__44plusIdEEE10Policy1000EN6thrust24THRUST_300001_SM_1000_NS18transform_iteratorINSD_12zip_functionINS7_10multipliesIdEEEENSD_12zip_iteratorINS7_5tupleIJNSD_10device_ptrIdEESM_EEEEENSD_11use_defaultESP_EEyS9_dNS7_10__identityEEEvT0_PT3_T1_NS0_13GridEvenShareISV_EET2_T4_E12temp_storage+120];
	add.f64 	%fd205, %fd203, %fd204;
	ld.shared.f64 	%fd206, [_ZZN3cub18CUB_300001_SM_10006detail6reduce18DeviceReduceKernelINS2_10policy_hubIdyN4cuda3std3__44plusIdEEE10Policy1000EN6thrust24THRUST_300001_SM_1000_NS18transform_iteratorINSD_12zip_functionINS7_10multipliesIdEEEENSD_12zip_iteratorINS7_5tupleIJNSD_10device_ptrIdEESM_EEEEENSD_11use_defaultESP_EEyS9_dNS7_10__identityEEEvT0_PT3_T1_NS0_13GridEvenShareISV_EET2_T4_E12temp_storage+128];
	add.f64 	%fd207, %fd205, %fd206;
	ld.shared.f64 	%fd208, [_ZZN3cub18CUB_300001_SM_10006detail6reduce18DeviceReduceKernelINS2_10policy_hubIdyN4cuda3std3__44plusIdEEE10Policy1000EN6thrust24THRUST_300001_SM_1000_NS18transform_iteratorINSD_12zip_functionINS7_10multipliesIdEEEENSD_12zip_iteratorINS7_5tupleIJNSD_10device_ptrIdEESM_EEEEENSD_11use_defaultESP_EEyS9_dNS7_10__identityEEEvT0_PT3_T1_NS0_13GridEvenShareISV_EET2_T4_E12temp_storage+136];
	add.f64 	%fd418, %fd207, %fd208;
$L__BB14_46:
	mov.u32 	%r275, %tid.x;
	setp.ne.s32 	%p64, %r275, 0;
	@%p64 bra 	$L__BB14_48;
	ld.param.u64 	%rd135, [_ZN3cub18CUB_300001_SM_10006detail6reduce18DeviceReduceKernelINS2_10policy_hubIdyN4cuda3std3__44plusIdEEE10Policy1000EN6thrust24THRUST_300001_SM_1000_NS18transform_iteratorINSD_12zip_functionINS7_10multipliesIdEEEENSD_12zip_iteratorINS7_5tupleIJNSD_10device_ptrIdEESM_EEEEENSD_11use_defaultESP_EEyS9_dNS7_10__identityEEEvT0_PT3_T1_NS0_13GridEvenShareISV_EET2_T4__param_1];
	cvta.to.global.u64 	%rd132, %rd135;
	mul.wide.u32 	%rd133, %r2, 8;
	add.s64 	%rd134, %rd132, %rd133;
	st.global.f64 	[%rd134], %fd418;
$L__BB14_48:
	ret;

}
	// .globl	_ZN3cub18CUB_300001_SM_10006detail6reduce28DeviceReduceSingleTileKernelINS2_10policy_hubIdyN4cuda3std3__44plusIdEEE10Policy1000EPdSC_iS9_ddNS7_10__identityEEEvT0_T1_T2_T3_T4_T6_
.visible .entry _ZN3cub18CUB_300001_SM_10006detail6reduce28DeviceReduceSingleTileKernelINS2_10policy_hubIdyN4cuda3std3__44plusIdEEE10Policy1000EPdSC_iS9_ddNS7_10__identityEEEvT0_T1_T2_T3_T4_T6_(
	.param .u64 .ptr .align 1 _ZN3cub18CUB_300001_SM_10006detail6reduce28DeviceReduceSingleTileKernelINS2_10policy_hubIdyN4cuda3std3__44plusIdEEE10Policy1000EPdSC_iS9_ddNS7_10__identityEEEvT0_T1_T2_T3_T4_T6__param_0,
	.param .u64 .ptr .align 1 _ZN3cub18CUB_300001_SM_10006detail6reduce28DeviceReduceSingleTileKernelINS2_10policy_hubIdyN4cuda3std3__44plusIdEEE10Policy1000EPdSC_iS9_ddNS7_10__identityEEEvT0_T1_T2_T3_T4_T6__param_1,
	.param .u32 _ZN3cub18CUB_300001_SM_10006detail6reduce28DeviceReduceSingleTileKernelINS2_10policy_hubIdyN4cuda3std3__44plusIdEEE10Policy1000EPdSC_iS9_ddNS7_10__identityEEEvT0_T1_T2_T3_T4_T6__param_2,
	.param .align 1 .b8 _ZN3cub18CUB_300001_SM_10006detail6reduce28DeviceReduceSingleTileKernelINS2_10policy_hubIdyN4cuda3std3__44plusIdEEE10Policy1000EPdSC_iS9_ddNS7_10__identityEEEvT0_T1_T2_T3_T4_T6__param_3[1],
	.param .f64 _ZN3cub18CUB_300001_SM_10006detail6reduce28DeviceReduceSingleTileKernelINS2_10policy_hubIdyN4cuda3std3__44plusIdEEE10Policy1000EPdSC_iS9_ddNS7_10__identityEEEvT0_T1_T2_T3_T4_T6__param_4,
	.param .align 1 .b8 _ZN3cub18CUB_300001_SM_10006detail6reduce28DeviceReduceSingleTileKernelINS2_10policy_hubIdyN4cuda3std3__44plusIdEEE10Policy1000EPdSC_iS9_ddNS7_10__identityEEEvT0_T1_T2_T3_T4_T6__param_5[1]
)
.maxntid 512
.minnctapersm 1
{
	.reg .pred 	%p<58>;
	.reg .b32 	%r<238>;
	.reg .b64 	%rd<104>;
	.reg .b64 	%fd<232>;
	// demoted variable
	.shared .align 8 .b8 _ZZN3cub18CUB_300001_SM_10006detail6reduce28DeviceReduceSingleTileKernelINS2_10policy_hubIdyN4cuda3std3__44plusIdEEE10Policy1000EPdSC_iS9_ddNS7_10__identityEEEvT0_T1_T2_T3_T4_T6_E12temp_storage[152];
	ld.param.u64 	%rd8, [_ZN3cub18CUB_300001_SM_10006detail6reduce28DeviceReduceSingleTileKernelINS2_10policy_hubIdyN4cuda3std3__44plusIdEEE10Policy1000EPdSC_iS9_ddNS7_10__identityEEEvT0_T1_T2_T3_T4_T6__param_0];
	ld.param.u64 	%rd9, [_ZN3cub18CUB_300001_SM_10006detail6reduce28DeviceReduceSingleTileKernelINS2_10policy_hubIdyN4cuda3std3__44plusIdEEE10Policy1000EPdSC_iS9_ddNS7_10__identityEEEvT0_T1_T2_T3_T4_T6__param_1];
	ld.param.u32 	%r34, [_ZN3cub18CUB_300001_SM_10006detail6reduce28DeviceReduceSingleTileKernelINS2_10policy_hubIdyN4cuda3std3__44plusIdEEE10Policy1000EPdSC_iS9_ddNS7_10__identityEEEvT0_T1_T2_T3_T4_T6__param_2];
	ld.param.f64 	%fd30, [_ZN3cub18CUB_300001_SM_10006detail6reduce28DeviceReduceSingleTileKernelINS2_10policy_hubIdyN4cuda3std3__44plusIdEEE10Policy1000EPdSC_iS9_ddNS7_10__identityEEEvT0_T1_T2_T3_T4_T6__param_4];
	cvta.to.global.u64 	%rd1, %rd9;
	setp.ne.s32 	%p1, %r34, 0;
	@%p1 bra 	$L__BB15_3;
	mov.u32 	%r224, %tid.x;
	setp.ne.s32 	%p57, %r224, 0;
	@%p57 bra 	$L__BB15_39;
	st.global.f64 	[%rd1], %fd30;
	bra.uni 	$L__BB15_39;
$L__BB15_3:
	setp.gt.s32 	%p2, %r34, 3583;
	@%p2 bra 	$L__BB15_21;
	mov.u32 	%r1, %tid.x;
	setp.ge.s32 	%p19, %r1, %r34;
	mov.f64 	%fd223, 0d0000000000000000;
	mov.u32 	%r228, %r1;
	@%p19 bra 	$L__BB15_6;
	mul.wide.u32 	%rd69, %r1, 8;
	add.s64 	%rd68, %rd8, %rd69;
	// begin inline asm
	ld.global.nc.u64 %rd67, [%rd68];
	// end inline asm
	mov.b64 	%fd223, %rd67;
	add.s32 	%r228, %r1, 512;
$L__BB15_6:
	setp.ge.s32 	%p20, %r228, %r34;
	@%p20 bra 	$L__BB15_12;
	not.b32 	%r100, %r228;
	add.s32 	%r4, %r34, %r100;
	and.b32  	%r101, %r4, 1536;
	setp.eq.s32 	%p21, %r101, 1536;
	@%p21 bra 	$L__BB15_10;
	mul.wide.u32 	%rd70, %r228, 8;
	add.s64 	%rd102, %rd8, %rd70;
	shr.u32 	%r102, %r4, 9;
	add.s32 	%r103, %r102, 1;
	and.b32  	%r104, %r103, 3;
	neg.s32 	%r226, %r104;
$L__BB15_9:
	.pragma "nounroll";
	// begin inline asm
	ld.global.nc.u64 %rd71, [%rd102];
	// end inline asm
	mov.b64 	%fd109, %rd71;
	add.f64 	%fd223, %fd223, %fd109;
	add.s32 	%r228, %r228, 512;
	add.s64 	%rd102, %rd102, 4096;
	add.s32 	%r226, %r226, 1;
	setp.ne.s32 	%p22, %r226, 0;
	@%p22 bra 	$L__BB15_9;
$L__BB15_10:
	setp.lt.u32 	%p23, %r4, 1536;
	@%p23 bra 	$L__BB15_12;
$L__BB15_11:
	mul.wide.s32 	%rd81, %r228, 8;
	add.s64 	%rd74, %rd8, %rd81;
	// begin inline asm
	ld.global.nc.u64 %rd73, [%rd74];
	// end inline asm
	mov.b64 	%fd110, %rd73;
	add.f64 	%fd111, %fd223, %fd110;
	add.s64 	%rd76, %rd74, 4096;
	// begin inline asm
	ld.global.nc.u64 %rd75, [%rd76];
	// end inline asm
	mov.b64 	%fd112, %rd75;
	add.f64 	%fd113, %fd111, %fd112;
	add.s64 	%rd78, %rd74, 8192;
	// begin inline asm
	ld.global.nc.u64 %rd77, [%rd78];
	// end inline asm
	mov.b64 	%fd114, %rd77;
	add.f64 	%fd115, %fd113, %fd114;
	add.s64 	%rd80, %rd74, 12288;
	// begin inline asm
	ld.global.nc.u64 %rd79, [%rd80];
	// end inline asm
	mov.b64 	%fd116, %rd79;
	add.f64 	%fd223, %fd115, %fd116;
	add.s32 	%r228, %r228, 2048;
	setp.lt.s32 	%p24, %r228, %r34;
	@%p24 bra 	$L__BB15_11;
$L__BB15_12:
	setp.lt.s32 	%p25, %r34, 512;
	@%p25 bra 	$L__BB15_17;
	// begin inline asm
	mov.u32 %r168, %laneid;
	// end inline asm
	mov.b64 	%rd92, %fd223;
	mov.b64 	{%r170, %r175}, %rd92;
	mov.b32 	%r176, 1;
	mov.b32 	%r217, 31;
	mov.b32 	%r218, -1;
	// begin inline asm
	shfl.sync.down.b32 %r169, %r170, %r176, %r217, %r218;
	// end inline asm
	// begin inline asm
	shfl.sync.down.b32 %r174, %r175, %r176, %r217, %r218;
	// end inline asm
	mov.b64 	%rd93, {%r169, %r174};
	mov.b64 	%fd175, %rd93;
	setp.gt.s32 	%p49, %r168, 30;
	add.f64 	%fd176, %fd223, %fd175;
	selp.f64 	%fd177, %fd223, %fd176, %p49;
	mov.b64 	%rd94, %fd177;
	mov.b64 	{%r180, %r185}, %rd94;
	mov.b32 	%r186, 2;
	// begin inline asm
	shfl.sync.down.b32 %r179, %r180, %r186, %r217, %r218;
	// end inline asm
	// begin inline asm
	shfl.sync.down.b32 %r184, %r185, %r186, %r217, %r218;
	// end inline asm
	mov.b64 	%rd95, {%r179, %r184};
	mov.b64 	%fd178, %rd95;
	setp.gt.s32 	%p50, %r168, 29;
	add.f64 	%fd179, %fd177, %fd178;
	selp.f64 	%fd180, %fd177, %fd179, %p50;
	mov.b64 	%rd96, %fd180;
	mov.b64 	{%r190, %r195}, %rd96;
	mov.b32 	%r196, 4;
	// begin inline asm
	shfl.sync.down.b32 %r189, %r190, %r196, %r217, %r218;
	// end inline asm
	// begin inline asm
	shfl.sync.down.b32 %r194, %r195, %r196, %r217, %r218;
	// end inline asm
	mov.b64 	%rd97, {%r189, %r194};
	mov.b64 	%fd181, %rd97;
	setp.gt.s32 	%p51, %r168, 27;
	add.f64 	%fd182, %fd180, %fd181;
	selp.f64 	%fd183, %fd180, %fd182, %p51;
	mov.b64 	%rd98, %fd183;
	mov.b64 	{%r200, %r205}, %rd98;
	mov.b32 	%r206, 8;
	// begin inline asm
	shfl.sync.down.b32 %r199, %r200, %r206, %r217, %r218;
	// end inline asm
	// begin inline asm
	shfl.sync.down.b32 %r204, %r205, %r206, %r217, %r218;
	// end inline asm
	mov.b64 	%rd99, {%r199, %r204};
	mov.b64 	%fd184, %rd99;
	setp.gt.s32 	%p52, %r168, 23;
	add.f64 	%fd185, %fd183, %fd184;
	selp.f64 	%fd186, %fd183, %fd185, %p52;
	mov.b64 	%rd100, %fd186;
	mov.b64 	{%r210, %r215}, %rd100;
	mov.b32 	%r216, 16;
	// begin inline asm
	shfl.sync.down.b32 %r209, %r210, %r216, %r217, %r218;
	// end inline asm
	// begin inline asm
	shfl.sync.down.b32 %r214, %r215, %r216, %r217, %r218;
	// end inline asm
	mov.b64 	%rd101, {%r209, %r214};
	mov.b64 	%fd187, %rd101;
	setp.gt.s32 	%p53, %r168, 15;
	add.f64 	%fd10, %fd186, %fd187;
	selp.f64 	%fd231, %fd186, %fd10, %p53;
	setp.ne.s32 	%p54, %r168, 0;
	@%p54 bra 	$L__BB15_15;
	shr.u32 	%r219, %r1, 2;
	and.b32  	%r220, %r219, 248;
	mov.u32 	%r221, _ZZN3cub18CUB_300001_SM_10006detail6reduce28DeviceReduceSingleTileKernelINS2_10policy_hubIdyN4cuda3std3__44plusIdEEE10Policy1000EPdSC_iS9_ddNS7_10__identityEEEvT0_T1_T2_T3_T4_T6_E12temp_storage;
	add.s32 	%r222, %r221, %r220;
	st.shared.f64 	[%r222+16], %fd10;
$L__BB15_15:
	bar.sync 	0;
	setp.ne.s32 	%p55, %r1, 0;
	@%p55 bra 	$L__BB15_37;
	ld.shared.f64 	%fd188, [_ZZN3cub18CUB_300001_SM_10006detail6reduce28DeviceReduceSingleTileKernelINS2_10policy_hubIdyN4cuda3std3__44plusIdEEE10Policy1000EPdSC_iS9_ddNS7_10__identityEEEvT0_T1_T2_T3_T4_T6_E12temp_storage+24];
	add.f64 	%fd189, %fd231, %fd188;
	ld.shared.f64 	%fd190, [_ZZN3cub18CUB_300001_SM_10006detail6reduce28DeviceReduceSingleTileKernelINS2_10policy_hubIdyN4cuda3std3__44plusIdEEE10Policy1000EPdSC_iS9_ddNS7_10__identityEEEvT0_T1_T2_T3_T4_T6_E12temp_storage+32];
	add.f64 	%fd191, %fd189, %fd190;
	ld.shared.f64 	%fd192, [_ZZN3cub18CUB_300001_SM_10006detail6reduce28DeviceReduceSingleTileKernelINS2_10policy_hubIdyN4cuda3std3__44plusIdEEE10Policy1000EPdSC_iS9_ddNS7_10__identityEEEvT0_T1_T2_T3_T4_T6_E12temp_storage+40];
	add.f64 	%fd193, %fd191, %fd192;
	ld.shared.f64 	%fd194, [_ZZN3cub18CUB_300001_SM_10006detail6reduce28DeviceReduceSingleTileKernelINS2_10policy_hubIdyN4cuda3std3__44plusIdEEE10Policy1000EPdSC_iS9_ddNS7_10__identityEEEvT0_T1_T2_T3_T4_T6_E12temp_storage+48];
	add.f64 	%fd195, %fd193, %fd194;
	ld.shared.f64 	%fd196, [_ZZN3cub18CUB_300001_SM_10006detail6reduce28DeviceReduceSingleTileKernelINS2_10policy_hubIdyN4cuda3std3__44plusIdEEE10Policy1000EPdSC_iS9_ddNS7_10__identityEEEvT0_T1_T2_T3_T4_T6_E12temp_storage+56];
	add.f64 	%fd197, %fd195, %fd196;
	ld.shared.f64 	%fd198, [_ZZN3cub18CUB_300001_SM_10006detail6reduce28DeviceReduceSingleTileKernelINS2_10policy_hubIdyN4cuda3std3__44plusIdEEE10Policy1000EPdSC_iS9_ddNS7_10__identityEEEvT0_T1_T2_T3_T4_T6_E12temp_storage+64];
	add.f64 	%fd199, %fd197, %fd198;
	ld.shared.f64 	%fd200, [_ZZN3cub18CUB_300001_SM_10006detail6reduce28DeviceReduceSingleTileKernelINS2_10policy_hubIdyN4cuda3std3__44plusIdEEE10Policy1000EPdSC_iS9_ddNS7_10__identityEEEvT0_T1_T2_T3_T4_T6_E12temp_storage+72];
	add.f64 	%fd201, %fd199, %fd200;
	ld.shared.f64 	%fd202, [_ZZN3cub18CUB_300001_SM_10006detail6reduce28DeviceReduceSingleTileKernelINS2_10policy_hubIdyN4cuda3std3__44plusIdEEE10Policy1000EPdSC_iS9_ddNS7_10__identityEEEvT0_T1_T2_T3_T4_T6_E12temp_storage+80];
	add.f64 	%fd203, %fd201, %fd202;
	ld.shared.f64 	%fd204, [_ZZN3cub18CUB_300001_SM_10006detail6reduce28DeviceReduceSingleTileKernelINS2_10policy_hubIdyN4cuda3std3__44plusIdEEE10Policy1000EPdSC_iS9_ddNS7_10__identityEEEvT0_T1_T2_T3_T4_T6_E12temp_storage+88];
	add.f64 	%fd205, %fd203, %fd204;
	ld.shared.f64 	%fd206, [_ZZN3cub18CUB_300001_SM_10006detail6reduce28DeviceReduceSingleTileKernelINS2_10policy_hubIdyN4cuda3std3__44plusIdEEE10Policy1000EPdSC_iS9_ddNS7_10__identityEEEvT0_T1_T2_T3_T4_T6_E12temp_storage+96];
	add.f64 	%fd207, %fd205, %fd206;
	ld.shared.f64 	%fd208, [_ZZN3cub18CUB_300001_SM_10006detail6reduce28DeviceReduceSingleTileKernelINS2_10policy_hubIdyN4cuda3std3__44plusIdEEE10Policy1000EPdSC_iS9_ddNS7_10__identityEEEvT0_T1_T2_T3_T4_T6_E12temp_storage+104];
	add.f64 	%fd209, %fd207, %fd208;
	ld.shared.f64 	%fd210, [_ZZN3cub18CUB_300001_SM_10006detail6reduce28DeviceReduceSingleTileKernelINS2_10policy_hubIdyN4cuda3std3__44plusIdEEE10Policy1000EPdSC_iS9_ddNS7_10__identityEEEvT0_T1_T2_T3_T4_T6_E12temp_storage+112];
	add.f64 	%fd211, %fd209, %fd210;
	ld.shared.f64 	%fd212, [_ZZN3cub18CUB_300001_SM_10006detail6reduce28DeviceReduceSingleTileKernelINS2_10policy_hubIdyN4cuda3std3__44plusIdEEE10Policy1000EPdSC_iS9_ddNS7_10__identityEEEvT0_T1_T2_T3_T4_T6_E12temp_storage+120];
	add.f64 	%fd213, %fd211, %fd212;
	ld.shared.f64 	%fd214, [_ZZN3cub18CUB_300001_SM_10006detail6reduce28DeviceReduceSingleTileKernelINS2_10policy_hubIdyN4cuda3std3__44plusIdEEE10Policy1000EPdSC_iS9_ddNS7_10__identityEEEvT0_T1_T2_T3_T4_T6_E12temp_storage+128];
	add.f64 	%fd215, %fd213, %fd214;
	ld.shared.f64 	%fd216, [_ZZN3cub18CUB_300001_SM_10006detail6reduce28DeviceReduceSingleTileKernelINS2_10policy_hubIdyN4cuda3std3__44plusIdEEE10Policy1000EPdSC_iS9_ddNS7_10__identityEEEvT0_T1_T2_T3_T4_T6_E12temp_storage+136];
	add.f64 	%fd231, %fd215, %fd216;
	bra.uni 	$L__BB15_37;
$L__BB15_17:
	// begin inline asm
	mov.u32 %r105, %laneid;
	// end inline asm
	and.b32  	%r156, %r1, 992;
	add.s32 	%r157, %r156, 32;
	setp.gt.s32 	%p26, %r157, %r34;
	not.b32 	%r158, %r156;
	add.s32 	%r159, %r34, %r158;
	selp.b32 	%r154, %r159, 31, %p26;
	mov.b64 	%rd82, %fd223;
	mov.b64 	{%r107, %r112}, %rd82;
	mov.b32 	%r113, 1;
	mov.b32 	%r155, -1;
	// begin inline asm
	shfl.sync.down.b32 %r106, %r107, %r113, %r154, %r155;
	// end inline asm
	// begin inline asm
	shfl.sync.down.b32 %r111, %r112, %r113, %r154, %r155;
	// end inline asm
	mov.b64 	%rd83, {%r106, %r111};
	mov.b64 	%fd117, %rd83;
	setp.lt.s32 	%p27, %r105, %r154;
	add.f64 	%fd118, %fd223, %fd117;
	selp.f64 	%fd119, %fd118, %fd223, %p27;
	mov.b64 	%rd84, %fd119;
	mov.b64 	{%r117, %r122}, %rd84;
	mov.b32 	%r123, 2;
	// begin inline asm
	shfl.sync.down.b32 %r116, %r117, %r123, %r154, %r155;
	// end inline asm
	// begin inline asm
	shfl.sync.down.b32 %r121, %r122, %r123, %r154, %r155;
	// end inline asm
	mov.b64 	%rd85, {%r116, %r121};
	mov.b64 	%fd120, %rd85;
	add.s32 	%r160, %r105, 2;
	setp.gt.s32 	%p28, %r160, %r154;
	add.f64 	%fd121, %fd119, %fd120;
	selp.f64 	%fd122, %fd119, %fd121, %p28;
	mov.b64 	%rd86, %fd122;
	mov.b64 	{%r127, %r132}, %rd86;
	mov.b32 	%r133, 4;
	// begin inline asm
	shfl.sync.down.b32 %r126, %r127, %r133, %r154, %r155;
	// end inline asm
	// begin inline asm
	shfl.sync.down.b32 %r131, %r132, %r133, %r154, %r155;
	// end inline asm
	mov.b64 	%rd87, {%r126, %r131};
	mov.b64 	%fd123, %rd87;
	add.s32 	%r161, %r105, 4;
	setp.gt.s32 	%p29, %r161, %r154;
	add.f64 	%fd124, %fd122, %fd123;
	selp.f64 	%fd125, %fd122, %fd124, %p29;
	mov.b64 	%rd88, %fd125;
	mov.b64 	{%r137, %r142}, %rd88;
	mov.b32 	%r143, 8;
	// begin inline asm
	shfl.sync.down.b32 %r136, %r137, %r143, %r154, %r155;
	// end inline asm
	// begin inline asm
	shfl.sync.down.b32 %r141, %r142, %r143, %r154, %r155;
	// end inline asm
	mov.b64 	%rd89, {%r136, %r141};
	mov.b64 	%fd126, %rd89;
	add.s32 	%r162, %r105, 8;
	setp.gt.s32 	%p30, %r162, %r154;
	add.f64 	%fd127, %fd125, %fd126;
	selp.f64 	%fd128, %fd125, %fd127, %p30;
	mov.b64 	%rd90, %fd128;
	mov.b64 	{%r147, %r152}, %rd90;
	mov.b32 	%r153, 16;
	// begin inline asm
	shfl.sync.down.b32 %r146, %r147, %r153, %r154, %r155;
	// end inline asm
	// begin inline asm
	shfl.sync.down.b32 %r151, %r152, %r153, %r154, %r155;
	// end inline asm
	mov.b64 	%rd91, {%r146, %r151};
	mov.b64 	%fd129, %rd91;
	add.s32 	%r163, %r105, 16;
	setp.gt.s32 	%p31, %r163, %r154;
	add.f64 	%fd130, %fd128, %fd129;
	selp.f64 	%fd231, %fd128, %fd130, %p31;
	setp.ne.s32 	%p32, %r105, 0;
	@%p32 bra 	$L__BB15_19;
	shr.u32 	%r164, %r1, 2;
	and.b32  	%r165, %r164, 248;
	mov.u32 	%r166, _ZZN3cub18CUB_300001_SM_10006detail6reduce28DeviceReduceSingleTileKernelINS2_10policy_hubIdyN4cuda3std3__44plusIdEEE10Policy1000EPdSC_iS9_ddNS7_10__identityEEEvT0_T1_T2_T3_T4_T6_E12temp_storage;
	add.s32 	%r167, %r166, %r165;
	st.shared.f64 	[%r167+16], %fd231;
$L__BB15_19:
	bar.sync 	0;
	setp.ne.s32 	%p33, %r1, 0;
	@%p33 bra 	$L__BB15_37;
	setp.gt.s32 	%p34, %r34, 32;
	ld.shared.f64 	%fd131, [_ZZN3cub18CUB_300001_SM_10006detail6reduce28DeviceReduceSingleTileKernelINS2_10policy_hubIdyN4cuda3std3__44plusIdEEE10Policy1000EPdSC_iS9_ddNS7_10__identityEEEvT0_T1_T2_T3_T4_T6_E12temp_storage+24];
	add.f64 	%fd132, %fd231, %fd131;
	selp.f64 	%fd133, %fd132, %fd231, %p34;
	setp.gt.s32 	%p35, %r34, 64;
	ld.shared.f64 	%fd134, [_ZZN3cub18CUB_300001_SM_10006detail6reduce28DeviceReduceSingleTileKernelINS2_10policy_hubIdyN4cuda3std3__44plusIdEEE10Policy1000EPdSC_iS9_ddNS7_10__identityEEEvT0_T1_T2_T3_T4_T6_E12temp_storage+32];
	add.f64 	%fd135, %fd134, %fd133;
	selp.f64 	%fd136, %fd135, %fd133, %p35;
	setp.gt.s32 	%p36, %r34, 96;
	ld.shared.f64 	%fd137, [_ZZN3cub18CUB_300001_SM_10006detail6reduce28DeviceReduceSingleTileKernelINS2_10policy_hubIdyN4cuda3std3__44plusIdEEE10Policy1000EPdSC_iS9_ddNS7_10__identityEEEvT0_T1_T2_T3_T4_T6_E12temp_storage+40];
	add.f64 	%fd138, %fd137, %fd136;
	selp.f64 	%fd139, %fd138, %fd136, %p36;
	setp.gt.s32 	%p37, %r34, 128;
	ld.shared.f64 	%fd140, [_ZZN3cub18CUB_300001_SM_10006detail6reduce28DeviceReduceSingleTileKernelINS2_10policy_hubIdyN4cuda3std3__44plusIdEEE10Policy1000EPdSC_iS9_ddNS7_10__identityEEEvT0_T1_T2_T3_T4_T6_E12temp_storage+48];
	add.f64 	%fd141, %fd140, %fd139;
	selp.f64 	%fd142, %fd141, %fd139, %p37;
	setp.gt.s32 	%p38, %r34, 160;
	ld.shared.f64 	%fd143, [_ZZN3cub18CUB_300001_SM_10006detail6reduce28DeviceReduceSingleTileKernelINS2_10policy_hubIdyN4cuda3std3__44plusIdEEE10Policy1000EPdSC_iS9_ddNS7_10__identityEEEvT0_T1_T2_T3_T4_T6_E12temp_storage+56];
	add.f64 	%fd144, %fd143, %fd142;
	selp.f64 	%fd145, %fd144, %fd142, %p38;
	setp.gt.s32 	%p39, %r34, 192;
	ld.shared.f64 	%fd146, [_ZZN3cub18CUB_300001_SM_10006detail6reduce28DeviceReduceSingleTileKernelINS2_10policy_hubIdyN4cuda3std3__44plusIdEEE10Policy1000EPdSC_iS9_ddNS7_10__identityEEEvT0_T1_T2_T3_T4_T6_E12temp_storage+64];
	add.f64 	%fd147, %fd146, %fd145;
	selp.f64 	%fd148, %fd147, %fd145, %p39;
	setp.gt.s32 	%p40, %r34, 224;
	ld.shared.f64 	%fd149, [_ZZN3cub18CUB_300001_SM_10006detail6reduce28DeviceReduceSingleTileKernelINS2_10policy_hubIdyN4cuda3std3__44plusIdEEE10Policy1000EPdSC_iS9_ddNS7_10__identityEEEvT0_T1_T2_T3_T4_T6_E12temp_storage+72];
	add.f64 	%fd150, %fd149, %fd148;
	selp.f64 	%fd151, %fd150, %fd148, %p40;
	setp.gt.s32 	%p41, %r34, 256;
	ld.shared.f64 	%fd152, [_ZZN3cub18CUB_300001_SM_10006detail6reduce28DeviceReduceSingleTileKernelINS2_10policy_hubIdyN4cuda3std3__44plusIdEEE10Policy1000EPdSC_iS9_ddNS7_10__identityEEEvT0_T1_T2_T3_T4_T6_E12temp_storage+80];
	add.f64 	%fd153, %fd152, %fd151;
	selp.f64 	%fd154, %fd153, %fd151, %p41;
	setp.gt.s32 	%p42, %r34, 288;
	ld.shared.f64 	%fd155, [_ZZN3cub18CUB_300001_SM_10006detail6reduce28DeviceReduceSingleTileKernelINS2_10policy_hubIdyN4cuda3std3__44plusIdEEE10Policy1000EPdSC_iS9_ddNS7_10__identityEEEvT0_T1_T2_T3_T4_T6_E12temp_storage+88];
	add.f64 	%fd156, %fd155, %fd154;
	selp.f64 	%fd157, %fd156, %fd154, %p42;
	setp.gt.s32 	%p43, %r34, 320;
	ld.shared.f64 	%fd158, [_ZZN3cub18CUB_300001_SM_10006detail6reduce28DeviceReduceSingleTileKernelINS2_10policy_hubIdyN4cuda3std3__44plusIdEEE10Policy1000EPdSC_iS9_ddNS7_10__identityEEEvT0_T1_T2_T3_T4_T6_E12temp_storage+96];
	add.f64 	%fd159, %fd158, %fd157;
	selp.f64 	%fd160, %fd159, %fd157, %p43;
	setp.gt.s32 	%p44, %r34, 352;
	ld.shared.f64 	%fd161, [_ZZN3cub18CUB_300001_SM_10006detail6reduce28DeviceReduceSingleTileKernelINS2_10policy_hubIdyN4cuda3std3__44plusIdEEE10Policy1000EPdSC_iS9_ddNS7_10__identityEEEvT0_T1_T2_T3_T4_T6_E12temp_storage+104];
	add.f64 	%fd162, %fd161, %fd160;
	selp.f64 	%fd163, %fd162, %fd160, %p44;
	setp.gt.s32 	%p45, %r34, 384;
	ld.shared.f64 	%fd164, [_ZZN3cub18CUB_300001_SM_10006detail6reduce28DeviceReduceSingleTileKernelINS2_10policy_hubIdyN4cuda3std3__44plusIdEEE10Policy1000EPdSC_iS9_ddNS7_10__identityEEEvT0_T1_T2_T3_T4_T6_E12temp_storage+112];
	add.f64 	%fd165, %fd164, %fd163;
	selp.f64 	%fd166, %fd165, %fd163, %p45;
	setp.gt.s32 	%p46, %r34, 416;
	ld.shared.f64 	%fd167, [_ZZN3cub18CUB_300001_SM_10006detail6reduce28DeviceReduceSingleTileKernelINS2_10policy_hubIdyN4cuda3std3__44plusIdEEE10Policy1000EPdSC_iS9_ddNS7_10__identityEEEvT0_T1_T2_T3_T4_T6_E12temp_storage+120];
	add.f64 	%fd168, %fd167, %fd166;
	selp.f64 	%fd169, %fd168, %fd166, %p46;
	setp.gt.s32 	%p47, %r34, 448;
	ld.shared.f64 	%fd170, [_ZZN3cub18CUB_300001_SM_10006detail6reduce28DeviceReduceSingleTileKernelINS2_10policy_hubIdyN4cuda3std3__44plusIdEEE10Policy1000EPdSC_iS9_ddNS7_10__identityEEEvT0_T1_T2_T3_T4_T6_E12temp_storage+128];
	add.f64 	%fd171, %fd170, %fd169;
	selp.f64 	%fd172, %fd171, %fd169, %p47;
	setp.gt.s32 	%p48, %r34, 480;
	ld.shared.f64 	%fd173, [_ZZN3cub18CUB_300001_SM_10006detail6reduce28DeviceReduceSingleTileKernelINS2_10policy_hubIdyN4cuda3std3__44plusIdEEE10Policy1000EPdSC_iS9_ddNS7_10__identityEEEvT0_T1_T2_T3_T4_T6_E12temp_storage+136];
	add.f64 	%fd174, %fd173, %fd172;
	selp.f64 	%fd231, %fd174, %fd172, %p48;
	bra.uni 	$L__BB15_37;
$L__BB15_21:
	mov.u32 	%r13, %tid.x;
	mul.wide.u32 	%rd24, %r13, 8;
	add.s64 	%rd11, %rd8, %rd24;
	// begin inline asm
	ld.global.nc.u64 %rd10, [%rd11];
	// end inline asm
	mov.b64 	%fd31, %rd10;
	add.s64 	%rd13, %rd11, 4096;
	// begin inline asm
	ld.global.nc.u64 %rd12, [%rd13];
	// end inline asm
	mov.b64 	%fd32, %rd12;
	add.s64 	%rd15, %rd11, 8192;
	// begin inline asm
	ld.global.nc.u64 %rd14, [%rd15];
	// end inline asm
	mov.b64 	%fd33, %rd14;
	add.s64 	%rd17, %rd11, 12288;
	// begin inline asm
	ld.global.nc.u64 %rd16, [%rd17];
	// end inline asm
	mov.b64 	%fd34, %rd16;
	add.s64 	%rd19, %rd11, 16384;
	// begin inline asm
	ld.global.nc.u64 %rd18, [%rd19];
	// end inline asm
	mov.b64 	%fd35, %rd18;
	add.s64 	%rd21, %rd11, 20480;
	// begin inline asm
	ld.global.nc.u64 %rd20, [%rd21];
	// end inline asm
	mov.b64 	%fd36, %rd20;
	add.s64 	%rd23, %rd11, 24576;
	// begin inline asm
	ld.global.nc.u64 %rd22, [%rd23];
	// end inline asm
	mov.b64 	%fd37, %rd22;
	add.f64 	%fd38, %fd31, %fd32;
	add.f64 	%fd39, %fd38, %fd33;
	add.f64 	%fd40, %fd39, %fd34;
	add.f64 	%fd41, %fd40, %fd35;
	add.f64 	%fd42, %fd41, %fd36;
	add.f64 	%fd230, %fd42, %fd37;
	setp.lt.u32 	%p3, %r34, 7168;
	mov.b32 	%r231, 3584;
	@%p3 bra 	$L__BB15_25;
	add.s32 	%r14, %r34, -3584;
	mov.b32 	%r231, 3584;
$L__BB15_23:
	add.s32 	%r37, %r231, %r13;
	mul.wide.u32 	%rd39, %r37, 8;
	add.s64 	%rd26, %rd8, %rd39;
	// begin inline asm
	ld.global.nc.u64 %rd25, [%rd26];
	// end inline asm
	mov.b64 	%fd43, %rd25;
	add.s64 	%rd28, %rd26, 4096;
	// begin inline asm
	ld.global.nc.u64 %rd27, [%rd28];
	// end inline asm
	mov.b64 	%fd44, %rd27;
	add.s64 	%rd30, %rd26, 8192;
	// begin inline asm
	ld.global.nc.u64 %rd29, [%rd30];
	// end inline asm
	mov.b64 	%fd45, %rd29;
	add.s64 	%rd32, %rd26, 12288;
	// begin inline asm
	ld.global.nc.u64 %rd31, [%rd32];
	// end inline asm
	mov.b64 	%fd46, %rd31;
	add.s64 	%rd34, %rd26, 16384;
	// begin inline asm
	ld.global.nc.u64 %rd33, [%rd34];
	// end inline asm
	mov.b64 	%fd47, %rd33;
	add.s64 	%rd36, %rd26, 20480;
	// begin inline asm
	ld.global.nc.u64 %rd35, [%rd36];
	// end inline asm
	mov.b64 	%fd48, %rd35;
	add.s64 	%rd38, %rd26, 24576;
	// begin inline asm
	ld.global.nc.u64 %rd37, [%rd38];
	// end inline asm
	mov.b64 	%fd49, %rd37;
	add.f64 	%fd50, %fd230, %fd43;
	add.f64 	%fd51, %fd50, %fd44;
	add.f64 	%fd52, %fd51, %fd45;
	add.f64 	%fd53, %fd52, %fd46;
	add.f64 	%fd54, %fd53, %fd47;
	add.f64 	%fd55, %fd54, %fd48;
	add.f64 	%fd230, %fd55, %fd49;
	sub.s32 	%r38, %r34, %r231;
	setp.lt.s32 	%p4, %r38, 3584;
	@%p4 bra 	$L__BB15_33;
	add.s32 	%r231, %r231, 3584;
	setp.le.s32 	%p5, %r231, %r14;
	@%p5 bra 	$L__BB15_23;
$L__BB15_25:
	setp.le.s32 	%p6, %r34, %r231;
	@%p6 bra 	$L__BB15_33;
	sub.s32 	%r18, %r34, %r231;
	setp.ge.s32 	%p7, %r13, %r18;
	@%p7 bra 	$L__BB15_33;
	not.b32 	%r39, %r13;
	add.s32 	%r40, %r34, %r39;
	sub.s32 	%r19, %r40, %r231;
	and.b32  	%r41, %r19, 1536;
	setp.eq.s32 	%p8, %r41, 1536;
	mov.u32 	%r235, %r13;
	@%p8 bra 	$L__BB15_30;
	add.s32 	%r233, %r13, %r231;
	shr.u32 	%r42, %r19, 9;
	add.s32 	%r43, %r42, 1;
	and.b32  	%r44, %r43, 3;
	neg.s32 	%r232, %r44;
	mov.u32 	%r235, %r13;
$L__BB15_29:
	.pragma "nounroll";
	mul.wide.u32 	%rd42, %r233, 8;
	add.s64 	%rd41, %rd8, %rd42;
	// begin inline asm
	ld.global.nc.u64 %rd40, [%rd41];
	// end inline asm
	mov.b64 	%fd57, %rd40;
	add.f64 	%fd230, %fd230, %fd57;
	add.s32 	%r235, %r235, 512;
	add.s32 	%r233, %r233, 512;
	add.s32 	%r232, %r232, 1;
	setp.ne.s32 	%p9, %r232, 0;
	@%p9 bra 	$L__BB15_29;
$L__BB15_30:
	setp.lt.u32 	%p10, %r19, 1536;
	@%p10 bra 	$L__BB15_33;
	cvt.u64.u32 	%rd43, %r235;
	cvt.u64.u32 	%rd44, %r231;
	add.s64 	%rd45, %rd43, %rd44;
	shl.b64 	%rd46, %rd45, 3;
	add.s64 	%rd47, %rd46, %rd8;
	add.s64 	%rd103, %rd47, 8192;
	add.s32 	%r236, %r235, %r231;
$L__BB15_32:
	mul.wide.u32 	%rd56, %r236, 8;
	add.s64 	%rd49, %rd8, %rd56;
	// begin inline asm
	ld.global.nc.u64 %rd48, [%rd49];
	// end inline asm
	mov.b64 	%fd58, %rd48;
	add.f64 	%fd59, %fd230, %fd58;
	add.s64 	%rd51, %rd103, -4096;
	// begin inline asm
	ld.global.nc.u64 %rd50, [%rd51];
	// end inline asm
	mov.b64 	%fd60, %rd50;
	add.f64 	%fd61, %fd59, %fd60;
	// begin inline asm
	ld.global.nc.u64 %rd52, [%rd103];
	// end inline asm
	mov.b64 	%fd62, %rd52;
	add.f64 	%fd63, %fd61, %fd62;
	add.s64 	%rd55, %rd103, 4096;
	// begin inline asm
	ld.global.nc.u64 %rd54, [%rd55];
	// end inline asm
	mov.b64 	%fd64, %rd54;
	add.f64 	%fd230, %fd63, %fd64;
	add.s32 	%r235, %r235, 2048;
	add.s64 	%rd103, %rd103, 16384;
	add.s32 	%r236, %r236, 2048;
	setp.lt.s32 	%p11, %r235, %r18;
	@%p11 bra 	$L__BB15_32;
$L__BB15_33:
	// begin inline asm
	mov.u32 %r45, %laneid;
	// end inline asm
	mov.b64 	%rd57, %fd230;
	mov.b64 	{%r47, %r52}, %rd57;
	mov.b32 	%r53, 1;
	mov.b32 	%r94, 31;
	mov.b32 	%r95, -1;
	// begin inline asm
	shfl.sync.down.b32 %r46, %r47, %r53, %r94, %r95;
	// end inline asm
	// begin inline asm
	shfl.sync.down.b32 %r51, %r52, %r53, %r94, %r95;
	// end inline asm
	mov.b64 	%rd58, {%r46, %r51};
	mov.b64 	%fd65, %rd58;
	setp.gt.s32 	%p12, %r45, 30;
	add.f64 	%fd66, %fd230, %fd65;
	selp.f64 	%fd67, %fd230, %fd66, %p12;
	mov.b64 	%rd59, %fd67;
	mov.b64 	{%r57, %r62}, %rd59;
	mov.b32 	%r63, 2;
	// begin inline asm
	shfl.sync.down.b32 %r56, %r57, %r63, %r94, %r95;
	// end inline asm
	// begin inline asm
	shfl.sync.down.b32 %r61, %r62, %r63, %r94, %r95;
	// end inline asm
	mov.b64 	%rd60, {%r56, %r61};
	mov.b64 	%fd68, %rd60;
	setp.gt.s32 	%p13, %r45, 29;
	add.f64 	%fd69, %fd67, %fd68;
	selp.f64 	%fd70, %fd67, %fd69, %p13;
	mov.b64 	%rd61, %fd70;
	mov.b64 	{%r67, %r72}, %rd61;
	mov.b32 	%r73, 4;
	// begin inline asm
	shfl.sync.down.b32 %r66, %r67, %r73, %r94, %r95;
	// end inline asm
	// begin inline asm
	shfl.sync.down.b32 %r71, %r72, %r73, %r94, %r95;
	// end inline asm
	mov.b64 	%rd62, {%r66, %r71};
	mov.b64 	%fd71, %rd62;
	setp.gt.s32 	%p14, %r45, 27;
	add.f64 	%fd72, %fd70, %fd71;
	selp.f64 	%fd73, %fd70, %fd72, %p14;
	mov.b64 	%rd63, %fd73;
	mov.b64 	{%r77, %r82}, %rd63;
	mov.b32 	%r83, 8;
	// begin inline asm
	shfl.sync.down.b32 %r76, %r77, %r83, %r94, %r95;
	// end inline asm
	// begin inline asm
	shfl.sync.down.b32 %r81, %r82, %r83, %r94, %r95;
	// end inline asm
	mov.b64 	%rd64, {%r76, %r81};
	mov.b64 	%fd74, %rd64;
	setp.gt.s32 	%p15, %r45, 23;
	add.f64 	%fd75, %fd73, %fd74;
	selp.f64 	%fd76, %fd73, %fd75, %p15;
	mov.b64 	%rd65, %fd76;
	mov.b64 	{%r87, %r92}, %rd65;
	mov.b32 	%r93, 16;
	// begin inline asm
	shfl.sync.down.b32 %r86, %r87, %r93, %r94, %r95;
	// end inline asm
	// begin inline asm
	shfl.sync.down.b32 %r91, %r92, %r93, %r94, %r95;
	// end inline asm
	mov.b64 	%rd66, {%r86, %r91};
	mov.b64 	%fd77, %rd66;
	setp.gt.s32 	%p16, %r45, 15;
	add.f64 	%fd26, %fd76, %fd77;
	selp.f64 	%fd231, %fd76, %fd26, %p16;
	setp.ne.s32 	%p17, %r45, 0;
	@%p17 bra 	$L__BB15_35;
	shr.u32 	%r96, %r13, 2;
	and.b32  	%r97, %r96, 248;
	mov.u32 	%r98, _ZZN3cub18CUB_300001_SM_10006detail6reduce28DeviceReduceSingleTileKernelINS2_10policy_hubIdyN4cuda3std3__44plusIdEEE10Policy1000EPdSC_iS9_ddNS7_10__identityEEEvT0_T1_T2_T3_T4_T6_E12temp_storage;
	add.s32 	%r99, %r98, %r97;
	st.shared.f64 	[%r99+16], %fd26;
$L__BB15_35:
	bar.sync 	0;
	setp.ne.s32 	%p18, %r13, 0;
	@%p18 bra 	$L__BB15_37;
	ld.shared.f64 	%fd78, [_ZZN3cub18CUB_300001_SM_10006detail6reduce28DeviceReduceSingleTileKernelINS2_10policy_hubIdyN4cuda3std3__44plusIdEEE10Policy1000EPdSC_iS9_ddNS7_10__identityEEEvT0_T1_T2_T3_T4_T6_E12temp_storage+24];
	add.f64 	%fd79, %fd231, %fd78;
	ld.shared.f64 	%fd80, [_ZZN3cub18CUB_300001_SM_10006detail6reduce28DeviceReduceSingleTileKernelINS2_10policy_hubIdyN4cuda3std3__44plusIdEEE10Policy1000EPdSC_iS9_ddNS7_10__identityEEEvT0_T1_T2_T3_T4_T6_E12temp_storage+32];
	add.f64 	%fd81, %fd79, %fd80;
	ld.shared.f64 	%fd82, [_ZZN3cub18CUB_300001_SM_10006detail6reduce28DeviceReduceSingleTileKernelINS2_10policy_hubIdyN4cuda3std3__44plusIdEEE10Policy1000EPdSC_iS9_ddNS7_10__identityEEEvT0_T1_T2_T3_T4_T6_E12temp_storage+40];
	add.f64 	%fd83, %fd81, %fd82;
	ld.shared.f64 	%fd84, [_ZZN3cub18CUB_300001_SM_10006detail6reduce28DeviceReduceSingleTileKernelINS2_10policy_hubIdyN4cuda3std3__44plusIdEEE10Policy1000EPdSC_iS9_ddNS7_10__identityEEEvT0_T1_T2_T3_T4_T6_E12temp_storage+48];
	add.f64 	%fd85, %fd83, %fd84;
	ld.shared.f64 	%fd86, [_ZZN3cub18CUB_300001_SM_10006detail6reduce28DeviceReduceSingleTileKernelINS2_10policy_hubIdyN4cuda3std3__44plusIdEEE10Policy1000EPdSC_iS9_ddNS7_10__identityEEEvT0_T1_T2_T3_T4_T6_E12temp_storage+56];
	add.f64 	%fd87, %fd85, %fd86;
	ld.shared.f64 	%fd88, [_ZZN3cub18CUB_300001_SM_10006detail6reduce28DeviceReduceSingleTileKernelINS2_10policy_hubIdyN4cuda3std3__44plusIdEEE10Policy1000EPdSC_iS9_ddNS7_10__identityEEEvT0_T1_T2_T3_T4_T6_E12temp_storage+64];
	add.f64 	%fd89, %fd87, %fd88;
	ld.shared.f64 	%fd90, [_ZZN3cub18CUB_300001_SM_10006detail6reduce28DeviceReduceSingleTileKernelINS2_10policy_hubIdyN4cuda3std3__44plusIdEEE10Policy1000EPdSC_iS9_ddNS7_10__identityEEEvT0_T1_T2_T3_T4_T6_E12temp_storage+72];
	add.f64 	%fd91, %fd89, %fd90;
	ld.shared.f64 	%fd92, [_ZZN3cub18CUB_300001_SM_10006detail6reduce28DeviceReduceSingleTileKernelINS2_10policy_hubIdyN4cuda3std3__44plusIdEEE10Policy1000EPdSC_iS9_ddNS7_10__identityEEEvT0_T1_T2_T3_T4_T6_E12temp_storage+80];
	add.f64 	%fd93, %fd91, %fd92;
	ld.shared.f64 	%fd94, [_ZZN3cub18CUB_300001_SM_10006detail6reduce28DeviceReduceSingleTileKernelINS2_10policy_hubIdyN4cuda3std3__44plusIdEEE10Policy1000EPdSC_iS9_ddNS7_10__identityEEEvT0_T1_T2_T3_T4_T6_E12temp_storage+88];
	add.f64 	%fd95, %fd93, %fd94;
	ld.shared.f64 	%fd96, [_ZZN3cub18CUB_300001_SM_10006detail6reduce28DeviceReduceSingleTileKernelINS2_10policy_hubIdyN4cuda3std3__44plusIdEEE10Policy1000EPdSC_iS9_ddNS7_10__identityEEEvT0_T1_T2_T3_T4_T6_E12temp_storage+96];
	add.f64 	%fd97, %fd95, %fd96;
	ld.shared.f64 	%fd98, [_ZZN3cub18CUB_300001_SM_10006detail6reduce28DeviceReduceSingleTileKernelINS2_10policy_hubIdyN4cuda3std3__44plusIdEEE10Policy1000EPdSC_iS9_ddNS7_10__identityEEEvT0_T1_T2_T3_T4_T6_E12temp_storage+104];
	add.f64 	%fd99, %fd97, %fd98;
	ld.shared.f64 	%fd100, [_ZZN3cub18CUB_300001_SM_10006detail6reduce28DeviceReduceSingleTileKernelINS2_10policy_hubIdyN4cuda3std3__44plusIdEEE10Policy1000EPdSC_iS9_ddNS7_10__identityEEEvT0_T1_T2_T3_T4_T6_E12temp_storage+112];
	add.f64 	%fd101, %fd99, %fd100;
	ld.shared.f64 	%fd102, [_ZZN3cub18CUB_300001_SM_10006detail6reduce28DeviceReduceSingleTileKernelINS2_10policy_hubIdyN4cuda3std3__44plusIdEEE10Policy1000EPdSC_iS9_ddNS7_10__identityEEEvT0_T1_T2_T3_T4_T6_E12temp_storage+120];
	add.f64 	%fd103, %fd101, %fd102;
	ld.shared.f64 	%fd104, [_ZZN3cub18CUB_300001_SM_10006detail6reduce28DeviceReduceSingleTileKernelINS2_10policy_hubIdyN4cuda3std3__44plusIdEEE10Policy1000EPdSC_iS9_ddNS7_10__identityEEEvT0_T1_T2_T3_T4_T6_E12temp_storage+128];
	add.f64 	%fd105, %fd103, %fd104;
	ld.shared.f64 	%fd106, [_ZZN3cub18CUB_300001_SM_10006detail6reduce28DeviceReduceSingleTileKernelINS2_10policy_hubIdyN4cuda3std3__44plusIdEEE10Policy1000EPdSC_iS9_ddNS7_10__identityEEEvT0_T1_T2_T3_T4_T6_E12temp_storage+136];
	add.f64 	%fd231, %fd105, %fd106;
$L__BB15_37:
	mov.u32 	%r223, %tid.x;
	setp.ne.s32 	%p56, %r223, 0;
	@%p56 bra 	$L__BB15_39;
	add.f64 	%fd217, %fd30, %fd231;
	st.global.f64 	[%rd1], %fd217;
$L__BB15_39:
	ret;

}


// ===== COMPILED SASS (sm_100) =====

	.target	sm_100

	.elftype	@"ET_EXEC"


//--------------------- .note.nv.tkinfo           --------------------------
	.section	.note.nv.tkinfo,"",@"SHT_NOTE"
	.sectionflags	@"SHF_NOTE_NV_TKINFO"
	.tkinfo
        /*0018*/ 	.word	0x00000002
        /*0030*/ 	.string	""
        /*0030*/ 	.string	"ptxas"
        /*0030*/ 	.string	"Cuda compilation tools, release 13.0, V13.0.88"
        /*0030*/ 	.string	"Build cuda_13.0.r13.0/compiler.36424714_0"
        /*0030*/ 	.string	"-arch sm_100 -m 64 "



//--------------------- .note.nv.cuinfo           --------------------------
	.section	.note.nv.cuinfo,"",@"SHT_NOTE"
	.sectionflags	@"SHF_NOTE_NV_CUINFO"
        /*0018*/ 	.short	0x0002
        /*001a*/ 	.short	0x0064
        /*001c*/ 	.short	0x0082
	.zero		2


//--------------------- .nv.info                  --------------------------
	.section	.nv.info,"",@"SHT_CUDA_INFO"
	.align	4


	//----- nvinfo : EIATTR_REGCOUNT
	.align		4
        /*0000*/ 	.byte	0x04, 0x2f
        /*0002*/ 	.short	(.L_46 - .L_45)
	.align		4
.L_45:
        /*0004*/ 	.word	index@(_Z6MV_GPUPKdPKiS2_S2_S0_Pd)
        /*0008*/ 	.word	0x00000020


	//----- nvinfo : EIATTR_FRAME_SIZE
	.align		4
.L_46:
        /*000c*/ 	.byte	0x04, 0x11
        /*000e*/ 	.short	(.L_48 - .L_47)
	.align		4
.L_47:
        /*0010*/ 	.word	index@(_Z6MV_GPUPKdPKiS2_S2_S0_Pd)
        /*0014*/ 	.word	0x00000000


	//----- nvinfo : EIATTR_REGCOUNT
	.align		4
.L_48:
        /*0018*/ 	.byte	0x04, 0x2f
        /*001a*/ 	.short	(.L_50 - .L_49)
	.align		4
.L_49:
        /*001c*/ 	.word	index@(_ZN3cub18CUB_300001_SM_10006detail11EmptyKernelIvEEvv)
        /*0020*/ 	.word	0x00000004


	//----- nvinfo : EIATTR_FRAME_SIZE
	.align		4
.L_50:
        /*0024*/ 	.byte	0x04, 0x11
        /*0026*/ 	.short	(.L_52 - .L_51)
	.align		4
.L_51:
        /*0028*/ 	.word	index@(_ZN3cub18CUB_300001_SM_10006detail11EmptyKernelIvEEvv)
        /*002c*/ 	.word	0x00000000


	//----- nvinfo : EIATTR_REGCOUNT
	.align		4
.L_52:
        /*0030*/ 	.byte	0x04, 0x2f
        /*0032*/ 	.short	(.L_54 - .L_53)
	.align		4
.L_53:
        /*0034*/ 	.word	index@(_ZN3cub18CUB_300001_SM_10006detail9transform16transform_kernelINS2_10policy_hubILb0EN4cuda3std3__45tupleIJN6thrust24THRUST_300001_SM_1000_NS10device_ptrIdEESC_EEEE10policy1000EiNS7_5minusIdEESC_JPdSI_EEEvT0_iT1_T2_DpNS2_10kernel_argIT3_EE)
        /*0038*/ 	.word	0x00000020


	//----- nvinfo : EIATTR_FRAME_SIZE
	.align		4
.L_54:
        /*003c*/ 	.byte	0x04, 0x11
        /*003e*/ 	.short	(.L_56 - .L_55)
	.align		4
.L_55:
        /*0040*/ 	.word	index@($__internal_3_$__cuda_sm20_div_u64)
        /*0044*/ 	.word	0x00000000


	//----- nvinfo : EIATTR_FRAME_SIZE
	.align		4
.L_56:
        /*0048*/ 	.byte	0x04, 0x11
        /*004a*/ 	.short	(.L_58 - .L_57)
	.align		4
.L_57:
        /*004c*/ 	.word	index@(_ZN3cub18CUB_300001_SM_10006detail9transform16transform_kernelINS2_10policy_hubILb0EN4cuda3std3__45tupleIJN6thrust24THRUST_300001_SM_1000_NS10device_ptrIdEESC_EEEE10policy1000EiNS7_5minusIdEESC_JPdSI_EEEvT0_iT1_T2_DpNS2_10kernel_argIT3_EE)
        /*0050*/ 	.word	0x00000000


	//----- nvinfo : EIATTR_REGCOUNT
	.align		4
.L_58:
        /*0054*/ 	.byte	0x04, 0x2f
        /*0056*/ 	.short	(.L_60 - .L_59)
	.align		4
.L_59:
        /*0058*/ 	.word	index@(_ZN3cub18CUB_300001_SM_10006detail9transform16transform_kernelINS2_10policy_hubILb0EN4cuda3std3__45tupleIJN6thrust24THRUST_300001_SM_1000_NS10device_ptrIdEESC_EEEE10policy1000ElNS7_5minusIdEESC_JPdSI_EEEvT0_iT1_T2_DpNS2_10kernel_argIT3_EE)
        /*005c*/ 	.word	0x00000020


	//----- nvinfo : EIATTR_FRAME_SIZE
	.align		4
.L_60:
        /*0060*/ 	.byte	0x04, 0x11
        /*0062*/ 	.short	(.L_62 - .L_61)
	.align		4
.L_61:
        /*0064*/ 	.word	index@($__internal_2_$__cuda_sm20_div_u64)
        /*0068*/ 	.word	0x00000000


	//----- nvinfo : EIATTR_FRAME_SIZE
	.align		4
.L_62:
        /*006c*/ 	.byte	0x04, 0x11
        /*006e*/ 	.short	(.L_64 - .L_63)
	.align		4
.L_63:
        /*0070*/ 	.word	index@(_ZN3cub18CUB_300001_SM_10006detail9transform16transform_kernelINS2_10policy_hubILb0EN4cuda3std3__45tupleIJN6thrust24THRUST_300001_SM_1000_NS10device_ptrIdEESC_EEEE10policy1000ElNS7_5minusIdEESC_JPdSI_EEEvT0_iT1_T2_DpNS2_10kernel_argIT3_EE)
        /*0074*/ 	.word	0x00000000


	//----- nvinfo : EIATTR_REGCOUNT
	.align		4
.L_64:
        /*0078*/ 	.byte	0x04, 0x2f
        /*007a*/ 	.short	(.L_66 - .L_65)
	.align		4
.L_65:
        /*007c*/ 	.word	index@(_ZN3cub18CUB_300001_SM_10006detail9transform16transform_kernelINS2_10policy_hubILb0EN4cuda3std3__45tupleIJN6thrust24THRUST_300001_SM_1000_NS10device_ptrIdEESC_EEEE10policy1000EiNS7_10multipliesIdEESC_JPdSI_EEEvT0_iT1_T2_DpNS2_10kernel_argIT3_EE)
        /*0080*/ 	.word	0x00000020


	//----- nvinfo : EIATTR_FRAME_SIZE
	.align		4
.L_66:
        /*0084*/ 	.byte	0x04, 0x11
        /*0086*/ 	.short	(.L_68 - .L_67)
	.align		4
.L_67:
        /*0088*/ 	.word	index@($__internal_1_$__cuda_sm20_div_u64)
        /*008c*/ 	.word	0x00000000


	//----- nvinfo : EIATTR_FRAME_SIZE
	.align		4
.L_68:
        /*0090*/ 	.byte	0x04, 0x11
        /*0092*/ 	.short	(.L_70 - .L_69)
	.align		4
.L_69:
        /*0094*/ 	.word	index@(_ZN3cub18CUB_300001_SM_10006detail9transform16transform_kernelINS2_10policy_hubILb0EN4cuda3std3__45tupleIJN6thrust24THRUST_300001_SM_1000_NS10device_ptrIdEESC_EEEE10policy1000EiNS7_10multipliesIdEESC_JPdSI_EEEvT0_iT1_T2_DpNS2_10kernel_argIT3_EE)
        /*0098*/ 	.word	0x00000000


	//----- nvinfo : EIATTR_REGCOUNT
	.align		4
.L_70:
        /*009c*/ 	.byte	0x04, 0x2f
        /*009e*/ 	.short	(.L_72 - .L_71)
	.align		4
.L_71:
        /*00a0*/ 	.word	index@(_ZN3cub18CUB_300001_SM_10006detail9transform16transform_kernelINS2_10policy_hubILb0EN4cuda3std3__45tupleIJN6thrust24THRUST_300001_SM_1000_NS10device_ptrIdEESC_EEEE10policy1000ElNS7_10multipliesIdEESC_JPdSI_EEEvT0_iT1_T2_DpNS2_10kernel_argIT3_EE)
        /*00a4*/ 	.word	0x00000020


	//----- nvinfo : EIATTR_FRAME_SIZE
	.align		4
.L_72:
        /*00a8*/ 	.byte	0x04, 0x11
        /*00aa*/ 	.short	(.L_74 - .L_73)
	.align		4
.L_73:
        /*00ac*/ 	.word	index@($__internal_0_$__cuda_sm20_div_u64)
        /*00b0*/ 	.word	0x00000000


	//----- nvinfo : EIATTR_FRAME_SIZE
	.align		4
.L_74:
        /*00b4*/ 	.byte	0x04, 0x11
        /*00b6*/ 	.short	(.L_76 - .L_75)
	.align		4
.L_75:
        /*00b8*/ 	.word	index@(_ZN3cub18CUB_300001_SM_10006detail9transform16transform_kernelINS2_10policy_hubILb0EN4cuda3std3__45tupleIJN6thrust24THRUST_300001_SM_1000_NS10device_ptrIdEESC_EEEE10policy1000ElNS7_10multipliesIdEESC_JPdSI_EEEvT0_iT1_T2_DpNS2_10kernel_argIT3_EE)
        /*00bc*/ 	.word	0x00000000


	//----- nvinfo : EIATTR_REGCOUNT
	.align		4
.L_76:
        /*00c0*/ 	.byte	0x04, 0x2f
        /*00c2*/ 	.short	(.L_78 - .L_77)
	.align		4
.L_77:
        /*00c4*/ 	.word	index@(_ZN3cub18CUB_300001_SM_10006detail9transform16transform_kernelINS2_10policy_hubILb1EN4cuda3std3__45tupleIJN6thrust24THRUST_300001_SM_1000_NS10device_ptrIdEESC_EEEE10policy1000Ei11my_func_addSC_JPdSH_EEEvT0_iT1_T2_DpNS2_10kernel_argIT3_EE)
        /*00c8*/ 	.word	0x00000020


	//----- nvinfo : EIATTR_FRAME_SIZE
	.align		4
.L_78:
        /*00cc*/ 	.byte	0x04, 0x11
        /*00ce*/ 	.short	(.L_80 - .L_79)
	.align		4
.L_79:
        /*00d0*/ 	.word	index@(_ZN3cub18CUB_300001_SM_10006detail9transform16transform_kernelINS2_10policy_hubILb1EN4cuda3std3__45tupleIJN6thrust24THRUST_300001_SM_1000_NS10device_ptrIdEESC_EEEE10policy1000Ei11my_func_addSC_JPdSH_EEEvT0_iT1_T2_DpNS2_10kernel_argIT3_EE)
        /*00d4*/ 	.word	0x00000000


	//----- nvinfo : EIATTR_REGCOUNT
	.align		4
.L_80:
        /*00d8*/ 	.byte	0x04, 0x2f
        /*00da*/ 	.short	(.L_82 - .L_81)
	.align		4
.L_81:
        /*00dc*/ 	.word	index@(_ZN3cub18CUB_300001_SM_10006detail9transform16transform_kernelINS2_10policy_hubILb1EN4cuda3std3__45tupleIJN6thrust24THRUST_300001_SM_1000_NS10device_ptrIdEESC_EEEE10policy1000El11my_func_addSC_JPdSH_EEEvT0_iT1_T2_DpNS2_10kernel_argIT3_EE)
        /*00e0*/ 	.word	0x00000020


	//----- nvinfo : EIATTR_FRAME_SIZE
	.align		4
.L_82:
        /*00e4*/ 	.byte	0x04, 0x11
        /*00e6*/ 	.short	(.L_84 - .L_83)
	.align		4
.L_83:
        /*00e8*/ 	.word	index@(_ZN3cub18CUB_300001_SM_10006detail9transform16transform_kernelINS2_10policy_hubILb1EN4cuda3std3__45tupleIJN6thrust24THRUST_300001_SM_1000_NS10device_ptrIdEESC_EEEE10policy1000El11my_func_addSC_JPdSH_EEEvT0_iT1_T2_DpNS2_10kernel_argIT3_EE)
        /*00ec*/ 	.word	0x00000000


	//----- nvinfo : EIATTR_REGCOUNT
	.align		4
.L_84:
        /*00f0*/ 	.byte	0x04, 0x2f
        /*00f2*/ 	.short	(.L_86 - .L_85)
	.align		4
.L_85:
        /*00f4*/ 	.word	index@(_ZN3cub18CUB_300001_SM_10006detail9transform16transform_kernelINS2_10policy_hubILb1EN4cuda3std3__45tupleIJN6thrust24THRUST_300001_SM_1000_NS10device_ptrIdEESC_EEEE10policy1000Ei16my_func_subtractSC_JPdSH_EEEvT0_iT1_T2_DpNS2_10kernel_argIT3_EE)
        /*00f8*/ 	.word	0x00000020


	//----- nvinfo : EIATTR_FRAME_SIZE
	.align		4
.L_86:
        /*00fc*/ 	.byte	0x04, 0x11
        /*00fe*/ 	.short	(.L_88 - .L_87)
	.align		4
.L_87:
        /*0100*/ 	.word	index@(_ZN3cub18CUB_300001_SM_10006detail9transform16transform_kernelINS2_10policy_hubILb1EN4cuda3std3__45tupleIJN6thrust24THRUST_300001_SM_1000_NS10device_ptrIdEESC_EEEE10policy1000Ei16my_func_subtractSC_JPdSH_EEEvT0_iT1_T2_DpNS2_10kernel_argIT3_EE)
        /*0104*/ 	.word	0x00000000


	//----- nvinfo : EIATTR_REGCOUNT
	.align		4
.L_88:
        /*0108*/ 	.byte	0x04, 0x2f
        /*010a*/ 	.short	(.L_90 - .L_89)
	.align		4
.L_89:
        /*010c*/ 	.word	index@(_ZN3cub18CUB_300001_SM_10006detail9transform16transform_kernelINS2_10policy_hubILb1EN4cuda3std3__45tupleIJN6thrust24THRUST_300001_SM_1000_NS10device_ptrIdEESC_EEEE10policy1000El16my_func_subtractSC_JPdSH_EEEvT0_iT1_T2_DpNS2_10kernel_argIT3_EE)
        /*0110*/ 	.word	0x00000020


	//----- nvinfo : EIATTR_FRAME_SIZE
	.align		4
.L_90:
        /*0114*/ 	.byte	0x04, 0x11
        /*0116*/ 	.short	(.L_92 - .L_91)
	.align		4
.L_91:
        /*0118*/ 	.word	index@(_ZN3cub18CUB_300001_SM_10006detail9transform16transform_kernelINS2_10policy_hubILb1EN4cuda3std3__45tupleIJN6thrust24THRUST_300001_SM_1000_NS10device_ptrIdEESC_EEEE10policy1000El16my_func_subtractSC_JPdSH_EEEvT0_iT1_T2_DpNS2_10kernel_argIT3_EE)
        /*011c*/ 	.word	0x00000000


	//----- nvinfo : EIATTR_REGCOUNT
	.align		4
.L_92:
        /*0120*/ 	.byte	0x04, 0x2f
        /*0122*/ 	.short	(.L_94 - .L_93)
	.align		4
.L_93:
        /*0124*/ 	.word	index@(_ZN3cub18CUB_300001_SM_10006detail6reduce28DeviceReduceSingleTileKernelINS2_10policy_hubIdjN4cuda3std3__44plusIdEEE10Policy1000EN6thrust24THRUST_300001_SM_1000_NS18transform_iteratorINSD_12zip_functionINS7_10multipliesIdEEEENSD_12zip_iteratorINS7_5tupleIJNSD_10device_ptrIdEESM_EEEEENSD_11use_defaultESP_EEPdjS9_ddNS7_10__identityEEEvT0_T1_T2_T3_T4_T6_)
        /*0128*/ 	.word	0x0000004f


	//----- nvinfo : EIATTR_FRAME_SIZE
	.align		4
.L_94:
        /*012c*/ 	.byte	0x04, 0x11
        /*012e*/ 	.short	(.L_96 - .L_95)
	.align		4
.L_95:
        /*0130*/ 	.word	index@(_ZN3cub18CUB_300001_SM_10006detail6reduce28DeviceReduceSingleTileKernelINS2_10policy_hubIdjN4cuda3std3__44plusIdEEE10Policy1000EN6thrust24THRUST_300001_SM_1000_NS18transform_iteratorINSD_12zip_functionINS7_10multipliesIdEEEENSD_12zip_iteratorINS7_5tupleIJNSD_10device_ptrIdEESM_EEEEENSD_11use_defaultESP_EEPdjS9_ddNS7_10__identityEEEvT0_T1_T2_T3_T4_T6_)
        /*0134*/ 	.word	0x00000000


	//----- nvinfo : EIATTR_REGCOUNT
	.align		4
.L_96:
        /*0138*/ 	.byte	0x04, 0x2f
        /*013a*/ 	.short	(.L_98 - .L_97)
	.align		4
.L_97:
        /*013c*/ 	.word	index@(_ZN3cub18CUB_300001_SM_10006detail6reduce18DeviceReduceKernelINS2_10policy_hubIdjN4cuda3std3__44plusIdEEE10Policy1000EN6thrust24THRUST_300001_SM_1000_NS18transform_iteratorINSD_12zip_functionINS7_10multipliesIdEEEENSD_12zip_iteratorINS7_5tupleIJNSD_10device_ptrIdEESM_EEEEENSD_11use_defaultESP_EEjS9_dNS7_10__identityEEEvT0_PT3_T1_NS0_13GridEvenShareISV_EET2_T4_)
        /*0140*/ 	.word	0x00000020


	//----- nvinfo : EIATTR_FRAME_SIZE
	.align		4
.L_98:
        /*0144*/ 	.byte	0x04, 0x11
        /*0146*/ 	.short	(.L_100 - .L_99)
	.align		4
.L_99:
        /*0148*/ 	.word	index@(_ZN3cub18CUB_300001_SM_10006detail6reduce18DeviceReduceKernelINS2_10policy_hubIdjN4cuda3std3__44plusIdEEE10Policy1000EN6thrust24THRUST_300001_SM_1000_NS18transform_iteratorINSD_12zip_functionINS7_10multipliesIdEEEENSD_12zip_iteratorINS7_5tupleIJNSD_10device_ptrIdEESM_EEEEENSD_11use_defaultESP_EEjS9_dNS7_10__identityEEEvT0_PT3_T1_NS0_13GridEvenShareISV_EET2_T4_)
        /*014c*/ 	.word	0x00000000


	//----- nvinfo : EIATTR_REGCOUNT
	.align		4
.L_100:
        /*0150*/ 	.byte	0x04, 0x2f
        /*0152*/ 	.short	(.L_102 - .L_101)
	.align		4
.L_101:
        /*0154*/ 	.word	index@(_ZN3cub18CUB_300001_SM_10006detail6reduce28DeviceReduceSingleTileKernelINS2_10policy_hubIdjN4cuda3std3__44plusIdEEE10Policy1000EPdSC_iS9_ddNS7_10__identityEEEvT0_T1_T2_T3_T4_T6_)
        /*0158*/ 	.word	0x00000030


	//----- nvinfo : EIATTR_FRAME_SIZE
	.align		4
.L_102:
        /*015c*/ 	.byte	0x04, 0x11
        /*015e*/ 	.short	(.L_104 - .L_103)
	.align		4
.L_103:
        /*0160*/ 	.word	index@(_ZN3cub18CUB_300001_SM_10006detail6reduce28DeviceReduceSingleTileKernelINS2_10policy_hubIdjN4cuda3std3__44plusIdEEE10Policy1000EPdSC_iS9_ddNS7_10__identityEEEvT0_T1_T2_T3_T4_T6_)
        /*0164*/ 	.word	0x00000000


	//----- nvinfo : EIATTR_REGCOUNT
	.align		4
.L_104:
        /*0168*/ 	.byte	0x04, 0x2f
        /*016a*/ 	.short	(.L_106 - .L_105)
	.align		4
.L_105:
        /*016c*/ 	.word	index@(_ZN3cub18CUB_300001_SM_10006detail6reduce28DeviceReduceSingleTileKernelINS2_10policy_hubIdyN4cuda3std3__44plusIdEEE10Policy1000EN6thrust24THRUST_300001_SM_1000_NS18transform_iteratorINSD_12zip_functionINS7_10multipliesIdEEEENSD_12zip_iteratorINS7_5tupleIJNSD_10device_ptrIdEESM_EEEEENSD_11use_defaultESP_EEPdyS9_ddNS7_10__identityEEEvT0_T1_T2_T3_T4_T6_)
        /*0170*/ 	.word	0x00000050


	//----- nvinfo : EIATTR_FRAME_SIZE
	.align		4
.L_106:
        /*0174*/ 	.byte	0x04, 0x11
        /*0176*/ 	.short	(.L_108 - .L_107)
	.align		4
.L_107:
        /*0178*/ 	.word	index@(_ZN3cub18CUB_300001_SM_10006detail6reduce28DeviceReduceSingleTileKernelINS2_10policy_hubIdyN4cuda3std3__44plusIdEEE10Policy1000EN6thrust24THRUST_300001_SM_1000_NS18transform_iteratorINSD_12zip_functionINS7_10multipliesIdEEEENSD_12zip_iteratorINS7_5tupleIJNSD_10device_ptrIdEESM_EEEEENSD_11use_defaultESP_EEPdyS9_ddNS7_10__identityEEEvT0_T1_T2_T3_T4_T6_)
        /*017c*/ 	.word	0x00000000


	//----- nvinfo : EIATTR_REGCOUNT
	.align		4
.L_108:
        /*0180*/ 	.byte	0x04, 0x2f
        /*0182*/ 	.short	(.L_110 - .L_109)
	.align		4
.L_109:
        /*0184*/ 	.word	index@(_ZN3cub18CUB_300001_SM_10006detail6reduce18DeviceReduceKernelINS2_10policy_hubIdyN4cuda3std3__44plusIdEEE10Policy1000EN6thrust24THRUST_300001_SM_1000_NS18transform_iteratorINSD_12zip_functionINS7_10multipliesIdEEEENSD_12zip_iteratorINS7_5tupleIJNSD_10device_ptrIdEESM_EEEEENSD_11use_defaultESP_EEyS9_dNS7_10__identityEEEvT0_PT3_T1_NS0_13GridEvenShareISV_EET2_T4_)
        /*0188*/ 	.word	0x00000020


	//----- nvinfo : EIATTR_FRAME_SIZE
	.align		4
.L_110:
        /*018c*/ 	.byte	0x04, 0x11
        /*018e*/ 	.short	(.L_112 - .L_111)
	.align		4
.L_111:
        /*0190*/ 	.word	index@(_ZN3cub18CUB_300001_SM_10006detail6reduce18DeviceReduceKernelINS2_10policy_hubIdyN4cuda3std3__44plusIdEEE10Policy1000EN6thrust24THRUST_300001_SM_1000_NS18transform_iteratorINSD_12zip_functionINS7_10multipliesIdEEEENSD_12zip_iteratorINS7_5tupleIJNSD_10device_ptrIdEESM_EEEEENSD_11use_defaultESP_EEyS9_dNS7_10__identityEEEvT0_PT3_T1_NS0_13GridEvenShareISV_EET2_T4_)
        /*0194*/ 	.word	0x00000000


	//----- nvinfo : EIATTR_REGCOUNT
	.align		4
.L_112:
        /*0198*/ 	.byte	0x04, 0x2f
        /*019a*/ 	.short	(.L_114 - .L_113)
	.align		4
.L_113:
        /*019c*/ 	.word	index@(_ZN3cub18CUB_300001_SM_10006detail6reduce28DeviceReduceSingleTileKernelINS2_10policy_hubIdyN4cuda3std3__44plusIdEEE10Policy1000EPdSC_iS9_ddNS7_10__identityEEEvT0_T1_T2_T3_T4_T6_)
        /*01a0*/ 	.word	0x00000030


	//----- nvinfo : EIATTR_FRAME_SIZE
	.align		4
.L_114:
        /*01a4*/ 	.byte	0x04, 0x11
        /*01a6*/ 	.short	(.L_116 - .L_115)
	.align		4
.L_115:
        /*01a8*/ 	.word	index@(_ZN3cub18CUB_300001_SM_10006detail6reduce28DeviceReduceSingleTileKernelINS2_10policy_hubIdyN4cuda3std3__44plusIdEEE10Policy1000EPdSC_iS9_ddNS7_10__identityEEEvT0_T1_T2_T3_T4_T6_)
        /*01ac*/ 	.word	0x00000000


	//----- nvinfo : EIATTR_MIN_STACK_SIZE
	.align		4
.L_116:
        /*01b0*/ 	.byte	0x04, 0x12
        /*01b2*/ 	.short	(.L_118 - .L_117)
	.align		4
.L_117:
        /*01b4*/ 	.word	index@(_ZN3cub18CUB_300001_SM_10006detail6reduce28DeviceReduceSingleTileKernelINS2_10policy_hubIdyN4cuda3std3__44plusIdEEE10Policy1000EPdSC_iS9_ddNS7_10__identityEEEvT0_T1_T2_T3_T4_T6_)
        /*01b8*/ 	.word	0x00000000


	//----- nvinfo : EIATTR_MIN_STACK_SIZE
	.align		4
.L_118:
        /*01bc*/ 	.byte	0x04, 0x12
        /*01be*/ 	.short	(.L_120 - .L_119)
	.align		4
.L_119:
        /*01c0*/ 	.word	index@(_ZN3cub18CUB_300001_SM_10006detail6reduce18DeviceReduceKernelINS2_10policy_hubIdyN4cuda3std3__44plusIdEEE10Policy1000EN6thrust24THRUST_300001_SM_1000_NS18transform_iteratorINSD_12zip_functionINS7_10multipliesIdEEEENSD_12zip_iteratorINS7_5tupleIJNSD_10device_ptrIdEESM_EEEEENSD_11use_defaultESP_EEyS9_dNS7_10__identityEEEvT0_PT3_T1_NS0_13GridEvenShareISV_EET2_T4_)
        /*01c4*/ 	.word	0x00000000


	//----- nvinfo : EIATTR_MIN_STACK_SIZE
	.align		4
.L_120:
        /*01c8*/ 	.byte	0x04, 0x12
        /*01ca*/ 	.short	(.L_122 - .L_121)
	.align		4
.L_121:
        /*01cc*/ 	.word	index@(_ZN3cub18CUB_300001_SM_10006detail6reduce28DeviceReduceSingleTileKernelINS2_10policy_hubIdyN4cuda3std3__44plusIdEEE10Policy1000EN6thrust24THRUST_300001_SM_1000_NS18transform_iteratorINSD_12zip_functionINS7_10multipliesIdEEEENSD_12zip_iteratorINS7_5tupleIJNSD_10device_ptrIdEESM_EEEEENSD_11use_defaultESP_EEPdyS9_ddNS7_10__identityEEEvT0_T1_T2_T3_T4_T6_)
        /*01d0*/ 	.word	0x00000000


	//----- nvinfo : EIATTR_MIN_STACK_SIZE
	.align		4
.L_122:
        /*01d4*/ 	.byte	0x04, 0x12
        /*01d6*/ 	.short	(.L_124 - .L_123)
	.align		4
.L_123:
        /*01d8*/ 	.word	index@(_ZN3cub18CUB_300001_SM_10006detail6reduce28DeviceReduceSingleTileKernelINS2_10policy_hubIdjN4cuda3std3__44plusIdEEE10Policy1000EPdSC_iS9_ddNS7_10__identityEEEvT0_T1_T2_T3_T4_T6_)
        /*01dc*/ 	.word	0x00000000


	//----- nvinfo : EIATTR_MIN_STACK_SIZE
	.align		4
.L_124:
        /*01e0*/ 	.byte	0x04, 0x12
        /*01e2*/ 	.short	(.L_126 - .L_125)
	.align		4
.L_125:
        /*01e4*/ 	.word	index@(_ZN3cub18CUB_300001_SM_10006detail6reduce18DeviceReduceKernelINS2_10policy_hubIdjN4cuda3std3__44plusIdEEE10Policy1000EN6thrust24THRUST_300001_SM_1000_NS18transform_iteratorINSD_12zip_functionINS7_10multipliesIdEEEENSD_12zip_iteratorINS7_5tupleIJNSD_10device_ptrIdEESM_EEEEENSD_11use_defaultESP_EEjS9_dNS7_10__identityEEEvT0_PT3_T1_NS0_13GridEvenShareISV_EET2_T4_)
        /*01e8*/ 	.word	0x00000000


	//----- nvinfo : EIATTR_MIN_STACK_SIZE
	.align		4
.L_126:
        /*01ec*/ 	.byte	0x04, 0x12
        /*01ee*/ 	.short	(.L_128 - .L_127)
	.align		4
.L_127:
        /*01f0*/ 	.word	index@(_ZN3cub18CUB_300001_SM_10006detail6reduce28DeviceReduceSingleTileKernelINS2_10policy_hubIdjN4cuda3std3__44plusIdEEE10Policy1000EN6thrust24THRUST_300001_SM_1000_NS18transform_iteratorINSD_12zip_functionINS7_10multipliesIdEEEENSD_12zip_iteratorINS7_5tupleIJNSD_10device_ptrIdEESM_EEEEENSD_11use_defaultESP_EEPdjS9_ddNS7_10__identityEEEvT0_T1_T2_T3_T4_T6_)
        /*01f4*/ 	.word	0x00000000


	//----- nvinfo : EIATTR_MIN_STACK_SIZE
	.align		4
.L_128:
        /*01f8*/ 	.byte	0x04, 0x12
        /*01fa*/ 	.short	(.L_130 - .L_129)
	.align		4
.L_129:
        /*01fc*/ 	.word	index@(_ZN3cub18CUB_300001_SM_10006detail9transform16transform_kernelINS2_10policy_hubILb1EN4cuda3std3__45tupleIJN6thrust24THRUST_300001_SM_1000_NS10device_ptrIdEESC_EEEE10policy1000El16my_func_subtractSC_JPdSH_EEEvT0_iT1_T2_DpNS2_10kernel_argIT3_EE)
        /*0200*/ 	.word	0x00000000


	//----- nvinfo : EIATTR_MIN_STACK_SIZE
	.align		4
.L_130:
        /*0204*/ 	.byte	0x04, 0x12
        /*0206*/ 	.short	(.L_132 - .L_131)
	.align		4
.L_131:
        /*0208*/ 	.word	index@(_ZN3cub18CUB_300001_SM_10006detail9transform16transform_kernelINS2_10policy_hubILb1EN4cuda3std3__45tupleIJN6thrust24THRUST_300001_SM_1000_NS10device_ptrIdEESC_EEEE10policy1000Ei16my_func_subtractSC_JPdSH_EEEvT0_iT1_T2_DpNS2_10kernel_argIT3_EE)
        /*020c*/ 	.word	0x00000000


	//----- nvinfo : EIATTR_MIN_STACK_SIZE
	.align		4
.L_132:
        /*0210*/ 	.byte	0x04, 0x12
        /*0212*/ 	.short	(.L_134 - .L_133)
	.align		4
.L_133:
        /*0214*/ 	.word	index@(_ZN3cub18CUB_300001_SM_10006detail9transform16transform_kernelINS2_10policy_hubILb1EN4cuda3std3__45tupleIJN6thrust24THRUST_300001_SM_1000_NS10device_ptrIdEESC_EEEE10policy1000El11my_func_addSC_JPdSH_EEEvT0_iT1_T2_DpNS2_10kernel_argIT3_EE)
        /*0218*/ 	.word	0x00000000


	//----- nvinfo : EIATTR_MIN_STACK_SIZE
	.align		4
.L_134:
        /*021c*/ 	.byte	0x04, 0x12
        /*021e*/ 	.short	(.L_136 - .L_135)
	.align		4
.L_135:
        /*0220*/ 	.word	index@(_ZN3cub18CUB_300001_SM_10006detail9transform16transform_kernelINS2_10policy_hubILb1EN4cuda3std3__45tupleIJN6thrust24THRUST_300001_SM_1000_NS10device_ptrIdEESC_EEEE10policy1000Ei11my_func_addSC_JPdSH_EEEvT0_iT1_T2_DpNS2_10kernel_argIT3_EE)
        /*0224*/ 	.word	0x00000000


	//----- nvinfo : EIATTR_MIN_STACK_SIZE
	.align		4
.L_136:
        /*0228*/ 	.byte	0x04, 0x12
        /*022a*/ 	.short	(.L_138 - .L_137)
	.align		4
.L_137:
        /*022c*/ 	.word	index@(_ZN3cub18CUB_300001_SM_10006detail9transform16transform_kernelINS2_10policy_hubILb0EN4cuda3std3__45tupleIJN6thrust24THRUST_300001_SM_1000_NS10device_ptrIdEESC_EEEE10policy1000ElNS7_10multipliesIdEESC_JPdSI_EEEvT0_iT1_T2_DpNS2_10kernel_argIT3_EE)
        /*0230*/ 	.word	0x00000000


	//----- nvinfo : EIATTR_MIN_STACK_SIZE
	.align		4
.L_138:
        /*0234*/ 	.byte	0x04, 0x12
        /*0236*/ 	.short	(.L_140 - .L_139)
	.align		4
.L_139:
        /*0238*/ 	.word	index@(_ZN3cub18CUB_300001_SM_10006detail9transform16transform_kernelINS2_10policy_hubILb0EN4cuda3std3__45tupleIJN6thrust24THRUST_300001_SM_1000_NS10device_ptrIdEESC_EEEE10policy1000EiNS7_10multipliesIdEESC_JPdSI_EEEvT0_iT1_T2_DpNS2_10kernel_argIT3_EE)
        /*023c*/ 	.word	0x00000000


	//----- nvinfo : EIATTR_MIN_STACK_SIZE
	.align		4
.L_140:
        /*0240*/ 	.byte	0x04, 0x12
        /*0242*/ 	.short	(.L_142 - .L_141)
	.align		4
.L_141:
        /*0244*/ 	.word	index@(_ZN3cub18CUB_300001_SM_10006detail9transform16transform_kernelINS2_10policy_hubILb0EN4cuda3std3__45tupleIJN6thrust24THRUST_300001_SM_1000_NS10device_ptrIdEESC_EEEE10policy1000ElNS7_5minusIdEESC_JPdSI_EEEvT0_iT1_T2_DpNS2_10kernel_argIT3_EE)
        /*0248*/ 	.word	0x00000000


	//----- nvinfo : EIATTR_MIN_STACK_SIZE
	.align		4
.L_142:
        /*024c*/ 	.byte	0x04, 0x12
        /*024e*/ 	.short	(.L_144 - .L_143)
	.align		4
.L_143:
        /*0250*/ 	.word	index@(_ZN3cub18CUB_300001_SM_10006detail9transform16transform_kernelINS2_10policy_hubILb0EN4cuda3std3__45tupleIJN6thrust24THRUST_300001_SM_1000_NS10device_ptrIdEESC_EEEE10policy1000EiNS7_5minusIdEESC_JPdSI_EEEvT0_iT1_T2_DpNS2_10kernel_argIT3_EE)
        /*0254*/ 	.word	0x00000000


	//----- nvinfo : EIATTR_MIN_STACK_SIZE
	.align		4
.L_144:
        /*0258*/ 	.byte	0x04, 0x12
        /*025a*/ 	.short	(.L_146 - .L_145)
	.align		4
.L_145:
        /*025c*/ 	.word	index@(_ZN3cub18CUB_300001_SM_10006detail11EmptyKernelIvEEvv)
        /*0260*/ 	.word	0x00000000


	//----- nvinfo : EIATTR_MIN_STACK_SIZE
	.align		4
.L_146:
        /*0264*/ 	.byte	0x04, 0x12
        /*0266*/ 	.short	(.L_148 - .L_147)
	.align		4
.L_147:
        /*0268*/ 	.word	index@(_Z6MV_GPUPKdPKiS2_S2_S0_Pd)
        /*026c*/ 	.word	0x00000000
.L_148:


//--------------------- .nv.compat                --------------------------
	.section	.nv.compat,"",@"SHT_CUDA_COMPAT_INFO"
	.align	4
        /*0000*/ 	.byte	0x02, 0x09, 0x00, 0x00, 0x02, 0x02, 0x02, 0x00, 0x02, 0x05, 0x05, 0x00, 0x03, 0x07, 0x01, 0x01
        /*0010*/ 	.byte	0x02, 0x03, 0x00, 0x00, 0x02, 0x06, 0x01, 0x00, 0x04, 0x0b, 0x08, 0x00, 0x01, 0x00, 0x00, 0x00
        /*0020*/ 	.byte	0x00, 0x00, 0x00, 0x00


//--------------------- .nv.info._ZN3cub18CUB_300001_SM_10006detail6reduce28DeviceReduceSingleTileKernelINS2_10policy_hubIdyN4cuda3std3__44plusIdEEE10Policy1000EPdSC_iS9_ddNS7_10__identityEEEvT0_T1_T2_T3_T4_T6_ --------------------------
	.section	.nv.info._ZN3cub18CUB_300001_SM_10006detail6reduce28DeviceReduceSingleTileKernelINS2_10policy_hubIdyN4cuda3std3__44plusIdEEE10Policy1000EPdSC_iS9_ddNS7_10__identityEEEvT0_T1_T2_T3_T4_T6_,"",@"SHT_CUDA_INFO"
	.sectionflags	@""
	.align	4


	//----- nvinfo : EIATTR_CUDA_API_VERSION
	.align		4
        /*0000*/ 	.byte	0x04, 0x37
        /*0002*/ 	.short	(.L_150 - .L_149)
.L_149:
        /*0004*/ 	.word	0x00000082


	//----- nvinfo : EIATTR_KPARAM_INFO
	.align		4
.L_150:
        /*0008*/ 	.byte	0x04, 0x17
        /*000a*/ 	.short	(.L_152 - .L_151)
.L_151:
        /*000c*/ 	.word	0x00000000
        /*0010*/ 	.short	0x0005
        /*0012*/ 	.short	0x0020
        /*0014*/ 	.byte	0x00, 0xf0, 0x05, 0x00


	//----- nvinfo : EIATTR_KPARAM_INFO
	.align		4
.L_152:
        /*0018*/ 	.byte	0x04, 0x17
        /*001a*/ 	.short	(.L_154 - .L_153)
.L_153:
        /*001c*/ 	.word	0x00000000
        /*0020*/ 	.short	0x0004
        /*0022*/ 	.short	0x0018
        /*0024*/ 	.byte	0x00, 0xf0, 0x21, 0x00


	//----- nvinfo : EIATTR_KPARAM_INFO
	.align		4
.L_154:
        /*0028*/ 	.byte	0x04, 0x17
        /*002a*/ 	.short	(.L_156 - .L_155)
.L_155:
        /*002c*/ 	.word	0x00000000
        /*0030*/ 	.short	0x0003
        /*0032*/ 	.short	0x0014
        /*0034*/ 	.byte	0x00, 0xf0, 0x05, 0x00


	//----- nvinfo : EIATTR_KPARAM_INFO
	.align		4
.L_156:
        /*0038*/ 	.byte	0x04, 0x17
        /*003a*/ 	.short	(.L_158 - .L_157)
.L_157:
        /*003c*/ 	.word	0x00000000
        /*0040*/ 	.short	0x0002
        /*0042*/ 	.short	0x0010
        /*0044*/ 	.byte	0x00, 0xf0, 0x11, 0x00


	//----- nvinfo : EIATTR_KPARAM_INFO
	.align		4
.L_158:
        /*0048*/ 	.byte	0x04, 0x17
        /*004a*/ 	.short	(.L_160 - .L_159)
.L_159:
        /*004c*/ 	.word	0x00000000
        /*0050*/ 	.short	0x0001
        /*0052*/ 	.short	0x0008
        /*0054*/ 	.byte	0x00, 0xf5, 0x21, 0x00


	//----- nvinfo : EIATTR_KPARAM_INFO
	.align		4
.L_160:
        /*0058*/ 	.byte	0x04, 0x17
        /*005a*/ 	.short	(.L_162 - .L_161)
.L_161:
        /*005c*/ 	.word	0x00000000
        /*0060*/ 	.short	0x0000
        /*0062*/ 	.short	0x0000
        /*0064*/ 	.byte	0x00, 0xf5, 0x21, 0x00


	//----- nvinfo : EIATTR_SPARSE_MMA_MASK
	.align		4
.L_162:
        /*0068*/ 	.byte	0x03, 0x50
        /*006a*/ 	.short	0x0000


	//----- nvinfo : EIATTR_MAXREG_COUNT
	.align		4
        /*006c*/ 	.byte	0x03, 0x1b
        /*006e*/ 	.short	0x0080


	//----- nvinfo : EIATTR_NUM_BARRIERS
	.align		4
        /*0070*/ 	.byte	0x02, 0x4c
        /*0072*/ 	.byte	0x01
	.zero		1


	//----- nvinfo : EIATTR_MERCURY_ISA_VERSION
	.align		4
        /*0074*/ 	.byte	0x03, 0x5f
        /*0076*/ 	.short	0x0101


	//----- nvinfo : EIATTR_COOP_GROUP_MASK_REGIDS
	.align		4
        /*0078*/ 	.byte	0x04, 0x29
        /*007a*/ 	.short	(.L_164 - .L_163)


	//   ....[0]....
.L_163:
        /*007c*/ 	.word	0xffffffff


	//   ....[1]....
        /*0080*/ 	.word	0xffffffff


	//   ....[2]....
        /*0084*/ 	.word	0xffffffff


	//   ....[3]....
        /*0088*/ 	.word	0xffffffff


	//   ....[4]....
        /*008c*/ 	.word	0xffffffff


	//   ....[5]....
        /*0090*/ 	.word	0xffffffff


	//   ....[6]....
        /*0094*/ 	.word	0xffffffff


	//   ....[7]....
        /*0098*/ 	.word	0xffffffff


	//   ....[8]....
        /*009c*/ 	.word	0xffffffff


	//   ....[9]....
        /*00a0*/ 	.word	0xffffffff


	//   ....[10]....
        /*00a4*/ 	.word	0xffffffff


	//   ....[11]....
        /*00a8*/ 	.word	0xffffffff


	//   ....[12]....
        /*00ac*/ 	.word	0xffffffff


	//   ....[13]....
        /*00b0*/ 	.word	0xffffffff


	//   ....[14]....
        /*00b4*/ 	.word	0xffffffff


	//   ....[15]....
        /*00b8*/ 	.word	0xffffffff


	//   ....[16]....
        /*00bc*/ 	.word	0xffffffff


	//   ....[17]....
        /*00c0*/ 	.word	0xffffffff


	//   ....[18]....
        /*00c4*/ 	.word	0xffffffff


	//   ....[19]....
        /*00c8*/ 	.word	0xffffffff


	//   ....[20]....
        /*00cc*/ 	.word	0xffffffff


	//   ....[21]....
        /*00d0*/ 	.word	0xffffffff


	//   ....[22]....
        /*00d4*/ 	.word	0xffffffff


	//   ....[23]....
        /*00d8*/ 	.word	0xffffffff


	//   ....[24]....
        /*00dc*/ 	.word	0xffffffff


	//   ....[25]....
        /*00e0*/ 	.word	0xffffffff


	//   ....[26]....
        /*00e4*/ 	.word	0xffffffff


	//   ....[27]....
        /*00e8*/ 	.word	0xffffffff


	//   ....[28]....
        /*00ec*/ 	.word	0xffffffff


	//   ....[29]....
        /*00f0*/ 	.word	0xffffffff


	//----- nvinfo : EIATTR_COOP_GROUP_INSTR_OFFSETS
	.align		4
.L_164:
        /*00f4*/ 	.byte	0x04, 0x28
        /*00f6*/ 	.short	(.L_166 - .L_165)


	//   ....[0]....
.L_165:
        /*00f8*/ 	.word	0x00000960


	//   ....[1]....
        /*00fc*/ 	.word	0x00000970


	//   ....[2]....
        /*0100*/ 	.word	0x000009e0


	//   ....[3]....
        /*0104*/ 	.word	0x00000a10


	//   ....[4]....
        /*0108*/ 	.word	0x00000a70


	//   ....[5]....
        /*010c*/ 	.word	0x00000a80


	//   ....[6]....
        /*0110*/ 	.word	0x00000ae0


	//   ....[7]....
        /*0114*/ 	.word	0x00000af0


	//   ....[8]....
        /*0118*/ 	.word	0x00000b40


	//   ....[9]....
        /*011c*/ 	.word	0x00000b60


	//   ....[10]....
        /*0120*/ 	.word	0x00000e10


	//   ....[11]....
        /*0124*/ 	.word	0x00000e20


	//   ....[12]....
        /*0128*/ 	.word	0x00000eb0


	//   ....[13]....
        /*012c*/ 	.word	0x00000ed0


	//   ....[14]....
        /*0130*/ 	.word	0x00000f20


	//   ....[15]....
        /*0134*/ 	.word	0x00000f40


	//   ....[16]....
        /*0138*/ 	.word	0x00000f90


	//   ....[17]....
        /*013c*/ 	.word	0x00000fb0


	//   ....[18]....
        /*0140*/ 	.word	0x00001000


	//   ....[19]....
        /*0144*/ 	.word	0x00001030


	//   ....[20]....
        /*0148*/ 	.word	0x000020b0


	//   ....[21]....
        /*014c*/ 	.word	0x000020c0


	//   ....[22]....
        /*0150*/ 	.word	0x00002130


	//   ....[23]....
        /*0154*/ 	.word	0x00002140


	//   ....[24]....
        /*0158*/ 	.word	0x000021a0


	//   ....[25]....
        /*015c*/ 	.word	0x000021b0


	//   ....[26]....
        /*0160*/ 	.word	0x00002200


	//   ....[27]....
        /*0164*/ 	.word	0x00002220


	//   ....[28]....
        /*0168*/ 	.word	0x00002280


	//   ....[29]....
        /*016c*/ 	.word	0x000022b0


	//----- nvinfo : EIATTR_VRC_CTA_INIT_COUNT
	.align		4
.L_166:
        /*0170*/ 	.byte	0x02, 0x4a
	.zero		1
	.zero		1


	//----- nvinfo : EIATTR_EXIT_INSTR_OFFSETS
	.align		4
        /*0174*/ 	.byte	0x04, 0x1c
        /*0176*/ 	.short	(.L_168 - .L_167)


	//   ....[0]....
.L_167:
        /*0178*/ 	.word	0x00000080


	//   ....[1]....
        /*017c*/ 	.word	0x000000c0


	//   ....[2]....
        /*0180*/ 	.word	0x00002510


	//   ....[3]....
        /*0184*/ 	.word	0x00002560


	//----- nvinfo : EIATTR_MAX_THREADS
	.align		4
.L_168:
        /*0188*/ 	.byte	0x04, 0x05
        /*018a*/ 	.short	(.L_170 - .L_169)
.L_169:
        /*018c*/ 	.word	0x00000200
        /*0190*/ 	.word	0x00000001
        /*0194*/ 	.word	0x00000001


	//----- nvinfo : EIATTR_CRS_STACK_SIZE
	.align		4
.L_170:
        /*0198*/ 	.byte	0x04, 0x1e
        /*019a*/ 	.short	(.L_172 - .L_171)
.L_171:
        /*019c*/ 	.word	0x00000000


	//----- nvinfo : EIATTR_CBANK_PARAM_SIZE
	.align		4
.L_172:
        /*01a0*/ 	.byte	0x03, 0x19
        /*01a2*/ 	.short	0x0021


	//----- nvinfo : EIATTR_PARAM_CBANK
	.align		4
        /*01a4*/ 	.byte	0x04, 0x0a
        /*01a6*/ 	.short	(.L_174 - .L_173)
	.align		4
.L_173:
        /*01a8*/ 	.word	index@(.nv.constant0._ZN3cub18CUB_300001_SM_10006detail6reduce28DeviceReduceSingleTileKernelINS2_10policy_hubIdyN4cuda3std3__44plusIdEEE10Policy1000EPdSC_iS9_ddNS7_10__identityEEEvT0_T1_T2_T3_T4_T6_)
        /*01ac*/ 	.short	0x0380
        /*01ae*/ 	.short	0x0021


	//----- nvinfo : EIATTR_SW_WAR
	.align		4
.L_174:
        /*01b0*/ 	.byte	0x04, 0x36
        /*01b2*/ 	.short	(.L_176 - .L_175)
.L_175:
        /*01b4*/ 	.word	0x00000008
.L_176:


//--------------------- .nv.info._ZN3cub18CUB_300001_SM_10006detail6reduce18DeviceReduceKernelINS2_10policy_hubIdyN4cuda3std3__44plusIdEEE10Policy1000EN6thrust24THRUST_300001_SM_1000_NS18transform_iteratorINSD_12zip_functionINS7_10multipliesIdEEEENSD_12zip_iteratorINS7_5tupleIJNSD_10device_ptrIdEESM_EEEEENSD_11use_defaultESP_EEyS9_dNS7_10__identityEEEvT0_PT3_T1_NS0_13GridEvenShareISV_EET2_T4_ --------------------------
	.section	.nv.info._ZN3cub18CUB_300001_SM_10006detail6reduce18DeviceReduceKernelINS2_10policy_hubIdyN4cuda3std3__44plusIdEEE10Policy1000EN6thrust24THRUST_300001_SM_1000_NS18transform_iteratorINSD_12zip_functionINS7_10multipliesIdEEEENSD_12zip_iteratorINS7_5tupleIJNSD_10device_ptrIdEESM_EEEEENSD_11use_defaultESP_EEyS9_dNS7_10__identityEEEvT0_PT3_T1_NS0_13GridEvenShareISV_EET2_T4_,"",@"SHT_CUDA_INFO"
	.sectionflags	@""
	.align	4


	//----- nvinfo : EIATTR_CUDA_API_VERSION
	.align		4
        /*0000*/ 	.byte	0x04, 0x37
        /*0002*/ 	.short	(.L_178 - .L_177)
.L_177:
        /*0004*/ 	.word	0x00000082


	//----- nvinfo : EIATTR_KPARAM_INFO
	.align		4
.L_178:
        /*0008*/ 	.byte	0x04, 0x17
        /*000a*/ 	.short	(.L_180 - .L_179)
.L_179:
        /*000c*/ 	.word	0x00000000
        /*0010*/ 	.short	0x0005
        /*0012*/ 	.short	0x0071
        /*0014*/ 	.byte	0x00, 0xf0, 0x05, 0x00


	//----- nvinfo : EIATTR_KPARAM_INFO
	.align		4
.L_180:
        /*0018*/ 	.byte	0x04, 0x17
        /*001a*/ 	.short	(.L_182 - .L_181)
.L_181:
        /*001c*/ 	.word	0x00000000
        /*0020*/ 	.short	0x0004
        /*0022*/ 	.short	0x0070
        /*0024*/ 	.byte	0x00, 0xf0, 0x05, 0x00


	//----- nvinfo : EIATTR_KPARAM_INFO
	.align		4
.L_182:
        /*0028*/ 	.byte	0x04, 0x17
        /*002a*/ 	.short	(.L_184 - .L_183)
.L_183:
        /*002c*/ 	.word	0x00000000
        /*0030*/ 	.short	0x0003
        /*0032*/ 	.short	0x0028
        /*0034*/ 	.byte	0x00, 0xf0, 0x21, 0x01


	//----- nvinfo : EIATTR_KPARAM_INFO
	.align		4
.L_184:
        /*0038*/ 	.byte	0x04, 0x17
        /*003a*/ 	.short	(.L_186 - .L_185)
.L_185:
        /*003c*/ 	.word	0x00000000
        /*0040*/ 	.short	0x0002
        /*0042*/ 	.short	0x0020
        /*0044*/ 	.byte	0x00, 0xf0, 0x21, 0x00


	//----- nvinfo : EIATTR_KPARAM_INFO
	.align		4
.L_186:
        /*0048*/ 	.byte	0x04, 0x17
        /*004a*/ 	.short	(.L_188 - .L_187)
.L_187:
        /*004c*/ 	.word	0x00000000
        /*0050*/ 	.short	0x0001
        /*0052*/ 	.short	0x0018
        /*0054*/ 	.byte	0x00, 0xf5, 0x21, 0x00


	//----- nvinfo : EIATTR_KPARAM_INFO
	.align		4
.L_188:
        /*0058*/ 	.byte	0x04, 0x17
        /*005a*/ 	.short	(.L_190 - .L_189)
.L_189:
        /*005c*/ 	.word	0x00000000
        /*0060*/ 	.short	0x0000
        /*0062*/ 	.short	0x0000
        /*0064*/ 	.byte	0x00, 0xf0, 0x61, 0x00


	//----- nvinfo : EIATTR_SPARSE_MMA_MASK
	.align		4
.L_190:
        /*0068*/ 	.byte	0x03, 0x50
        /*006a*/ 	.short	0x0000


	//----- nvinfo : EIATTR_MAXREG_COUNT
	.align		4
        /*006c*/ 	.byte	0x03, 0x1b
        /*006e*/ 	.short	0x0080


	//----- nvinfo : EIATTR_NUM_BARRIERS
	.align		4
        /*0070*/ 	.byte	0x02, 0x4c
        /*0072*/ 	.byte	0x01
	.zero		1


	//----- nvinfo : EIATTR_MERCURY_ISA_VERSION
	.align		4
        /*0074*/ 	.byte	0x03, 0x5f
        /*0076*/ 	.short	0x0101


	//----- nvinfo : EIATTR_COOP_GROUP_MASK_REGIDS
	.align		4
        /*0078*/ 	.byte	0x04, 0x29
        /*007a*/ 	.short	(.L_192 - .L_191)


	//   ....[0]....
.L_191:
        /*007c*/ 	.word	0xffffffff


	//   ....[1]....
        /*0080*/ 	.word	0xffffffff


	//   ....[2]....
        /*0084*/ 	.word	0xffffffff


	//   ....[3]....
        /*0088*/ 	.word	0xffffffff


	//   ....[4]....
        /*008c*/ 	.word	0xffffffff


	//   ....[5]....
        /*0090*/ 	.word	0xffffffff


	//   ....[6]....
        /*0094*/ 	.word	0xffffffff


	//   ....[7]....
        /*0098*/ 	.word	0xffffffff


	//   ....[8]....
        /*009c*/ 	.word	0xffffffff


	//   ....[9]....
        /*00a0*/ 	.word	0xffffffff


	//   ....[10]....
        /*00a4*/ 	.word	0xffffffff


	//   ....[11]....
        /*00a8*/ 	.word	0xffffffff


	//   ....[12]....
        /*00ac*/ 	.word	0xffffffff


	//   ....[13]....
        /*00b0*/ 	.word	0xffffffff


	//   ....[14]....
        /*00b4*/ 	.word	0xffffffff


	//   ....[15]....
        /*00b8*/ 	.word	0xffffffff


	//   ....[16]....
        /*00bc*/ 	.word	0xffffffff


	//   ....[17]....
        /*00c0*/ 	.word	0xffffffff


	//   ....[18]....
        /*00c4*/ 	.word	0xffffffff


	//   ....[19]....
        /*00c8*/ 	.word	0xffffffff


	//   ....[20]....
        /*00cc*/ 	.word	0xffffffff


	//   ....[21]....
        /*00d0*/ 	.word	0xffffffff


	//   ....[22]....
        /*00d4*/ 	.word	0xffffffff


	//   ....[23]....
        /*00d8*/ 	.word	0xffffffff


	//   ....[24]....
        /*00dc*/ 	.word	0xffffffff


	//   ....[25]....
        /*00e0*/ 	.word	0xffffffff


	//   ....[26]....
        /*00e4*/ 	.word	0xffffffff


	//   ....[27]....
        /*00e8*/ 	.word	0xffffffff


	//   ....[28]....
        /*00ec*/ 	.word	0xffffffff


	//   ....[29]....
        /*00f0*/ 	.word	0xffffffff


	//----- nvinfo : EIATTR_COOP_GROUP_INSTR_OFFSETS
	.align		4
.L_192:
        /*00f4*/ 	.byte	0x04, 0x28
        /*00f6*/ 	.short	(.L_194 - .L_193)


	//   ....[0]....
.L_193:
        /*00f8*/ 	.word	0x00000cf0


	//   ....[1]....
        /*00fc*/ 	.word	0x00000d00


	//   ....[2]....
        /*0100*/ 	.word	0x00000d70


	//   ....[3]....
        /*0104*/ 	.word	0x00000d90


	//   ....[4]....
        /*0108*/ 	.word	0x00000e00


	//   ....[5]....
        /*010c*/ 	.word	0x00000e10


	//   ....[6]....
        /*0110*/ 	.word	0x00000e60


	//   ....[7]....
        /*0114*/ 	.word	0x00000e80


	//   ....[8]....
        /*0118*/ 	.word	0x00000ef0


	//   ....[9]....
        /*011c*/ 	.word	0x00000f00


	//   ....[10]....
        /*0120*/ 	.word	0x000011a0


	//   ....[11]....
        /*0124*/ 	.word	0x000011b0


	//   ....[12]....
        /*0128*/ 	.word	0x00001230


	//   ....[13]....
        /*012c*/ 	.word	0x00001260


	//   ....[14]....
        /*0130*/ 	.word	0x000012c0


	//   ....[15]....
        /*0134*/ 	.word	0x000012f0


	//   ....[16]....
        /*0138*/ 	.word	0x00001340


	//   ....[17]....
        /*013c*/ 	.word	0x00001360


	//   ....[18]....
        /*0140*/ 	.word	0x000013e0


	//   ....[19]....
        /*0144*/ 	.word	0x000013f0


	//   ....[20]....
        /*0148*/ 	.word	0x00002b80


	//   ....[21]....
        /*014c*/ 	.word	0x00002b90


	//   ....[22]....
        /*0150*/ 	.word	0x00002c00


	//   ....[23]....
        /*0154*/ 	.word	0x00002c20


	//   ....[24]....
        /*0158*/ 	.word	0x00002c90


	//   ....[25]....
        /*015c*/ 	.word	0x00002ca0


	//   ....[26]....
        /*0160*/ 	.word	0x00002cf0


	//   ....[27]....
        /*0164*/ 	.word	0x00002d10


	//   ....[28]....
        /*0168*/ 	.word	0x00002d80


	//   ....[29]....
        /*016c*/ 	.word	0x00002d90


	//----- nvinfo : EIATTR_VRC_CTA_INIT_COUNT
	.align		4
.L_194:
        /*0170*/ 	.byte	0x02, 0x4a
	.zero		1
	.zero		1


	//----- nvinfo : EIATTR_EXIT_INSTR_OFFSETS
	.align		4
        /*0174*/ 	.byte	0x04, 0x1c
        /*0176*/ 	.short	(.L_196 - .L_195)


	//   ....[0]....
.L_195:
        /*0178*/ 	.word	0x00002fc0


	//   ....[1]....
        /*017c*/ 	.word	0x00003020


	//----- nvinfo : EIATTR_MAX_THREADS
	.align		4
.L_196:
        /*0180*/ 	.byte	0x04, 0x05
        /*0182*/ 	.short	(.L_198 - .L_197)
.L_197:
        /*0184*/ 	.word	0x00000200
        /*0188*/ 	.word	0x00000001
        /*018c*/ 	.word	0x00000001


	//----- nvinfo : EIATTR_CRS_STACK_SIZE
	.align		4
.L_198:
        /*0190*/ 	.byte	0x04, 0x1e
        /*0192*/ 	.short	(.L_200 - .L_199)
.L_199:
        /*0194*/ 	.word	0x00000000


	//----- nvinfo : EIATTR_CBANK_PARAM_SIZE
	.align		4
.L_200:
        /*0198*/ 	.byte	0x03, 0x19
        /*019a*/ 	.short	0x0072


	//----- nvinfo : EIATTR_PARAM_CBANK
	.align		4
        /*019c*/ 	.byte	0x04, 0x0a
        /*019e*/ 	.short	(.L_202 - .L_201)
	.align		4
.L_201:
        /*01a0*/ 	.word	index@(.nv.constant0._ZN3cub18CUB_300001_SM_10006detail6reduce18DeviceReduceKernelINS2_10policy_hubIdyN4cuda3std3__44plusIdEEE10Policy1000EN6thrust24THRUST_300001_SM_1000_NS18transform_iteratorINSD_12zip_functionINS7_10multipliesIdEEEENSD_12zip_iteratorINS7_5tupleIJNSD_10device_ptrIdEESM_EEEEENSD_11use_defaultESP_EEyS9_dNS7_10__identityEEEvT0_PT3_T1_NS0_13GridEvenShareISV_EET2_T4_)
        /*01a4*/ 	.short	0x0380
        /*01a6*/ 	.short	0x0072


	//----- nvinfo : EIATTR_SW_WAR
	.align		4
.L_202:
        /*01a8*/ 	.byte	0x04, 0x36
        /*01aa*/ 	.short	(.L_204 - .L_203)
.L_203:
        /*01ac*/ 	.word	0x00000008
.L_204:


//--------------------- .nv.info._ZN3cub18CUB_300001_SM_10006detail6reduce28DeviceReduceSingleTileKernelINS2_10policy_hubIdyN4cuda3std3__44plusIdEEE10Policy1000EN6thrust24THRUST_300001_SM_1000_NS18transform_iteratorINSD_12zip_functionINS7_10multipliesIdEEEENSD_12zip_iteratorINS7_5tupleIJNSD_10device_ptrIdEESM_EEEEENSD_11use_defaultESP_EEPdyS9_ddNS7_10__identityEEEvT0_T1_T2_T3_T4_T6_ --------------------------
	.section	.nv.info._ZN3cub18CUB_300001_SM_10006detail6reduce28DeviceReduceSingleTileKernelINS2_10policy_hubIdyN4cuda3std3__44plusIdEEE10Policy1000EN6thrust24THRUST_300001_SM_1000_NS18transform_iteratorINSD_12zip_functionINS7_10multipliesIdEEEENSD_12zip_iteratorINS7_5tupleIJNSD_10device_ptrIdEESM_EEEEENSD_11use_defaultESP_EEPdyS9_ddNS7_10__identityEEEvT0_T1_T2_T3_T4_T6_,"",@"SHT_CUDA_INFO"
	.sectionflags	@""
	.align	4


	//----- nvinfo : EIATTR_CUDA_API_VERSION
	.align		4
        /*0000*/ 	.byte	0x04, 0x37
        /*0002*/ 	.short	(.L_206 - .L_205)
.L_205:
        /*0004*/ 	.word	0x00000082


	//----- nvinfo : EIATTR_KPARAM_INFO
	.align		4
.L_206:
        /*0008*/ 	.byte	0x04, 0x17
        /*000a*/ 	.short	(.L_208 - .L_207)
.L_207:
        /*000c*/ 	.word	0x00000000
        /*0010*/ 	.short	0x0005
        /*0012*/ 	.short	0x0038
        /*0014*/ 	.byte	0x00, 0xf0, 0x05, 0x00


	//----- nvinfo : EIATTR_KPARAM_INFO
	.align		4
.L_208:
        /*0018*/ 	.byte	0x04, 0x17
        /*001a*/ 	.short	(.L_210 - .L_209)
.L_209:
        /*001c*/ 	.word	0x00000000
        /*0020*/ 	.short	0x0004
        /*0022*/ 	.short	0x0030
        /*0024*/ 	.byte	0x00, 0xf0, 0x21, 0x00


	//----- nvinfo : EIATTR_KPARAM_INFO
	.align		4
.L_210:
        /*0028*/ 	.byte	0x04, 0x17
        /*002a*/ 	.short	(.L_212 - .L_211)
.L_211:
        /*002c*/ 	.word	0x00000000
        /*0030*/ 	.short	0x0003
        /*0032*/ 	.short	0x0028
        /*0034*/ 	.byte	0x00, 0xf0, 0x05, 0x00


	//----- nvinfo : EIATTR_KPARAM_INFO
	.align		4
.L_212:
        /*0038*/ 	.byte	0x04, 0x17
        /*003a*/ 	.short	(.L_214 - .L_213)
.L_213:
        /*003c*/ 	.word	0x00000000
        /*0040*/ 	.short	0x0002
        /*0042*/ 	.short	0x0020
        /*0044*/ 	.byte	0x00, 0xf0, 0x21, 0x00


	//----- nvinfo : EIATTR_KPARAM_INFO
	.align		4
.L_214:
        /*0048*/ 	.byte	0x04, 0x17
        /*004a*/ 	.short	(.L_216 - .L_215)
.L_215:
        /*004c*/ 	.word	0x00000000
        /*0050*/ 	.short	0x0001
        /*0052*/ 	.short	0x0018
        /*0054*/ 	.byte	0x00, 0xf5, 0x21, 0x00


	//----- nvinfo : EIATTR_KPARAM_INFO
	.align		4
.L_216:
        /*0058*/ 	.byte	0x04, 0x17
        /*005a*/ 	.short	(.L_218 - .L_217)
.L_217:
        /*005c*/ 	.word	0x00000000
        /*0060*/ 	.short	0x0000
        /*0062*/ 	.short	0x0000
        /*0064*/ 	.byte	0x00, 0xf0, 0x61, 0x00


	//----- nvinfo : EIATTR_SPARSE_MMA_MASK
	.align		4
.L_218:
        /*0068*/ 	.byte	0x03, 0x50
        /*006a*/ 	.short	0x0000


	//----- nvinfo : EIATTR_MAXREG_COUNT
	.align		4
        /*006c*/ 	.byte	0x03, 0x1b
        /*006e*/ 	.short	0x0080


	//----- nvinfo : EIATTR_NUM_BARRIERS
	.align		4
        /*0070*/ 	.byte	0x02, 0x4c
        /*0072*/ 	.byte	0x01
	.zero		1


	//----- nvinfo : EIATTR_MERCURY_ISA_VERSION
	.align		4
        /*0074*/ 	.byte	0x03, 0x5f
        /*0076*/ 	.short	0x0101


	//----- nvinfo : EIATTR_COOP_GROUP_MASK_REGIDS
	.align		4
        /*0078*/ 	.byte	0x04, 0x29
        /*007a*/ 	.short	(.L_220 - .L_219)


	//   ....[0]....
.L_219:
        /*007c*/ 	.word	0xffffffff


	//   ....[1]....
        /*0080*/ 	.word	0xffffffff


	//   ....[2]....
        /*0084*/ 	.word	0xffffffff


	//   ....[3]....
        /*0088*/ 	.word	0xffffffff


	//   ....[4]....
        /*008c*/ 	.word	0xffffffff


	//   ....[5]....
        /*0090*/ 	.word	0xffffffff


	//   ....[6]....
        /*0094*/ 	.word	0xffffffff


	//   ....[7]....
        /*0098*/ 	.word	0xffffffff


	//   ....[8]....
        /*009c*/ 	.word	0xffffffff


	//   ....[9]....
        /*00a0*/ 	.word	0xffffffff


	//   ....[10]....
        /*00a4*/ 	.word	0xffffffff


	//   ....[11]....
        /*00a8*/ 	.word	0xffffffff


	//   ....[12]....
        /*00ac*/ 	.word	0xffffffff


	//   ....[13]....
        /*00b0*/ 	.word	0xffffffff


	//   ....[14]....
        /*00b4*/ 	.word	0xffffffff


	//   ....[15]....
        /*00b8*/ 	.word	0xffffffff


	//   ....[16]....
        /*00bc*/ 	.word	0xffffffff


	//   ....[17]....
        /*00c0*/ 	.word	0xffffffff


	//   ....[18]....
        /*00c4*/ 	.word	0xffffffff


	//   ....[19]....
        /*00c8*/ 	.word	0xffffffff


	//   ....[20]....
        /*00cc*/ 	.word	0xffffffff


	//   ....[21]....
        /*00d0*/ 	.word	0xffffffff


	//   ....[22]....
        /*00d4*/ 	.word	0xffffffff


	//   ....[23]....
        /*00d8*/ 	.word	0xffffffff


	//   ....[24]....
        /*00dc*/ 	.word	0xffffffff


	//   ....[25]....
        /*00e0*/ 	.word	0xffffffff


	//   ....[26]....
        /*00e4*/ 	.word	0xffffffff


	//   ....[27]....
        /*00e8*/ 	.word	0xffffffff


	//   ....[28]....
        /*00ec*/ 	.word	0xffffffff


	//   ....[29]....
        /*00f0*/ 	.word	0xffffffff


	//----- nvinfo : EIATTR_COOP_GROUP_INSTR_OFFSETS
	.align		4
.L_220:
        /*00f4*/ 	.byte	0x04, 0x28
        /*00f6*/ 	.short	(.L_222 - .L_221)


	//   ....[0]....
.L_221:
        /*00f8*/ 	.word	0x00000be0


	//   ....[1]....
        /*00fc*/ 	.word	0x00000bf0


	//   ....[2]....
        /*0100*/ 	.word	0x00000c60


	//   ....[3]....
        /*0104*/ 	.word	0x00000c90


	//   ....[4]....
        /*0108*/ 	.word	0x00000cf0


	//   ....[5]....
        /*010c*/ 	.word	0x00000d00


	//   ....[6]....
        /*0110*/ 	.word	0x00000d60


	//   ....[7]....
        /*0114*/ 	.word	0x00000d70


	//   ....[8]....
        /*0118*/ 	.word	0x00000dc0


	//   ....[9]....
        /*011c*/ 	.word	0x00000de0


	//   ....[10]....
        /*0120*/ 	.word	0x00001090


	//   ....[11]....
        /*0124*/ 	.word	0x000010a0


	//   ....[12]....
        /*0128*/ 	.word	0x00001130


	//   ....[13]....
        /*012c*/ 	.word	0x00001150


	//   ....[14]....
        /*0130*/ 	.word	0x000011a0


	//   ....[15]....
        /*0134*/ 	.word	0x000011c0


	//   ....[16]....
        /*0138*/ 	.word	0x00001220


	//   ....[17]....
        /*013c*/ 	.word	0x00001240


	//   ....[18]....
        /*0140*/ 	.word	0x000012a0


	//   ....[19]....
        /*0144*/ 	.word	0x000012d0


	//   ....[20]....
        /*0148*/ 	.word	0x000028f0


	//   ....[21]....
        /*014c*/ 	.word	0x00002900


	//   ....[22]....
        /*0150*/ 	.word	0x00002970


	//   ....[23]....
        /*0154*/ 	.word	0x00002990


	//   ....[24]....
        /*0158*/ 	.word	0x000029f0


	//   ....[25]....
        /*015c*/ 	.word	0x00002a10


	//   ....[26]....
        /*0160*/ 	.word	0x00002a70


	//   ....[27]....
        /*0164*/ 	.word	0x00002a90


	//   ....[28]....
        /*0168*/ 	.word	0x00002af0


	//   ....[29]....
        /*016c*/ 	.word	0x00002b00


	//----- nvinfo : EIATTR_VRC_CTA_INIT_COUNT
	.align		4
.L_222:
        /*0170*/ 	.byte	0x02, 0x4a
	.zero		1
	.zero		1


	//----- nvinfo : EIATTR_EXIT_INSTR_OFFSETS
	.align		4
        /*0174*/ 	.byte	0x04, 0x1c
        /*0176*/ 	.short	(.L_224 - .L_223)


	//   ....[0]....
.L_223:
        /*0178*/ 	.word	0x000000a0


	//   ....[1]....
        /*017c*/ 	.word	0x000000e0


	//   ....[2]....
        /*0180*/ 	.word	0x00002d50


	//   ....[3]....
        /*0184*/ 	.word	0x00002da0


	//----- nvinfo : EIATTR_MAX_THREADS
	.align		4
.L_224:
        /*0188*/ 	.byte	0x04, 0x05
        /*018a*/ 	.short	(.L_226 - .L_225)
.L_225:
        /*018c*/ 	.word	0x00000200
        /*0190*/ 	.word	0x00000001
        /*0194*/ 	.word	0x00000001


	//----- nvinfo : EIATTR_CRS_STACK_SIZE
	.align		4
.L_226:
        /*0198*/ 	.byte	0x04, 0x1e
        /*019a*/ 	.short	(.L_228 - .L_227)
.L_227:
        /*019c*/ 	.word	0x00000000


	//----- nvinfo : EIATTR_CBANK_PARAM_SIZE
	.align		4
.L_228:
        /*01a0*/ 	.byte	0x03, 0x19
        /*01a2*/ 	.short	0x0039


	//----- nvinfo : EIATTR_PARAM_CBANK
	.align		4
        /*01a4*/ 	.byte	0x04, 0x0a
        /*01a6*/ 	.short	(.L_230 - .L_229)
	.align		4
.L_229:
        /*01a8*/ 	.word	index@(.nv.constant0._ZN3cub18CUB_300001_SM_10006detail6reduce28DeviceReduceSingleTileKernelINS2_10policy_hubIdyN4cuda3std3__44plusIdEEE10Policy1000EN6thrust24THRUST_300001_SM_1000_NS18transform_iteratorINSD_12zip_functionINS7_10multipliesIdEEEENSD_12zip_iteratorINS7_5tupleIJNSD_10device_ptrIdEESM_EEEEENSD_11use_defaultESP_EEPdyS9_ddNS7_10__identityEEEvT0_T1_T2_T3_T4_T6_)
        /*01ac*/ 	.short	0x0380
        /*01ae*/ 	.short	0x0039


	//----- nvinfo : EIATTR_SW_WAR
	.align		4
.L_230:
        /*01b0*/ 	.byte	0x04, 0x36
        /*01b2*/ 	.short	(.L_232 - .L_231)
.L_231:
        /*01b4*/ 	.word	0x00000008
.L_232:


//--------------------- .nv.info._ZN3cub18CUB_300001_SM_10006detail6reduce28DeviceReduceSingleTileKernelINS2_10policy_hubIdjN4cuda3std3__44plusIdEEE10Policy1000EPdSC_iS9_ddNS7_10__identityEEEvT0_T1_T2_T3_T4_T6_ --------------------------
	.section	.nv.info._ZN3cub18CUB_300001_SM_10006detail6reduce28DeviceReduceSingleTileKernelINS2_10policy_hubIdjN4cuda3std3__44plusIdEEE10Policy1000EPdSC_iS9_ddNS7_10__identityEEEvT0_T1_T2_T3_T4_T6_,"",@"SHT_CUDA_INFO"
	.sectionflags	@""
	.align	4


	//----- nvinfo : EIATTR_CUDA_API_VERSION
	.align		4
        /*0000*/ 	.byte	0x04, 0x37
        /*0002*/ 	.short	(.L_234 - .L_233)
.L_233:
        /*0004*/ 	.word	0x00000082


	//----- nvinfo : EIATTR_KPARAM_INFO
	.align		4
.L_234:
        /*0008*/ 	.byte	0x04, 0x17
        /*000a*/ 	.short	(.L_236 - .L_235)
.L_235:
        /*000c*/ 	.word	0x00000000
        /*0010*/ 	.short	0x0005
        /*0012*/ 	.short	0x0020
        /*0014*/ 	.byte	0x00, 0xf0, 0x05, 0x00


	//----- nvinfo : EIATTR_KPARAM_INFO
	.align		4
.L_236:
        /*0018*/ 	.byte	0x04, 0x17
        /*001a*/ 	.short	(.L_238 - .L_237)
.L_237:
        /*001c*/ 	.word	0x00000000
        /*0020*/ 	.short	0x0004
        /*0022*/ 	.short	0x0018
        /*0024*/ 	.byte	0x00, 0xf0, 0x21, 0x00


	//----- nvinfo : EIATTR_KPARAM_INFO
	.align		4
.L_238:
        /*0028*/ 	.byte	0x04, 0x17
        /*002a*/ 	.short	(.L_240 - .L_239)
.L_239:
        /*002c*/ 	.word	0x00000000
        /*0030*/ 	.short	0x0003
        /*0032*/ 	.short	0x0014
        /*0034*/ 	.byte	0x00, 0xf0, 0x05, 0x00


	//----- nvinfo : EIATTR_KPARAM_INFO
	.align		4
.L_240:
        /*0038*/ 	.byte	0x04, 0x17
        /*003a*/ 	.short	(.L_242 - .L_241)
.L_241:
        /*003c*/ 	.word	0x00000000
        /*0040*/ 	.short	0x0002
        /*0042*/ 	.short	0x0010
        /*0044*/ 	.byte	0x00, 0xf0, 0x11, 0x00


	//----- nvinfo : EIATTR_KPARAM_INFO
	.align		4
.L_242:
        /*0048*/ 	.byte	0x04, 0x17
        /*004a*/ 	.short	(.L_244 - .L_243)
.L_243:
        /*004c*/ 	.word	0x00000000
        /*0050*/ 	.short	0x0001
        /*0052*/ 	.short	0x0008
        /*0054*/ 	.byte	0x00, 0xf5, 0x21, 0x00


	//----- nvinfo : EIATTR_KPARAM_INFO
	.align		4
.L_244:
        /*0058*/ 	.byte	0x04, 0x17
        /*005a*/ 	.short	(.L_246 - .L_245)
.L_245:
        /*005c*/ 	.word	0x00000000
        /*0060*/ 	.short	0x0000
        /*0062*/ 	.short	0x0000
        /*0064*/ 	.byte	0x00, 0xf5, 0x21, 0x00


	//----- nvinfo : EIATTR_SPARSE_MMA_MASK
	.align		4
.L_246:
        /*0068*/ 	.byte	0x03, 0x50
        /*006a*/ 	.short	0x0000


	//----- nvinfo : EIATTR_MAXREG_COUNT
	.align		4
        /*006c*/ 	.byte	0x03, 0x1b
        /*006e*/ 	.short	0x0060


	//----- nvinfo : EIATTR_NUM_BARRIERS
	.align		4
        /*0070*/ 	.byte	0x02, 0x4c
        /*0072*/ 	.byte	0x01
	.zero		1


	//----- nvinfo : EIATTR_MERCURY_ISA_VERSION
	.align		4
        /*0074*/ 	.byte	0x03, 0x5f
        /*0076*/ 	.short	0x0101


	//----- nvinfo : EIATTR_COOP_GROUP_MASK_REGIDS
	.align		4
        /*0078*/ 	.byte	0x04, 0x29
        /*007a*/ 	.short	(.L_248 - .L_247)


	//   ....[0]....
.L_247:
        /*007c*/ 	.word	0xffffffff


	//   ....[1]....
        /*0080*/ 	.word	0xffffffff


	//   ....[2]....
        /*0084*/ 	.word	0xffffffff


	//   ....[3]....
        /*0088*/ 	.word	0xffffffff


	//   ....[4]....
        /*008c*/ 	.word	0xffffffff


	//   ....[5]....
        /*0090*/ 	.word	0xffffffff


	//   ....[6]....
        /*0094*/ 	.word	0xffffffff


	//   ....[7]....
        /*0098*/ 	.word	0xffffffff


	//   ....[8]....
        /*009c*/ 	.word	0xffffffff


	//   ....[9]....
        /*00a0*/ 	.word	0xffffffff


	//   ....[10]....
        /*00a4*/ 	.word	0xffffffff


	//   ....[11]....
        /*00a8*/ 	.word	0xffffffff


	//   ....[12]....
        /*00ac*/ 	.word	0xffffffff


	//   ....[13]....
        /*00b0*/ 	.word	0xffffffff


	//   ....[14]....
        /*00b4*/ 	.word	0xffffffff


	//   ....[15]....
        /*00b8*/ 	.word	0xffffffff


	//   ....[16]....
        /*00bc*/ 	.word	0xffffffff


	//   ....[17]....
        /*00c0*/ 	.word	0xffffffff


	//   ....[18]....
        /*00c4*/ 	.word	0xffffffff


	//   ....[19]....
        /*00c8*/ 	.word	0xffffffff


	//   ....[20]....
        /*00cc*/ 	.word	0xffffffff


	//   ....[21]....
        /*00d0*/ 	.word	0xffffffff


	//   ....[22]....
        /*00d4*/ 	.word	0xffffffff


	//   ....[23]....
        /*00d8*/ 	.word	0xffffffff


	//   ....[24]....
        /*00dc*/ 	.word	0xffffffff


	//   ....[25]....
        /*00e0*/ 	.word	0xffffffff


	//   ....[26]....
        /*00e4*/ 	.word	0xffffffff


	//   ....[27]....
        /*00e8*/ 	.word	0xffffffff


	//   ....[28]....
        /*00ec*/ 	.word	0xffffffff


	//   ....[29]....
        /*00f0*/ 	.word	0xffffffff


	//----- nvinfo : EIATTR_COOP_GROUP_INSTR_OFFSETS
	.align		4
.L_248:
        /*00f4*/ 	.byte	0x04, 0x28
        /*00f6*/ 	.short	(.L_250 - .L_249)


	//   ....[0]....
.L_249:
        /*00f8*/ 	.word	0x00000980


	//   ....[1]....
        /*00fc*/ 	.word	0x00000990


	//   ....[2]....
        /*0100*/ 	.word	0x00000a00


	//   ....[3]....
        /*0104*/ 	.word	0x00000a30


	//   ....[4]....
        /*0108*/ 	.word	0x00000aa0


	//   ....[5]....
        /*010c*/ 	.word	0x00000ab0


	//   ....[6]....
        /*0110*/ 	.word	0x00000b00


	//   ....[7]....
        /*0114*/ 	.word	0x00000b10


	//   ....[8]....
        /*0118*/ 	.word	0x00000b60


	//   ....[9]....
        /*011c*/ 	.word	0x00000b80


	//   ....[10]....
        /*0120*/ 	.word	0x00000e90


	//   ....[11]....
        /*0124*/ 	.word	0x00000ea0


	//   ....[12]....
        /*0128*/ 	.word	0x00000f30


	//   ....[13]....
        /*012c*/ 	.word	0x00000f50


	//   ....[14]....
        /*0130*/ 	.word	0x00000fa0


	//   ....[15]....
        /*0134*/ 	.word	0x00000fc0


	//   ....[16]....
        /*0138*/ 	.word	0x00001010


	//   ....[17]....
        /*013c*/ 	.word	0x00001040


	//   ....[18]....
        /*0140*/ 	.word	0x000010a0


	//   ....[19]....
        /*0144*/ 	.word	0x000010d0


	//   ....[20]....
        /*0148*/ 	.word	0x000022b0


	//   ....[21]....
        /*014c*/ 	.word	0x000022c0


	//   ....[22]....
        /*0150*/ 	.word	0x00002330


	//   ....[23]....
        /*0154*/ 	.word	0x00002340


	//   ....[24]....
        /*0158*/ 	.word	0x000023a0


	//   ....[25]....
        /*015c*/ 	.word	0x000023d0


	//   ....[26]....
        /*0160*/ 	.word	0x00002450


	//   ....[27]....
        /*0164*/ 	.word	0x00002460


	//   ....[28]....
        /*0168*/ 	.word	0x000024b0


	//   ....[29]....
        /*016c*/ 	.word	0x000024c0


	//----- nvinfo : EIATTR_VRC_CTA_INIT_COUNT
	.align		4
.L_250:
        /*0170*/ 	.byte	0x02, 0x4a
	.zero		1
	.zero		1


	//----- nvinfo : EIATTR_EXIT_INSTR_OFFSETS
	.align		4
        /*0174*/ 	.byte	0x04, 0x1c
        /*0176*/ 	.short	(.L_252 - .L_251)


	//   ....[0]....
.L_251:
        /*0178*/ 	.word	0x00000080


	//   ....[1]....
        /*017c*/ 	.word	0x000000c0


	//   ....[2]....
        /*0180*/ 	.word	0x00002750


	//   ....[3]....
        /*0184*/ 	.word	0x000027a0


	//----- nvinfo : EIATTR_MAX_THREADS
	.align		4
.L_252:
        /*0188*/ 	.byte	0x04, 0x05
        /*018a*/ 	.short	(.L_254 - .L_253)
.L_253:
        /*018c*/ 	.word	0x00000280
        /*0190*/ 	.word	0x00000001
        /*0194*/ 	.word	0x00000001


	//----- nvinfo : EIATTR_CRS_STACK_SIZE
	.align		4
.L_254:
        /*0198*/ 	.byte	0x04, 0x1e
        /*019a*/ 	.short	(.L_256 - .L_255)
.L_255:
        /*019c*/ 	.word	0x00000000


	//----- nvinfo : EIATTR_CBANK_PARAM_SIZE
	.align		4
.L_256:
        /*01a0*/ 	.byte	0x03, 0x19
        /*01a2*/ 	.short	0x0021


	//----- nvinfo : EIATTR_PARAM_CBANK
	.align		4
        /*01a4*/ 	.byte	0x04, 0x0a
        /*01a6*/ 	.short	(.L_258 - .L_257)
	.align		4
.L_257:
        /*01a8*/ 	.word	index@(.nv.constant0._ZN3cub18CUB_300001_SM_10006detail6reduce28DeviceReduceSingleTileKernelINS2_10policy_hubIdjN4cuda3std3__44plusIdEEE10Policy1000EPdSC_iS9_ddNS7_10__identityEEEvT0_T1_T2_T3_T4_T6_)
        /*01ac*/ 	.short	0x0380
        /*01ae*/ 	.short	0x0021


	//----- nvinfo : EIATTR_SW_WAR
	.align		4
.L_258:
        /*01b0*/ 	.byte	0x04, 0x36
        /*01b2*/ 	.short	(.L_260 - .L_259)
.L_259:
        /*01b4*/ 	.word	0x00000008
.L_260:


//--------------------- .nv.info._ZN3cub18CUB_300001_SM_10006detail6reduce18DeviceReduceKernelINS2_10policy_hubIdjN4cuda3std3__44plusIdEEE10Policy1000EN6thrust24THRUST_300001_SM_1000_NS18transform_iteratorINSD_12zip_functionINS7_10multipliesIdEEEENSD_12zip_iteratorINS7_5tupleIJNSD_10device_ptrIdEESM_EEEEENSD_11use_defaultESP_EEjS9_dNS7_10__identityEEEvT0_PT3_T1_NS0_13GridEvenShareISV_EET2_T4_ --------------------------
	.section	.nv.info._ZN3cub18CUB_300001_SM_10006detail6reduce18DeviceReduceKernelINS2_10policy_hubIdjN4cuda3std3__44plusIdEEE10Policy1000EN6thrust24THRUST_300001_SM_1000_NS18transform_iteratorINSD_12zip_functionINS7_10multipliesIdEEEENSD_12zip_iteratorINS7_5tupleIJNSD_10device_ptrIdEESM_EEEEENSD_11use_defaultESP_EEjS9_dNS7_10__identityEEEvT0_PT3_T1_NS0_13GridEvenShareISV_EET2_T4_,"",@"SHT_CUDA_INFO"
	.sectionflags	@""
	.align	4


	//----- nvinfo : EIATTR_CUDA_API_VERSION
	.align		4
        /*0000*/ 	.byte	0x04, 0x37
        /*0002*/ 	.short	(.L_262 - .L_261)
.L_261:
        /*0004*/ 	.word	0x00000082


	//----- nvinfo : EIATTR_KPARAM_INFO
	.align		4
.L_262:
        /*0008*/ 	.byte	0x04, 0x17
        /*000a*/ 	.short	(.L_264 - .L_263)
.L_263:
        /*000c*/ 	.word	0x00000000
        /*0010*/ 	.short	0x0005
        /*0012*/ 	.short	0x004d
        /*0014*/ 	.byte	0x00, 0xf0, 0x05, 0x00


	//----- nvinfo : EIATTR_KPARAM_INFO
	.align		4
.L_264:
        /*0018*/ 	.byte	0x04, 0x17
        /*001a*/ 	.short	(.L_266 - .L_265)
.L_265:
        /*001c*/ 	.word	0x00000000
        /*0020*/ 	.short	0x0004
        /*0022*/ 	.short	0x004c
        /*0024*/ 	.byte	0x00, 0xf0, 0x05, 0x00


	//----- nvinfo : EIATTR_KPARAM_INFO
	.align		4
.L_266:
        /*0028*/ 	.byte	0x04, 0x17
        /*002a*/ 	.short	(.L_268 - .L_267)
.L_267:
        /*002c*/ 	.word	0x00000000
        /*0030*/ 	.short	0x0003
        /*0032*/ 	.short	0x0024
        /*0034*/ 	.byte	0x00, 0xf0, 0xa1, 0x00


	//----- nvinfo : EIATTR_KPARAM_INFO
	.align		4
.L_268:
        /*0038*/ 	.byte	0x04, 0x17
        /*003a*/ 	.short	(.L_270 - .L_269)
.L_269:
        /*003c*/ 	.word	0x00000000
        /*0040*/ 	.short	0x0002
        /*0042*/ 	.short	0x0020
        /*0044*/ 	.byte	0x00, 0xf0, 0x11, 0x00


	//----- nvinfo : EIATTR_KPARAM_INFO
	.align		4
.L_270:
        /*0048*/ 	.byte	0x04, 0x17
        /*004a*/ 	.short	(.L_272 - .L_271)
.L_271:
        /*004c*/ 	.word	0x00000000
        /*0050*/ 	.short	0x0001
        /*0052*/ 	.short	0x0018
        /*0054*/ 	.byte	0x00, 0xf5, 0x21, 0x00


	//----- nvinfo : EIATTR_KPARAM_INFO
	.align		4
.L_272:
        /*0058*/ 	.byte	0x04, 0x17
        /*005a*/ 	.short	(.L_274 - .L_273)
.L_273:
        /*005c*/ 	.word	0x00000000
        /*0060*/ 	.short	0x0000
        /*0062*/ 	.short	0x0000
        /*0064*/ 	.byte	0x00, 0xf0, 0x61, 0x00


	//----- nvinfo : EIATTR_SPARSE_MMA_MASK
	.align		4
.L_274:
        /*0068*/ 	.byte	0x03, 0x50
        /*006a*/ 	.short	0x0000


	//----- nvinfo : EIATTR_MAXREG_COUNT
	.align		4
        /*006c*/ 	.byte	0x03, 0x1b
        /*006e*/ 	.short	0x0060


	//----- nvinfo : EIATTR_NUM_BARRIERS
	.align		4
        /*0070*/ 	.byte	0x02, 0x4c
        /*0072*/ 	.byte	0x01
	.zero		1


	//----- nvinfo : EIATTR_MERCURY_ISA_VERSION
	.align		4
        /*0074*/ 	.byte	0x03, 0x5f
        /*0076*/ 	.short	0x0101


	//----- nvinfo : EIATTR_COOP_GROUP_MASK_REGIDS
	.align		4
        /*0078*/ 	.byte	0x04, 0x29
        /*007a*/ 	.short	(.L_276 - .L_275)


	//   ....[0]....
.L_275:
        /*007c*/ 	.word	0xffffffff


	//   ....[1]....
        /*0080*/ 	.word	0xffffffff


	//   ....[2]....
        /*0084*/ 	.word	0xffffffff


	//   ....[3]....
        /*0088*/ 	.word	0xffffffff


	//   ....[4]....
        /*008c*/ 	.word	0xffffffff


	//   ....[5]....
        /*0090*/ 	.word	0xffffffff


	//   ....[6]....
        /*0094*/ 	.word	0xffffffff


	//   ....[7]....
        /*0098*/ 	.word	0xffffffff


	//   ....[8]....
        /*009c*/ 	.word	0xffffffff


	//   ....[9]....
        /*00a0*/ 	.word	0xffffffff


	//   ....[10]....
        /*00a4*/ 	.word	0xffffffff


	//   ....[11]....
        /*00a8*/ 	.word	0xffffffff


	//   ....[12]....
        /*00ac*/ 	.word	0xffffffff


	//   ....[13]....
        /*00b0*/ 	.word	0xffffffff


	//   ....[14]....
        /*00b4*/ 	.word	0xffffffff


	//   ....[15]....
        /*00b8*/ 	.word	0xffffffff


	//   ....[16]....
        /*00bc*/ 	.word	0xffffffff


	//   ....[17]....
        /*00c0*/ 	.word	0xffffffff


	//   ....[18]....
        /*00c4*/ 	.word	0xffffffff


	//   ....[19]....
        /*00c8*/ 	.word	0xffffffff


	//   ....[20]....
        /*00cc*/ 	.word	0xffffffff


	//   ....[21]....
        /*00d0*/ 	.word	0xffffffff


	//   ....[22]....
        /*00d4*/ 	.word	0xffffffff


	//   ....[23]....
        /*00d8*/ 	.word	0xffffffff


	//   ....[24]....
        /*00dc*/ 	.word	0xffffffff


	//   ....[25]....
        /*00e0*/ 	.word	0xffffffff


	//   ....[26]....
        /*00e4*/ 	.word	0xffffffff


	//   ....[27]....
        /*00e8*/ 	.word	0xffffffff


	//   ....[28]....
        /*00ec*/ 	.word	0xffffffff


	//   ....[29]....
        /*00f0*/ 	.word	0xffffffff


	//----- nvinfo : EIATTR_COOP_GROUP_INSTR_OFFSETS
	.align		4
.L_276:
        /*00f4*/ 	.byte	0x04, 0x28
        /*00f6*/ 	.short	(.L_278 - .L_277)


	//   ....[0]....
.L_277:
        /*00f8*/ 	.word	0x00001020


	//   ....[1]....
        /*00fc*/ 	.word	0x00001030


	//   ....[2]....
        /*0100*/ 	.word	0x000010a0


	//   ....[3]....
        /*0104*/ 	.word	0x000010c0


	//   ....[4]....
        /*0108*/ 	.word	0x00001130


	//   ....[5]....
        /*010c*/ 	.word	0x00001140


	//   ....[6]....
        /*0110*/ 	.word	0x00001190


	//   ....[7]....
        /*0114*/ 	.word	0x000011b0


	//   ....[8]....
        /*0118*/ 	.word	0x00001200


	//   ....[9]....
        /*011c*/ 	.word	0x00001220


	//   ....[10]....
        /*0120*/ 	.word	0x00001530


	//   ....[11]....
        /*0124*/ 	.word	0x00001540


	//   ....[12]....
        /*0128*/ 	.word	0x000015b0


	//   ....[13]....
        /*012c*/ 	.word	0x000015d0


	//   ....[14]....
        /*0130*/ 	.word	0x00001620


	//   ....[15]....
        /*0134*/ 	.word	0x00001640


	//   ....[16]....
        /*0138*/ 	.word	0x000016a0


	//   ....[17]....
        /*013c*/ 	.word	0x000016c0


	//   ....[18]....
        /*0140*/ 	.word	0x00001740


	//   ....[19]....
        /*0144*/ 	.word	0x00001770


	//   ....[20]....
        /*0148*/ 	.word	0x00003200


	//   ....[21]....
        /*014c*/ 	.word	0x00003210


	//   ....[22]....
        /*0150*/ 	.word	0x00003280


	//   ....[23]....
        /*0154*/ 	.word	0x000032a0


	//   ....[24]....
        /*0158*/ 	.word	0x00003310


	//   ....[25]....
        /*015c*/ 	.word	0x00003320


	//   ....[26]....
        /*0160*/ 	.word	0x00003370


	//   ....[27]....
        /*0164*/ 	.word	0x00003390


	//   ....[28]....
        /*0168*/ 	.word	0x00003400


	//   ....[29]....
        /*016c*/ 	.word	0x00003410


	//----- nvinfo : EIATTR_VRC_CTA_INIT_COUNT
	.align		4
.L_278:
        /*0170*/ 	.byte	0x02, 0x4a
	.zero		1
	.zero		1


	//----- nvinfo : EIATTR_EXIT_INSTR_OFFSETS
	.align		4
        /*0174*/ 	.byte	0x04, 0x1c
        /*0176*/ 	.short	(.L_280 - .L_279)


	//   ....[0]....
.L_279:
        /*0178*/ 	.word	0x000036c0


	//   ....[1]....
        /*017c*/ 	.word	0x00003720


	//----- nvinfo : EIATTR_MAX_THREADS
	.align		4
.L_280:
        /*0180*/ 	.byte	0x04, 0x05
        /*0182*/ 	.short	(.L_282 - .L_281)
.L_281:
        /*0184*/ 	.word	0x00000280
        /*0188*/ 	.word	0x00000001
        /*018c*/ 	.word	0x00000001


	//----- nvinfo : EIATTR_CRS_STACK_SIZE
	.align		4
.L_282:
        /*0190*/ 	.byte	0x04, 0x1e
        /*0192*/ 	.short	(.L_284 - .L_283)
.L_283:
        /*0194*/ 	.word	0x00000000


	//----- nvinfo : EIATTR_CBANK_PARAM_SIZE
	.align		4
.L_284:
        /*0198*/ 	.byte	0x03, 0x19
        /*019a*/ 	.short	0x004e


	//----- nvinfo : EIATTR_PARAM_CBANK
	.align		4
        /*019c*/ 	.byte	0x04, 0x0a
        /*019e*/ 	.short	(.L_286 - .L_285)
	.align		4
.L_285:
        /*01a0*/ 	.word	index@(.nv.constant0._ZN3cub18CUB_300001_SM_10006detail6reduce18DeviceReduceKernelINS2_10policy_hubIdjN4cuda3std3__44plusIdEEE10Policy1000EN6thrust24THRUST_300001_SM_1000_NS18transform_iteratorINSD_12zip_functionINS7_10multipliesIdEEEENSD_12zip_iteratorINS7_5tupleIJNSD_10device_ptrIdEESM_EEEEENSD_11use_defaultESP_EEjS9_dNS7_10__identityEEEvT0_PT3_T1_NS0_13GridEvenShareISV_EET2_T4_)
        /*01a4*/ 	.short	0x0380
        /*01a6*/ 	.short	0x004e


	//----- nvinfo : EIATTR_SW_WAR
	.align		4
.L_286:
        /*01a8*/ 	.byte	0x04, 0x36
        /*01aa*/ 	.short	(.L_288 - .L_287)
.L_287:
        /*01ac*/ 	.word	0x00000008
.L_288:


//--------------------- .nv.info._ZN3cub18CUB_300001_SM_10006detail6reduce28DeviceReduceSingleTileKernelINS2_10policy_hubIdjN4cuda3std3__44plusIdEEE10Policy1000EN6thrust24THRUST_300001_SM_1000_NS18transform_iteratorINSD_12zip_functionINS7_10multipliesIdEEEENSD_12zip_iteratorINS7_5tupleIJNSD_10device_ptrIdEESM_EEEEENSD_11use_defaultESP_EEPdjS9_ddNS7_10__identityEEEvT0_T1_T2_T3_T4_T6_ --------------------------
	.section	.nv.info._ZN3cub18CUB_300001_SM_10006detail6reduce28DeviceReduceSingleTileKernelINS2_10policy_hubIdjN4cuda3std3__44plusIdEEE10Policy1000EN6thrust24THRUST_300001_SM_1000_NS18transform_iteratorINSD_12zip_functionINS7_10multipliesIdEEEENSD_12zip_iteratorINS7_5tupleIJNSD_10device_ptrIdEESM_EEEEENSD_11use_defaultESP_EEPdjS9_ddNS7_10__identityEEEvT0_T1_T2_T3_T4_T6_,"",@"SHT_CUDA_INFO"
	.sectionflags	@""
	.align	4


	//----- nvinfo : EIATTR_CUDA_API_VERSION
	.align		4
        /*0000*/ 	.byte	0x04, 0x37
        /*0002*/ 	.short	(.L_290 - .L_289)
.L_289:
        /*0004*/ 	.word	0x00000082


	//----- nvinfo : EIATTR_KPARAM_INFO
	.align		4
.L_290:
        /*0008*/ 	.byte	0x04, 0x17
        /*000a*/ 	.short	(.L_292 - .L_291)
.L_291:
        /*000c*/ 	.word	0x00000000
        /*0010*/ 	.short	0x0005
        /*0012*/ 	.short	0x0030
        /*0014*/ 	.byte	0x00, 0xf0, 0x05, 0x00


	//----- nvinfo : EIATTR_KPARAM_INFO
	.align		4
.L_292:
        /*0018*/ 	.byte	0x04, 0x17
        /*001a*/ 	.short	(.L_294 - .L_293)
.L_293:
        /*001c*/ 	.word	0x00000000
        /*0020*/ 	.short	0x0004
        /*0022*/ 	.short	0x0028
        /*0024*/ 	.byte	0x00, 0xf0, 0x21, 0x00


	//----- nvinfo : EIATTR_KPARAM_INFO
	.align		4
.L_294:
        /*0028*/ 	.byte	0x04, 0x17
        /*002a*/ 	.short	(.L_296 - .L_295)
.L_295:
        /*002c*/ 	.word	0x00000000
        /*0030*/ 	.short	0x0003
        /*0032*/ 	.short	0x0024
        /*0034*/ 	.byte	0x00, 0xf0, 0x05, 0x00


	//----- nvinfo : EIATTR_KPARAM_INFO
	.align		4
.L_296:
        /*0038*/ 	.byte	0x04, 0x17
        /*003a*/ 	.short	(.L_298 - .L_297)
.L_297:
        /*003c*/ 	.word	0x00000000
        /*0040*/ 	.short	0x0002
        /*0042*/ 	.short	0x0020
        /*0044*/ 	.byte	0x00, 0xf0, 0x11, 0x00


	//----- nvinfo : EIATTR_KPARAM_INFO
	.align		4
.L_298:
        /*0048*/ 	.byte	0x04, 0x17
        /*004a*/ 	.short	(.L_300 - .L_299)
.L_299:
        /*004c*/ 	.word	0x00000000
        /*0050*/ 	.short	0x0001
        /*0052*/ 	.short	0x0018
        /*0054*/ 	.byte	0x00, 0xf5, 0x21, 0x00


	//----- nvinfo : EIATTR_KPARAM_INFO
	.align		4
.L_300:
        /*0058*/ 	.byte	0x04, 0x17
        /*005a*/ 	.short	(.L_302 - .L_301)
.L_301:
        /*005c*/ 	.word	0x00000000
        /*0060*/ 	.short	0x0000
        /*0062*/ 	.short	0x0000
        /*0064*/ 	.byte	0x00, 0xf0, 0x61, 0x00


	//----- nvinfo : EIATTR_SPARSE_MMA_MASK
	.align		4
.L_302:
        /*0068*/ 	.byte	0x03, 0x50
        /*006a*/ 	.short	0x0000


	//----- nvinfo : EIATTR_MAXREG_COUNT
	.align		4
        /*006c*/ 	.byte	0x03, 0x1b
        /*006e*/ 	.short	0x0060


	//----- nvinfo : EIATTR_NUM_BARRIERS
	.align		4
        /*0070*/ 	.byte	0x02, 0x4c
        /*0072*/ 	.byte	0x01
	.zero		1


	//----- nvinfo : EIATTR_MERCURY_ISA_VERSION
	.align		4
        /*0074*/ 	.byte	0x03, 0x5f
        /*0076*/ 	.short	0x0101


	//----- nvinfo : EIATTR_COOP_GROUP_MASK_REGIDS
	.align		4
        /*0078*/ 	.byte	0x04, 0x29
        /*007a*/ 	.short	(.L_304 - .L_303)


	//   ....[0]....
.L_303:
        /*007c*/ 	.word	0xffffffff


	//   ....[1]....
        /*0080*/ 	.word	0xffffffff


	//   ....[2]....
        /*0084*/ 	.word	0xffffffff


	//   ....[3]....
        /*0088*/ 	.word	0xffffffff


	//   ....[4]....
        /*008c*/ 	.word	0xffffffff


	//   ....[5]....
        /*0090*/ 	.word	0xffffffff


	//   ....[6]....
        /*0094*/ 	.word	0xffffffff


	//   ....[7]....
        /*0098*/ 	.word	0xffffffff


	//   ....[8]....
        /*009c*/ 	.word	0xffffffff


	//   ....[9]....
        /*00a0*/ 	.word	0xffffffff


	//   ....[10]....
        /*00a4*/ 	.word	0xffffffff


	//   ....[11]....
        /*00a8*/ 	.word	0xffffffff


	//   ....[12]....
        /*00ac*/ 	.word	0xffffffff


	//   ....[13]....
        /*00b0*/ 	.word	0xffffffff


	//   ....[14]....
        /*00b4*/ 	.word	0xffffffff


	//   ....[15]....
        /*00b8*/ 	.word	0xffffffff


	//   ....[16]....
        /*00bc*/ 	.word	0xffffffff


	//   ....[17]....
        /*00c0*/ 	.word	0xffffffff


	//   ....[18]....
        /*00c4*/ 	.word	0xffffffff


	//   ....[19]....
        /*00c8*/ 	.word	0xffffffff


	//   ....[20]....
        /*00cc*/ 	.word	0xffffffff


	//   ....[21]....
        /*00d0*/ 	.word	0xffffffff


	//   ....[22]....
        /*00d4*/ 	.word	0xffffffff


	//   ....[23]....
        /*00d8*/ 	.word	0xffffffff


	//   ....[24]....
        /*00dc*/ 	.word	0xffffffff


	//   ....[25]....
        /*00e0*/ 	.word	0xffffffff


	//   ....[26]....
        /*00e4*/ 	.word	0xffffffff


	//   ....[27]....
        /*00e8*/ 	.word	0xffffffff


	//   ....[28]....
        /*00ec*/ 	.word	0xffffffff


	//   ....[29]....
        /*00f0*/ 	.word	0xffffffff


	//----- nvinfo : EIATTR_COOP_GROUP_INSTR_OFFSETS
	.align		4
.L_304:
        /*00f4*/ 	.byte	0x04, 0x28
        /*00f6*/ 	.short	(.L_306 - .L_305)


	//   ....[0]....
.L_305:
        /*00f8*/ 	.word	0x00000c80


	//   ....[1]....
        /*00fc*/ 	.word	0x00000c90


	//   ....[2]....
        /*0100*/ 	.word	0x00000d00


	//   ....[3]....
        /*0104*/ 	.word	0x00000d10


	//   ....[4]....
        /*0108*/ 	.word	0x00000d70


	//   ....[5]....
        /*010c*/ 	.word	0x00000d80


	//   ....[6]....
        /*0110*/ 	.word	0x00000dd0


	//   ....[7]....
        /*0114*/ 	.word	0x00000df0


	//   ....[8]....
        /*0118*/ 	.word	0x00000e50


	//   ....[9]....
        /*011c*/ 	.word	0x00000e80


	//   ....[10]....
        /*0120*/ 	.word	0x00001190


	//   ....[11]....
        /*0124*/ 	.word	0x000011a0


	//   ....[12]....
        /*0128*/ 	.word	0x00001230


	//   ....[13]....
        /*012c*/ 	.word	0x00001240


	//   ....[14]....
        /*0130*/ 	.word	0x000012a0


	//   ....[15]....
        /*0134*/ 	.word	0x000012b0


	//   ....[16]....
        /*0138*/ 	.word	0x00001300


	//   ....[17]....
        /*013c*/ 	.word	0x00001320


	//   ....[18]....
        /*0140*/ 	.word	0x00001390


	//   ....[19]....
        /*0144*/ 	.word	0x000013c0


	//   ....[20]....
        /*0148*/ 	.word	0x00002cd0


	//   ....[21]....
        /*014c*/ 	.word	0x00002ce0


	//   ....[22]....
        /*0150*/ 	.word	0x00002d50


	//   ....[23]....
        /*0154*/ 	.word	0x00002d60


	//   ....[24]....
        /*0158*/ 	.word	0x00002dc0


	//   ....[25]....
        /*015c*/ 	.word	0x00002dd0


	//   ....[26]....
        /*0160*/ 	.word	0x00002e20


	//   ....[27]....
        /*0164*/ 	.word	0x00002e40


	//   ....[28]....
        /*0168*/ 	.word	0x00002ea0


	//   ....[29]....
        /*016c*/ 	.word	0x00002ed0


	//----- nvinfo : EIATTR_VRC_CTA_INIT_COUNT
	.align		4
.L_306:
        /*0170*/ 	.byte	0x02, 0x4a
	.zero		1
	.zero		1


	//----- nvinfo : EIATTR_EXIT_INSTR_OFFSETS
	.align		4
        /*0174*/ 	.byte	0x04, 0x1c
        /*0176*/ 	.short	(.L_308 - .L_307)


	//   ....[0]....
.L_307:
        /*0178*/ 	.word	0x00000080


	//   ....[1]....
        /*017c*/ 	.word	0x000000c0


	//   ....[2]....
        /*0180*/ 	.word	0x00003190


	//   ....[3]....
        /*0184*/ 	.word	0x000031e0


	//----- nvinfo : EIATTR_MAX_THREADS
	.align		4
.L_308:
        /*0188*/ 	.byte	0x04, 0x05
        /*018a*/ 	.short	(.L_310 - .L_309)
.L_309:
        /*018c*/ 	.word	0x00000280
        /*0190*/ 	.word	0x00000001
        /*0194*/ 	.word	0x00000001


	//----- nvinfo : EIATTR_CRS_STACK_SIZE
	.align		4
.L_310:
        /*0198*/ 	.byte	0x04, 0x1e
        /*019a*/ 	.short	(.L_312 - .L_311)
.L_311:
        /*019c*/ 	.word	0x00000000


	//----- nvinfo : EIATTR_CBANK_PARAM_SIZE
	.align		4
.L_312:
        /*01a0*/ 	.byte	0x03, 0x19
        /*01a2*/ 	.short	0x0031


	//----- nvinfo : EIATTR_PARAM_CBANK
	.align		4
        /*01a4*/ 	.byte	0x04, 0x0a
        /*01a6*/ 	.short	(.L_314 - .L_313)
	.align		4
.L_313:
        /*01a8*/ 	.word	index@(.nv.constant0._ZN3cub18CUB_300001_SM_10006detail6reduce28DeviceReduceSingleTileKernelINS2_10policy_hubIdjN4cuda3std3__44plusIdEEE10Policy1000EN6thrust24THRUST_300001_SM_1000_NS18transform_iteratorINSD_12zip_functionINS7_10multipliesIdEEEENSD_12zip_iteratorINS7_5tupleIJNSD_10device_ptrIdEESM_EEEEENSD_11use_defaultESP_EEPdjS9_ddNS7_10__identityEEEvT0_T1_T2_T3_T4_T6_)
        /*01ac*/ 	.short	0x0380
        /*01ae*/ 	.short	0x0031


	//----- nvinfo : EIATTR_SW_WAR
	.align		4
.L_314:
        /*01b0*/ 	.byte	0x04, 0x36
        /*01b2*/ 	.short	(.L_316 - .L_315)
.L_315:
        /*01b4*/ 	.word	0x00000008
.L_316:


//--------------------- .nv.info._ZN3cub18CUB_300001_SM_10006detail9transform16transform_kernelINS2_10policy_hubILb1EN4cuda3std3__45tupleIJN6thrust24THRUST_300001_SM_1000_NS10device_ptrIdEESC_EEEE10policy1000El16my_func_subtractSC_JPdSH_EEEvT0_iT1_T2_DpNS2_10kernel_argIT3_EE --------------------------
	.section	.nv.info._ZN3cub18CUB_300001_SM_10006detail9transform16transform_kernelINS2_10policy_hubILb1EN4cuda3std3__45tupleIJN6thrust24THRUST_300001_SM_1000_NS10device_ptrIdEESC_EEEE10policy1000El16my_func_subtractSC_JPdSH_EEEvT0_iT1_T2_DpNS2_10kernel_argIT3_EE,"",@"SHT_CUDA_INFO"
	.sectionflags	@""
	.align	4


	//----- nvinfo : EIATTR_CUDA_API_VERSION
	.align		4
        /*0000*/ 	.byte	0x04, 0x37
        /*0002*/ 	.short	(.L_318 - .L_317)
.L_317:
        /*0004*/ 	.word	0x00000082


	//----- nvinfo : EIATTR_KPARAM_INFO
	.align		4
.L_318:
        /*0008*/ 	.byte	0x04, 0x17
        /*000a*/ 	.short	(.L_320 - .L_319)
.L_319:
        /*000c*/ 	.word	0x00000000
        /*0010*/ 	.short	0x0005
        /*0012*/ 	.short	0x0030
        /*0014*/ 	.byte	0x00, 0xf0, 0x41, 0x00


	//----- nvinfo : EIATTR_KPARAM_INFO
	.align		4
.L_320:
        /*0018*/ 	.byte	0x04, 0x17
        /*001a*/ 	.short	(.L_322 - .L_321)
.L_321:
        /*001c*/ 	.word	0x00000000
        /*0020*/ 	.short	0x0004
        /*0022*/ 	.short	0x0020
        /*0024*/ 	.byte	0x00, 0xf0, 0x41, 0x00


	//----- nvinfo : EIATTR_KPARAM_INFO
	.align		4
.L_322:
        /*0028*/ 	.byte	0x04, 0x17
        /*002a*/ 	.short	(.L_324 - .L_323)
.L_323:
        /*002c*/ 	.word	0x00000000
        /*0030*/ 	.short	0x0003
        /*0032*/ 	.short	0x0018
        /*0034*/ 	.byte	0x00, 0xf0, 0x21, 0x00


	//----- nvinfo : EIATTR_KPARAM_INFO
	.align		4
.L_324:
        /*0038*/ 	.byte	0x04, 0x17
        /*003a*/ 	.short	(.L_326 - .L_325)
.L_325:
        /*003c*/ 	.word	0x00000000
        /*0040*/ 	.short	0x0002
        /*0042*/ 	.short	0x0010
        /*0044*/ 	.byte	0x00, 0xf0, 0x21, 0x00


	//----- nvinfo : EIATTR_KPARAM_INFO
	.align		4
.L_326:
        /*0048*/ 	.byte	0x04, 0x17
        /*004a*/ 	.short	(.L_328 - .L_327)
.L_327:
        /*004c*/ 	.word	0x00000000
        /*0050*/ 	.short	0x0001
        /*0052*/ 	.short	0x0008
        /*0054*/ 	.byte	0x00, 0xf0, 0x11, 0x00


	//----- nvinfo : EIATTR_KPARAM_INFO
	.align		4
.L_328:
        /*0058*/ 	.byte	0x04, 0x17
        /*005a*/ 	.short	(.L_330 - .L_329)
.L_329:
        /*005c*/ 	.word	0x00000000
        /*0060*/ 	.short	0x0000
        /*0062*/ 	.short	0x0000
        /*0064*/ 	.byte	0x00, 0xf0, 0x21, 0x00


	//----- nvinfo : EIATTR_SPARSE_MMA_MASK
	.align		4
.L_330:
        /*0068*/ 	.byte	0x03, 0x50
        /*006a*/ 	.short	0x0000


	//----- nvinfo : EIATTR_MAXREG_COUNT
	.align		4
        /*006c*/ 	.byte	0x03, 0x1b
        /*006e*/ 	.short	0x00ff


	//----- nvinfo : EIATTR_MERCURY_ISA_VERSION
	.align		4
        /*0070*/ 	.byte	0x03, 0x5f
        /*0072*/ 	.short	0x0101


	//----- nvinfo : EIATTR_VRC_CTA_INIT_COUNT
	.align		4
        /*0074*/ 	.byte	0x02, 0x4a
	.zero		1
	.zero		1


	//----- nvinfo : EIATTR_EXIT_INSTR_OFFSETS
	.align		4
        /*0078*/ 	.byte	0x04, 0x1c
        /*007a*/ 	.short	(.L_332 - .L_331)


	//   ....[0]....
.L_331:
        /*007c*/ 	.word	0x000003f0


	//   ....[1]....
        /*0080*/ 	.word	0x00000ca0


	//   ....[2]....
        /*0084*/ 	.word	0x00000f90


	//   ....[3]....
        /*0088*/ 	.word	0x00001130


	//   ....[4]....
        /*008c*/ 	.word	0x00001160


	//   ....[5]....
        /*0090*/ 	.word	0x000011f0


	//   ....[6]....
        /*0094*/ 	.word	0x00001210


	//   ....[7]....
        /*0098*/ 	.word	0x000016c0


	//   ....[8]....
        /*009c*/ 	.word	0x00001920


	//   ....[9]....
        /*00a0*/ 	.word	0x00001a50


	//   ....[10]....
        /*00a4*/ 	.word	0x00001af0


	//----- nvinfo : EIATTR_MAX_THREADS
	.align		4
.L_332:
        /*00a8*/ 	.byte	0x04, 0x05
        /*00aa*/ 	.short	(.L_334 - .L_333)
.L_333:
        /*00ac*/ 	.word	0x00000080
        /*00b0*/ 	.word	0x00000001
        /*00b4*/ 	.word	0x00000001


	//----- nvinfo : EIATTR_CRS_STACK_SIZE
	.align		4
.L_334:
        /*00b8*/ 	.byte	0x04, 0x1e
        /*00ba*/ 	.short	(.L_336 - .L_335)
.L_335:
        /*00bc*/ 	.word	0x00000000


	//----- nvinfo : EIATTR_CBANK_PARAM_SIZE
	.align		4
.L_336:
        /*00c0*/ 	.byte	0x03, 0x19
        /*00c2*/ 	.short	0x0040


	//----- nvinfo : EIATTR_PARAM_CBANK
	.align		4
        /*00c4*/ 	.byte	0x04, 0x0a
        /*00c6*/ 	.short	(.L_338 - .L_337)
	.align		4
.L_337:
        /*00c8*/ 	.word	index@(.nv.constant0._ZN3cub18CUB_300001_SM_10006detail9transform16transform_kernelINS2_10policy_hubILb1EN4cuda3std3__45tupleIJN6thrust24THRUST_300001_SM_1000_NS10device_ptrIdEESC_EEEE10policy1000El16my_func_subtractSC_JPdSH_EEEvT0_iT1_T2_DpNS2_10kernel_argIT3_EE)
        /*00cc*/ 	.short	0x0380
        /*00ce*/ 	.short	0x0040


	//----- nvinfo : EIATTR_SW_WAR
	.align		4
.L_338:
        /*00d0*/ 	.byte	0x04, 0x36
        /*00d2*/ 	.short	(.L_340 - .L_339)
.L_339:
        /*00d4*/ 	.word	0x00000008
.L_340:


//--------------------- .nv.info._ZN3cub18CUB_300001_SM_10006detail9transform16transform_kernelINS2_10policy_hubILb1EN4cuda3std3__45tupleIJN6thrust24THRUST_300001_SM_1000_NS10device_ptrIdEESC_EEEE10policy1000Ei16my_func_subtractSC_JPdSH_EEEvT0_iT1_T2_DpNS2_10kernel_argIT3_EE --------------------------
	.section	.nv.info._ZN3cub18CUB_300001_SM_10006detail9transform16transform_kernelINS2_10policy_hubILb1EN4cuda3std3__45tupleIJN6thrust24THRUST_300001_SM_1000_NS10device_ptrIdEESC_EEEE10policy1000Ei16my_func_subtractSC_JPdSH_EEEvT0_iT1_T2_DpNS2_10kernel_argIT3_EE,"",@"SHT_CUDA_INFO"
	.sectionflags	@""
	.align	4


	//----- nvinfo : EIATTR_CUDA_API_VERSION
	.align		4
        /*0000*/ 	.byte	0x04, 0x37
        /*0002*/ 	.short	(.L_342 - .L_341)
.L_341:
        /*0004*/ 	.word	0x00000082


	//----- nvinfo : EIATTR_KPARAM_INFO
	.align		4
.L_342:
        /*0008*/ 	.byte	0x04, 0x17
        /*000a*/ 	.short	(.L_344 - .L_343)
.L_343:
        /*000c*/ 	.word	0x00000000
        /*0010*/ 	.short	0x0005
        /*0012*/ 	.short	0x0028
        /*0014*/ 	.byte	0x00, 0xf0, 0x41, 0x00


	//----- nvinfo : EIATTR_KPARAM_INFO
	.align		4
.L_344:
        /*0018*/ 	.byte	0x04, 0x17
        /*001a*/ 	.short	(.L_346 - .L_345)
.L_345:
        /*001c*/ 	.word	0x00000000
        /*0020*/ 	.short	0x0004
        /*0022*/ 	.short	0x0018
        /*0024*/ 	.byte	0x00, 0xf0, 0x41, 0x00


	//----- nvinfo : EIATTR_KPARAM_INFO
	.align		4
.L_346:
        /*0028*/ 	.byte	0x04, 0x17
        /*002a*/ 	.short	(.L_348 - .L_347)
.L_347:
        /*002c*/ 	.word	0x00000000
        /*0030*/ 	.short	0x0003
        /*0032*/ 	.short	0x0010
        /*0034*/ 	.byte	0x00, 0xf0, 0x21, 0x00


	//----- nvinfo : EIATTR_KPARAM_INFO
	.align		4
.L_348:
        /*0038*/ 	.byte	0x04, 0x17
        /*003a*/ 	.short	(.L_350 - .L_349)
.L_349:
        /*003c*/ 	.word	0x00000000
        /*0040*/ 	.short	0x0002
        /*0042*/ 	.short	0x0008
        /*0044*/ 	.byte	0x00, 0xf0, 0x21, 0x00


	//----- nvinfo : EIATTR_KPARAM_INFO
	.align		4
.L_350:
        /*0048*/ 	.byte	0x04, 0x17
        /*004a*/ 	.short	(.L_352 - .L_351)
.L_351:
        /*004c*/ 	.word	0x00000000
        /*0050*/ 	.short	0x0001
        /*0052*/ 	.short	0x0004
        /*0054*/ 	.byte	0x00, 0xf0, 0x11, 0x00


	//----- nvinfo : EIATTR_KPARAM_INFO
	.align		4
.L_352:
        /*0058*/ 	.byte	0x04, 0x17
        /*005a*/ 	.short	(.L_354 - .L_353)
.L_353:
        /*005c*/ 	.word	0x00000000
        /*0060*/ 	.short	0x0000
        /*0062*/ 	.short	0x0000
        /*0064*/ 	.byte	0x00, 0xf0, 0x11, 0x00


	//----- nvinfo : EIATTR_SPARSE_MMA_MASK
	.align		4
.L_354:
        /*0068*/ 	.byte	0x03, 0x50
        /*006a*/ 	.short	0x0000


	//----- nvinfo : EIATTR_MAXREG_COUNT
	.align		4
        /*006c*/ 	.byte	0x03, 0x1b
        /*006e*/ 	.short	0x00ff


	//----- nvinfo : EIATTR_MERCURY_ISA_VERSION
	.align		4
        /*0070*/ 	.byte	0x03, 0x5f
        /*0072*/ 	.short	0x0101


	//----- nvinfo : EIATTR_VRC_CTA_INIT_COUNT
	.align		4
        /*0074*/ 	.byte	0x02, 0x4a
	.zero		1
	.zero		1


	//----- nvinfo : EIATTR_EXIT_INSTR_OFFSETS
	.align		4
        /*0078*/ 	.byte	0x04, 0x1c
        /*007a*/ 	.short	(.L_356 - .L_355)


	//   ....[0]....
.L_355:
        /*007c*/ 	.word	0x00000310


	//   ....[1]....
        /*0080*/ 	.word	0x00000850


	//   ....[2]....
        /*0084*/ 	.word	0x00000aa0


	//   ....[3]....
        /*0088*/ 	.word	0x00000bd0


	//   ....[4]....
        /*008c*/ 	.word	0x00000c70


	//   ....[5]....
        /*0090*/ 	.word	0x00000ca0


	//   ....[6]....
        /*0094*/ 	.word	0x00001200


	//   ....[7]....
        /*0098*/ 	.word	0x000014f0


	//   ....[8]....
        /*009c*/ 	.word	0x00001690


	//   ....[9]....
        /*00a0*/ 	.word	0x000016c0


	//   ....[10]....
        /*00a4*/ 	.word	0x00001750


	//----- nvinfo : EIATTR_MAX_THREADS
	.align		4
.L_356:
        /*00a8*/ 	.byte	0x04, 0x05
        /*00aa*/ 	.short	(.L_358 - .L_357)
.L_357:
        /*00ac*/ 	.word	0x00000080
        /*00b0*/ 	.word	0x00000001
        /*00b4*/ 	.word	0x00000001


	//----- nvinfo : EIATTR_CRS_STACK_SIZE
	.align		4
.L_358:
        /*00b8*/ 	.byte	0x04, 0x1e
        /*00ba*/ 	.short	(.L_360 - .L_359)
.L_359:
        /*00bc*/ 	.word	0x00000000


	//----- nvinfo : EIATTR_CBANK_PARAM_SIZE
	.align		4
.L_360:
        /*00c0*/ 	.byte	0x03, 0x19
        /*00c2*/ 	.short	0x0038


	//----- nvinfo : EIATTR_PARAM_CBANK
	.align		4
        /*00c4*/ 	.byte	0x04, 0x0a
        /*00c6*/ 	.short	(.L_362 - .L_361)
	.align		4
.L_361:
        /*00c8*/ 	.word	index@(.nv.constant0._ZN3cub18CUB_300001_SM_10006detail9transform16transform_kernelINS2_10policy_hubILb1EN4cuda3std3__45tupleIJN6thrust24THRUST_300001_SM_1000_NS10device_ptrIdEESC_EEEE10policy1000Ei16my_func_subtractSC_JPdSH_EEEvT0_iT1_T2_DpNS2_10kernel_argIT3_EE)
        /*00cc*/ 	.short	0x0380
        /*00ce*/ 	.short	0x0038


	//----- nvinfo : EIATTR_SW_WAR
	.align		4
.L_362:
        /*00d0*/ 	.byte	0x04, 0x36
        /*00d2*/ 	.short	(.L_364 - .L_363)
.L_363:
        /*00d4*/ 	.word	0x00000008
.L_364:


//--------------------- .nv.info._ZN3cub18CUB_300001_SM_10006detail9transform16transform_kernelINS2_10policy_hubILb1EN4cuda3std3__45tupleIJN6thrust24THRUST_300001_SM_1000_NS10device_ptrIdEESC_EEEE10policy1000El11my_func_addSC_JPdSH_EEEvT0_iT1_T2_DpNS2_10kernel_argIT3_EE --------------------------
	.section	.nv.info._ZN3cub18CUB_300001_SM_10006detail9transform16transform_kernelINS2_10policy_hubILb1EN4cuda3std3__45tupleIJN6thrust24THRUST_300001_SM_1000_NS10device_ptrIdEESC_EEEE10policy1000El11my_func_addSC_JPdSH_EEEvT0_iT1_T2_DpNS2_10kernel_argIT3_EE,"",@"SHT_CUDA_INFO"
	.sectionflags	@""
	.align	4


	//----- nvinfo : EIATTR_CUDA_API_VERSION
	.align		4
        /*0000*/ 	.byte	0x04, 0x37
        /*0002*/ 	.short	(.L_366 - .L_365)
.L_365:
        /*0004*/ 	.word	0x00000082


	//----- nvinfo : EIATTR_KPARAM_INFO
	.align		4
.L_366:
        /*0008*/ 	.byte	0x04, 0x17
        /*000a*/ 	.short	(.L_368 - .L_367)
.L_367:
        /*000c*/ 	.word	0x00000000
        /*0010*/ 	.short	0x0005
        /*0012*/ 	.short	0x0030
        /*0014*/ 	.byte	0x00, 0xf0, 0x41, 0x00


	//----- nvinfo : EIATTR_KPARAM_INFO
	.align		4
.L_368:
        /*0018*/ 	.byte	0x04, 0x17
        /*001a*/ 	.short	(.L_370 - .L_369)
.L_369:
        /*001c*/ 	.word	0x00000000
        /*0020*/ 	.short	0x0004
        /*0022*/ 	.short	0x0020
        /*0024*/ 	.byte	0x00, 0xf0, 0x41, 0x00


	//----- nvinfo : EIATTR_KPARAM_INFO
	.align		4
.L_370:
        /*0028*/ 	.byte	0x04, 0x17
        /*002a*/ 	.short	(.L_372 - .L_371)
.L_371:
        /*002c*/ 	.word	0x00000000
        /*0030*/ 	.short	0x0003
        /*0032*/ 	.short	0x0018
        /*0034*/ 	.byte	0x00, 0xf0, 0x21, 0x00


	//----- nvinfo : EIATTR_KPARAM_INFO
	.align		4
.L_372:
        /*0038*/ 	.byte	0x04, 0x17
        /*003a*/ 	.short	(.L_374 - .L_373)
.L_373:
        /*003c*/ 	.word	0x00000000
        /*0040*/ 	.short	0x0002
        /*0042*/ 	.short	0x0010
        /*0044*/ 	.byte	0x00, 0xf0, 0x21, 0x00


	//----- nvinfo : EIATTR_KPARAM_INFO
	.align		4
.L_374:
        /*0048*/ 	.byte	0x04, 0x17
        /*004a*/ 	.short	(.L_376 - .L_375)
.L_375:
        /*004c*/ 	.word	0x00000000
        /*0050*/ 	.short	0x0001
        /*0052*/ 	.short	0x0008
        /*0054*/ 	.byte	0x00, 0xf0, 0x11, 0x00


	//----- nvinfo : EIATTR_KPARAM_INFO
	.align		4
.L_376:
        /*0058*/ 	.byte	0x04, 0x17
        /*005a*/ 	.short	(.L_378 - .L_377)
.L_377:
        /*005c*/ 	.word	0x00000000
        /*0060*/ 	.short	0x0000
        /*0062*/ 	.short	0x0000
        /*0064*/ 	.byte	0x00, 0xf0, 0x21, 0x00


	//----- nvinfo : EIATTR_SPARSE_MMA_MASK
	.align		4
.L_378:
        /*0068*/ 	.byte	0x03, 0x50
        /*006a*/ 	.short	0x0000


	//----- nvinfo : EIATTR_MAXREG_COUNT
	.align		4
        /*006c*/ 	.byte	0x03, 0x1b
        /*006e*/ 	.short	0x00ff


	//----- nvinfo : EIATTR_MERCURY_ISA_VERSION
	.align		4
        /*0070*/ 	.byte	0x03, 0x5f
        /*0072*/ 	.short	0x0101


	//----- nvinfo : EIATTR_VRC_CTA_INIT_COUNT
	.align		4
        /*0074*/ 	.byte	0x02, 0x4a
	.zero		1
	.zero		1


	//----- nvinfo : EIATTR_EXIT_INSTR_OFFSETS
	.align		4
        /*0078*/ 	.byte	0x04, 0x1c
        /*007a*/ 	.short	(.L_380 - .L_379)


	//   ....[0]....
.L_379:
        /*007c*/ 	.word	0x000003f0


	//   ....[1]....
        /*0080*/ 	.word	0x00000ca0


	//   ....[2]....
        /*0084*/ 	.word	0x00000f90


	//   ....[3]....
        /*0088*/ 	.word	0x00001130


	//   ....[4]....
        /*008c*/ 	.word	0x00001160


	//   ....[5]....
        /*0090*/ 	.word	0x000011f0


	//   ....[6]....
        /*0094*/ 	.word	0x00001210


	//   ....[7]....
        /*0098*/ 	.word	0x000016c0


	//   ....[8]....
        /*009c*/ 	.word	0x00001920


	//   ....[9]....
        /*00a0*/ 	.word	0x00001a50


	//   ....[10]....
        /*00a4*/ 	.word	0x00001af0


	//----- nvinfo : EIATTR_MAX_THREADS
	.align		4
.L_380:
        /*00a8*/ 	.byte	0x04, 0x05
        /*00aa*/ 	.short	(.L_382 - .L_381)
.L_381:
        /*00ac*/ 	.word	0x00000080
        /*00b0*/ 	.word	0x00000001
        /*00b4*/ 	.word	0x00000001


	//----- nvinfo : EIATTR_CRS_STACK_SIZE
	.align		4
.L_382:
        /*00b8*/ 	.byte	0x04, 0x1e
        /*00ba*/ 	.short	(.L_384 - .L_383)
.L_383:
        /*00bc*/ 	.word	0x00000000


	//----- nvinfo : EIATTR_CBANK_PARAM_SIZE
	.align		4
.L_384:
        /*00c0*/ 	.byte	0x03, 0x19
        /*00c2*/ 	.short	0x0040


	//----- nvinfo : EIATTR_PARAM_CBANK
	.align		4
        /*00c4*/ 	.byte	0x04, 0x0a
        /*00c6*/ 	.short	(.L_386 - .L_385)
	.align		4
.L_385:
        /*00c8*/ 	.word	index@(.nv.constant0._ZN3cub18CUB_300001_SM_10006detail9transform16transform_kernelINS2_10policy_hubILb1EN4cuda3std3__45tupleIJN6thrust24THRUST_300001_SM_1000_NS10device_ptrIdEESC_EEEE10policy1000El11my_func_addSC_JPdSH_EEEvT0_iT1_T2_DpNS2_10kernel_argIT3_EE)
        /*00cc*/ 	.short	0x0380
        /*00ce*/ 	.short	0x0040


	//----- nvinfo : EIATTR_SW_WAR
	.align		4
.L_386:
        /*00d0*/ 	.byte	0x04, 0x36
        /*00d2*/ 	.short	(.L_388 - .L_387)
.L_387:
        /*00d4*/ 	.word	0x00000008
.L_388:


//--------------------- .nv.info._ZN3cub18CUB_300001_SM_10006detail9transform16transform_kernelINS2_10policy_hubILb1EN4cuda3std3__45tupleIJN6thrust24THRUST_300001_SM_1000_NS10device_ptrIdEESC_EEEE10policy1000Ei11my_func_addSC_JPdSH_EEEvT0_iT1_T2_DpNS2_10kernel_argIT3_EE --------------------------
	.section	.nv.info._ZN3cub18CUB_300001_SM_10006detail9transform16transform_kernelINS2_10policy_hubILb1EN4cuda3std3__45tupleIJN6thrust24THRUST_300001_SM_1000_NS10device_ptrIdEESC_EEEE10policy1000Ei11my_func_addSC_JPdSH_EEEvT0_iT1_T2_DpNS2_10kernel_argIT3_EE,"",@"SHT_CUDA_INFO"
	.sectionflags	@""
	.align	4


	//----- nvinfo : EIATTR_CUDA_API_VERSION
	.align		4
        /*0000*/ 	.byte	0x04, 0x37
        /*0002*/ 	.short	(.L_390 - .L_389)
.L_389:
        /*0004*/ 	.word	0x00000082


	//----- nvinfo : EIATTR_KPARAM_INFO
	.align		4
.L_390:
        /*0008*/ 	.byte	0x04, 0x17
        /*000a*/ 	.short	(.L_392 - .L_391)
.L_391:
        /*000c*/ 	.word	0x00000000
        /*0010*/ 	.short	0x0005
        /*0012*/ 	.short	0x0028
        /*0014*/ 	.byte	0x00, 0xf0, 0x41, 0x00


	//----- nvinfo : EIATTR_KPARAM_INFO
	.align		4
.L_392:
        /*0018*/ 	.byte	0x04, 0x17
        /*001a*/ 	.short	(.L_394 - .L_393)
.L_393:
        /*001c*/ 	.word	0x00000000
        /*0020*/ 	.short	0x0004
        /*0022*/ 	.short	0x0018
        /*0024*/ 	.byte	0x00, 0xf0, 0x41, 0x00


	//----- nvinfo : EIATTR_KPARAM_INFO
	.align		4
.L_394:
        /*0028*/ 	.byte	0x04, 0x17
        /*002a*/ 	.short	(.L_396 - .L_395)
.L_395:
        /*002c*/ 	.word	0x00000000
        /*0030*/ 	.short	0x0003
        /*0032*/ 	.short	0x0010
        /*0034*/ 	.byte	0x00, 0xf0, 0x21, 0x00


	//----- nvinfo : EIATTR_KPARAM_INFO
	.align		4
.L_396:
        /*0038*/ 	.byte	0x04, 0x17
        /*003a*/ 	.short	(.L_398 - .L_397)
.L_397:
        /*003c*/ 	.word	0x00000000
        /*0040*/ 	.short	0x0002
        /*0042*/ 	.short	0x0008
        /*0044*/ 	.byte	0x00, 0xf0, 0x21, 0x00


	//----- nvinfo : EIATTR_KPARAM_INFO
	.align		4
.L_398:
        /*0048*/ 	.byte	0x04, 0x17
        /*004a*/ 	.short	(.L_400 - .L_399)
.L_399:
        /*004c*/ 	.word	0x00000000
        /*0050*/ 	.short	0x0001
        /*0052*/ 	.short	0x0004
        /*0054*/ 	.byte	0x00, 0xf0, 0x11, 0x00


	//----- nvinfo : EIATTR_KPARAM_INFO
	.align		4
.L_400:
        /*0058*/ 	.byte	0x04, 0x17
        /*005a*/ 	.short	(.L_402 - .L_401)
.L_401:
        /*005c*/ 	.word	0x00000000
        /*0060*/ 	.short	0x0000
        /*0062*/ 	.short	0x0000
        /*0064*/ 	.byte	0x00, 0xf0, 0x11, 0x00


	//----- nvinfo : EIATTR_SPARSE_MMA_MASK
	.align		4
.L_402:
        /*0068*/ 	.byte	0x03, 0x50
        /*006a*/ 	.short	0x0000


	//----- nvinfo : EIATTR_MAXREG_COUNT
	.align		4
        /*006c*/ 	.byte	0x03, 0x1b
        /*006e*/ 	.short	0x00ff


	//----- nvinfo : EIATTR_MERCURY_ISA_VERSION
	.align		4
        /*0070*/ 	.byte	0x03, 0x5f
        /*0072*/ 	.short	0x0101


	//----- nvinfo : EIATTR_VRC_CTA_INIT_COUNT
	.align		4
        /*0074*/ 	.byte	0x02, 0x4a
	.zero		1
	.zero		1


	//----- nvinfo : EIATTR_EXIT_INSTR_OFFSETS
	.align		4
        /*0078*/ 	.byte	0x04, 0x1c
        /*007a*/ 	.short	(.L_404 - .L_403)


	//   ....[0]....
.L_403:
        /*007c*/ 	.word	0x00000310


	//   ....[1]....
        /*0080*/ 	.word	0x00000850


	//   ....[2]....
        /*0084*/ 	.word	0x00000aa0


	//   ....[3]....
        /*0088*/ 	.word	0x00000bd0


	//   ....[4]....
        /*008c*/ 	.word	0x00000c70


	//   ....[5]....
        /*0090*/ 	.word	0x00000ca0


	//   ....[6]....
        /*0094*/ 	.word	0x00001200


	//   ....[7]....
        /*0098*/ 	.word	0x000014f0


	//   ....[8]....
        /*009c*/ 	.word	0x00001690


	//   ....[9]....
        /*00a0*/ 	.word	0x000016c0


	//   ....[10]....
        /*00a4*/ 	.word	0x00001750


	//----- nvinfo : EIATTR_MAX_THREADS
	.align		4
.L_404:
        /*00a8*/ 	.byte	0x04, 0x05
        /*00aa*/ 	.short	(.L_406 - .L_405)
.L_405:
        /*00ac*/ 	.word	0x00000080
        /*00b0*/ 	.word	0x00000001
        /*00b4*/ 	.word	0x00000001


	//----- nvinfo : EIATTR_CRS_STACK_SIZE
	.align		4
.L_406:
        /*00b8*/ 	.byte	0x04, 0x1e
        /*00ba*/ 	.short	(.L_408 - .L_407)
.L_407:
        /*00bc*/ 	.word	0x00000000


	//----- nvinfo : EIATTR_CBANK_PARAM_SIZE
	.align		4
.L_408:
        /*00c0*/ 	.byte	0x03, 0x19
        /*00c2*/ 	.short	0x0038


	//----- nvinfo : EIATTR_PARAM_CBANK
	.align		4
        /*00c4*/ 	.byte	0x04, 0x0a
        /*00c6*/ 	.short	(.L_410 - .L_409)
	.align		4
.L_409:
        /*00c8*/ 	.word	index@(.nv.constant0._ZN3cub18CUB_300001_SM_10006detail9transform16transform_kernelINS2_10policy_hubILb1EN4cuda3std3__45tupleIJN6thrust24THRUST_300001_SM_1000_NS10device_ptrIdEESC_EEEE10policy1000Ei11my_func_addSC_JPdSH_EEEvT0_iT1_T2_DpNS2_10kernel_argIT3_EE)
        /*00cc*/ 	.short	0x0380
        /*00ce*/ 	.short	0x0038


	//----- nvinfo : EIATTR_SW_WAR
	.align		4
.L_410:
        /*00d0*/ 	.byte	0x04, 0x36
        /*00d2*/ 	.short	(.L_412 - .L_411)
.L_411:
        /*00d4*/ 	.word	0x00000008
.L_412:


//--------------------- .nv.info._ZN3cub18CUB_300001_SM_10006detail9transform16transform_kernelINS2_10policy_hubILb0EN4cuda3std3__45tupleIJN6thrust24THRUST_300001_SM_1000_NS10device_ptrIdEESC_EEEE10policy1000ElNS7_10multipliesIdEESC_JPdSI_EEEvT0_iT1_T2_DpNS2_10kernel_argIT3_EE --------------------------
	.section	.nv.info._ZN3cub18CUB_300001_SM_10006detail9transform16transform_kernelINS2_10policy_hubILb0EN4cuda3std3__45tupleIJN6thrust24THRUST_300001_SM_1000_NS10device_ptrIdEESC_EEEE10policy1000ElNS7_10multipliesIdEESC_JPdSI_EEEvT0_iT1_T2_DpNS2_10kernel_argIT3_EE,"",@"SHT_CUDA_INFO"
	.sectionflags	@""
	.align	4


	//----- nvinfo : EIATTR_CUDA_API_VERSION
	.align		4
        /*0000*/ 	.byte	0x04, 0x37
        /*0002*/ 	.short	(.L_414 - .L_413)
.L_413:
        /*0004*/ 	.word	0x00000082


	//----- nvinfo : EIATTR_KPARAM_INFO
	.align		4
.L_414:
        /*0008*/ 	.byte	0x04, 0x17
        /*000a*/ 	.short	(.L_416 - .L_415)
.L_415:
        /*000c*/ 	.word	0x00000000
        /*0010*/ 	.short	0x0005
        /*0012*/ 	.short	0x0028
        /*0014*/ 	.byte	0x00, 0xf0, 0x41, 0x00


	//----- nvinfo : EIATTR_KPARAM_INFO
	.align		4
.L_416:
        /*0018*/ 	.byte	0x04, 0x17
        /*001a*/ 	.short	(.L_418 - .L_417)
.L_417:
        /*001c*/ 	.word	0x00000000
        /*0020*/ 	.short	0x0004
        /*0022*/ 	.short	0x0018
        /*0024*/ 	.byte	0x00, 0xf0, 0x41, 0x00


	//----- nvinfo : EIATTR_KPARAM_INFO
	.align		4
.L_418:
        /*0028*/ 	.byte	0x04, 0x17
        /*002a*/ 	.short	(.L_420 - .L_419)
.L_419:
        /*002c*/ 	.word	0x00000000
        /*0030*/ 	.short	0x0003
        /*0032*/ 	.short	0x0010
        /*0034*/ 	.byte	0x00, 0xf0, 0x21, 0x00


	//----- nvinfo : EIATTR_KPARAM_INFO
	.align		4
.L_420:
        /*0038*/ 	.byte	0x04, 0x17
        /*003a*/ 	.short	(.L_422 - .L_421)
.L_421:
        /*003c*/ 	.word	0x00000000
        /*0040*/ 	.short	0x0002
        /*0042*/ 	.short	0x000c
        /*0044*/ 	.byte	0x00, 0xf0, 0x05, 0x00


	//----- nvinfo : EIATTR_KPARAM_INFO
	.align		4
.L_422:
        /*0048*/ 	.byte	0x04, 0x17
        /*004a*/ 	.short	(.L_424 - .L_423)
.L_423:
        /*004c*/ 	.word	0x00000000
        /*0050*/ 	.short	0x0001
        /*0052*/ 	.short	0x0008
        /*0054*/ 	.byte	0x00, 0xf0, 0x11, 0x00


	//----- nvinfo : EIATTR_KPARAM_INFO
	.align		4
.L_424:
        /*0058*/ 	.byte	0x04, 0x17
        /*005a*/ 	.short	(.L_426 - .L_425)
.L_425:
        /*005c*/ 	.word	0x00000000
        /*0060*/ 	.short	0x0000
        /*0062*/ 	.short	0x0000
        /*0064*/ 	.byte	0x00, 0xf0, 0x21, 0x00


	//----- nvinfo : EIATTR_SPARSE_MMA_MASK
	.align		4
.L_426:
        /*0068*/ 	.byte	0x03, 0x50
        /*006a*/ 	.short	0x0000


	//----- nvinfo : EIATTR_MAXREG_COUNT
	.align		4
        /*006c*/ 	.byte	0x03, 0x1b
        /*006e*/ 	.short	0x00ff


	//----- nvinfo : EIATTR_NUM_BARRIERS
	.align		4
        /*0070*/ 	.byte	0x02, 0x4c
        /*0072*/ 	.byte	0x01
	.zero		1


	//----- nvinfo : EIATTR_MERCURY_ISA_VERSION
	.align		4
        /*0074*/ 	.byte	0x03, 0x5f
        /*0076*/ 	.short	0x0101


	//----- nvinfo : EIATTR_COOP_GROUP_MASK_REGIDS
	.align		4
        /*0078*/ 	.byte	0x04, 0x29
        /*007a*/ 	.short	(.L_428 - .L_427)


	//   ....[0]....
.L_427:
        /*007c*/ 	.word	0xffffffff


	//----- nvinfo : EIATTR_COOP_GROUP_INSTR_OFFSETS
	.align		4
.L_428:
        /*0080*/ 	.byte	0x04, 0x28
        /*0082*/ 	.short	(.L_430 - .L_429)


	//   ....[0]....
.L_429:
        /*0084*/ 	.word	0x000019b0


	//----- nvinfo : EIATTR_VRC_CTA_INIT_COUNT
	.align		4
.L_430:
        /*0088*/ 	.byte	0x02, 0x4a
	.zero		1
	.zero		1


	//----- nvinfo : EIATTR_MBARRIER_INSTR_OFFSETS
	.align		4
        /*008c*/ 	.byte	0x04, 0x39
        /*008e*/ 	.short	(.L_432 - .L_431)


	//   ....[0]....
.L_431:
        /*0090*/ 	.word	0x000002d0
        /*0094*/ 	.word	0x000000ff
        /*0098*/ 	.word	0x00000000
        /*009c*/ 	.short	0x0100
        /*009e*/ 	.byte	0x11
	.zero		1


	//   ....[1]....
        /*00a0*/ 	.word	0x000004a0
        /*00a4*/ 	.word	0x000000ff
        /*00a8*/ 	.word	0x00000000
        /*00ac*/ 	.short	0x010a
        /*00ae*/ 	.byte	0x04
	.zero		1


	//----- nvinfo : EIATTR_NUM_MBARRIERS
	.align		4
.L_432:
        /*00b0*/ 	.byte	0x03, 0x38
        /*00b2*/ 	.short	0x0001


	//----- nvinfo : EIATTR_EXIT_INSTR_OFFSETS
	.align		4
        /*00b4*/ 	.byte	0x04, 0x1c
        /*00b6*/ 	.short	(.L_434 - .L_433)


	//   ....[0]....
.L_433:
        /*00b8*/ 	.word	0x00001a00


	//   ....[1]....
        /*00bc*/ 	.word	0x00001bf0


	//   ....[2]....
        /*00c0*/ 	.word	0x00001c20


	//   ....[3]....
        /*00c4*/ 	.word	0x00001dc0


	//----- nvinfo : EIATTR_MAX_THREADS
	.align		4
.L_434:
        /*00c8*/ 	.byte	0x04, 0x05
        /*00ca*/ 	.short	(.L_436 - .L_435)
.L_435:
        /*00cc*/ 	.word	0x00000080
        /*00d0*/ 	.word	0x00000001
        /*00d4*/ 	.word	0x00000001


	//----- nvinfo : EIATTR_CRS_STACK_SIZE
	.align		4
.L_436:
        /*00d8*/ 	.byte	0x04, 0x1e
        /*00da*/ 	.short	(.L_438 - .L_437)
.L_437:
        /*00dc*/ 	.word	0x00000000


	//----- nvinfo : EIATTR_CBANK_PARAM_SIZE
	.align		4
.L_438:
        /*00e0*/ 	.byte	0x03, 0x19
        /*00e2*/ 	.short	0x0038


	//----- nvinfo : EIATTR_PARAM_CBANK
	.align		4
        /*00e4*/ 	.byte	0x04, 0x0a
        /*00e6*/ 	.short	(.L_440 - .L_439)
	.align		4
.L_439:
        /*00e8*/ 	.word	index@(.nv.constant0._ZN3cub18CUB_300001_SM_10006detail9transform16transform_kernelINS2_10policy_hubILb0EN4cuda3std3__45tupleIJN6thrust24THRUST_300001_SM_1000_NS10device_ptrIdEESC_EEEE10policy1000ElNS7_10multipliesIdEESC_JPdSI_EEEvT0_iT1_T2_DpNS2_10kernel_argIT3_EE)
        /*00ec*/ 	.short	0x0380
        /*00ee*/ 	.short	0x0038


	//----- nvinfo : EIATTR_SW_WAR
	.align		4
.L_440:
        /*00f0*/ 	.byte	0x04, 0x36
        /*00f2*/ 	.short	(.L_442 - .L_441)
.L_441:
        /*00f4*/ 	.word	0x00000008
.L_442:


//--------------------- .nv.info._ZN3cub18CUB_300001_SM_10006detail9transform16transform_kernelINS2_10policy_hubILb0EN4cuda3std3__45tupleIJN6thrust24THRUST_300001_SM_1000_NS10device_ptrIdEESC_EEEE10policy1000EiNS7_10multipliesIdEESC_JPdSI_EEEvT0_iT1_T2_DpNS2_10kernel_argIT3_EE --------------------------
	.section	.nv.info._ZN3cub18CUB_300001_SM_10006detail9transform16transform_kernelINS2_10policy_hubILb0EN4cuda3std3__45tupleIJN6thrust24THRUST_300001_SM_1000_NS10device_ptrIdEESC_EEEE10policy1000EiNS7_10multipliesIdEESC_JPdSI_EEEvT0_iT1_T2_DpNS2_10kernel_argIT3_EE,"",@"SHT_CUDA_INFO"
	.sectionflags	@""
	.align	4


	//----- nvinfo : EIATTR_CUDA_API_VERSION
	.align		4
        /*0000*/ 	.byte	0x04, 0x37
        /*0002*/ 	.short	(.L_444 - .L_443)
.L_443:
        /*0004*/ 	.word	0x00000082


	//----- nvinfo : EIATTR_KPARAM_INFO
	.align		4
.L_444:
        /*0008*/ 	.byte	0x04, 0x17
        /*000a*/ 	.short	(.L_446 - .L_445)
.L_445:
        /*000c*/ 	.word	0x00000000
        /*0010*/ 	.short	0x0005
        /*0012*/ 	.short	0x0028
        /*0014*/ 	.byte	0x00, 0xf0, 0x41, 0x00


	//----- nvinfo : EIATTR_KPARAM_INFO
	.align		4
.L_446:
        /*0018*/ 	.byte	0x04, 0x17
        /*001a*/ 	.short	(.L_448 - .L_447)
.L_447:
        /*001c*/ 	.word	0x00000000
        /*0020*/ 	.short	0x0004
        /*0022*/ 	.short	0x0018
        /*0024*/ 	.byte	0x00, 0xf0, 0x41, 0x00


	//----- nvinfo : EIATTR_KPARAM_INFO
	.align		4
.L_448:
        /*0028*/ 	.byte	0x04, 0x17
        /*002a*/ 	.short	(.L_450 - .L_449)
.L_449:
        /*002c*/ 	.word	0x00000000
        /*0030*/ 	.short	0x0003
        /*0032*/ 	.short	0x0010
        /*0034*/ 	.byte	0x00, 0xf0, 0x21, 0x00


	//----- nvinfo : EIATTR_KPARAM_INFO
	.align		4
.L_450:
        /*0038*/ 	.byte	0x04, 0x17
        /*003a*/ 	.short	(.L_452 - .L_451)
.L_451:
        /*003c*/ 	.word	0x00000000
        /*0040*/ 	.short	0x0002
        /*0042*/ 	.short	0x0008
        /*0044*/ 	.byte	0x00, 0xf0, 0x05, 0x00


	//----- nvinfo : EIATTR_KPARAM_INFO
	.align		4
.L_452:
        /*0048*/ 	.byte	0x04, 0x17
        /*004a*/ 	.short	(.L_454 - .L_453)
.L_453:
        /*004c*/ 	.word	0x00000000
        /*0050*/ 	.short	0x0001
        /*0052*/ 	.short	0x0004
        /*0054*/ 	.byte	0x00, 0xf0, 0x11, 0x00


	//----- nvinfo : EIATTR_KPARAM_INFO
	.align		4
.L_454:
        /*0058*/ 	.byte	0x04, 0x17
        /*005a*/ 	.short	(.L_456 - .L_455)
.L_455:
        /*005c*/ 	.word	0x00000000
        /*0060*/ 	.short	0x0000
        /*0062*/ 	.short	0x0000
        /*0064*/ 	.byte	0x00, 0xf0, 0x11, 0x00


	//----- nvinfo : EIATTR_SPARSE_MMA_MASK
	.align		4
.L_456:
        /*0068*/ 	.byte	0x03, 0x50
        /*006a*/ 	.short	0x0000


	//----- nvinfo : EIATTR_MAXREG_COUNT
	.align		4
        /*006c*/ 	.byte	0x03, 0x1b
        /*006e*/ 	.short	0x00ff


	//----- nvinfo : EIATTR_NUM_BARRIERS
	.align		4
        /*0070*/ 	.byte	0x02, 0x4c
        /*0072*/ 	.byte	0x01
	.zero		1


	//----- nvinfo : EIATTR_MERCURY_ISA_VERSION
	.align		4
        /*0074*/ 	.byte	0x03, 0x5f
        /*0076*/ 	.short	0x0101


	//----- nvinfo : EIATTR_COOP_GROUP_MASK_REGIDS
	.align		4
        /*0078*/ 	.byte	0x04, 0x29
        /*007a*/ 	.short	(.L_458 - .L_457)


	//   ....[0]....
.L_457:
        /*007c*/ 	.word	0xffffffff


	//----- nvinfo : EIATTR_COOP_GROUP_INSTR_OFFSETS
	.align		4
.L_458:
        /*0080*/ 	.byte	0x04, 0x28
        /*0082*/ 	.short	(.L_460 - .L_459)


	//   ....[0]....
.L_459:
        /*0084*/ 	.word	0x00001970


	//----- nvinfo : EIATTR_VRC_CTA_INIT_COUNT
	.align		4
.L_460:
        /*0088*/ 	.byte	0x02, 0x4a
	.zero		1
	.zero		1


	//----- nvinfo : EIATTR_MBARRIER_INSTR_OFFSETS
	.align		4
        /*008c*/ 	.byte	0x04, 0x39
        /*008e*/ 	.short	(.L_462 - .L_461)


	//   ....[0]....
.L_461:
        /*0090*/ 	.word	0x00000270
        /*0094*/ 	.word	0x000000ff
        /*0098*/ 	.word	0x00000000
        /*009c*/ 	.short	0x0100
        /*009e*/ 	.byte	0x0f
	.zero		1


	//   ....[1]....
        /*00a0*/ 	.word	0x00000420
        /*00a4*/ 	.word	0x000000ff
        /*00a8*/ 	.word	0x00000000
        /*00ac*/ 	.short	0x010a
        /*00ae*/ 	.byte	0x04
	.zero		1


	//----- nvinfo : EIATTR_NUM_MBARRIERS
	.align		4
.L_462:
        /*00b0*/ 	.byte	0x03, 0x38
        /*00b2*/ 	.short	0x0001


	//----- nvinfo : EIATTR_EXIT_INSTR_OFFSETS
	.align		4
        /*00b4*/ 	.byte	0x04, 0x1c
        /*00b6*/ 	.short	(.L_464 - .L_463)


	//   ....[0]....
.L_463:
        /*00b8*/ 	.word	0x000019c0


	//   ....[1]....
        /*00bc*/ 	.word	0x00001b50


	//   ....[2]....
        /*00c0*/ 	.word	0x00001bc0


	//   ....[3]....
        /*00c4*/ 	.word	0x00001da0


	//----- nvinfo : EIATTR_MAX_THREADS
	.align		4
.L_464:
        /*00c8*/ 	.byte	0x04, 0x05
        /*00ca*/ 	.short	(.L_466 - .L_465)
.L_465:
        /*00cc*/ 	.word	0x00000080
        /*00d0*/ 	.word	0x00000001
        /*00d4*/ 	.word	0x00000001


	//----- nvinfo : EIATTR_CRS_STACK_SIZE
	.align		4
.L_466:
        /*00d8*/ 	.byte	0x04, 0x1e
        /*00da*/ 	.short	(.L_468 - .L_467)
.L_467:
        /*00dc*/ 	.word	0x00000000


	//----- nvinfo : EIATTR_CBANK_PARAM_SIZE
	.align		4
.L_468:
        /*00e0*/ 	.byte	0x03, 0x19
        /*00e2*/ 	.short	0x0038


	//----- nvinfo : EIATTR_PARAM_CBANK
	.align		4
        /*00e4*/ 	.byte	0x04, 0x0a
        /*00e6*/ 	.short	(.L_470 - .L_469)
	.align		4
.L_469:
        /*00e8*/ 	.word	index@(.nv.constant0._ZN3cub18CUB_300001_SM_10006detail9transform16transform_kernelINS2_10policy_hubILb0EN4cuda3std3__45tupleIJN6thrust24THRUST_300001_SM_1000_NS10device_ptrIdEESC_EEEE10policy1000EiNS7_10multipliesIdEESC_JPdSI_EEEvT0_iT1_T2_DpNS2_10kernel_argIT3_EE)
        /*00ec*/ 	.short	0x0380
        /*00ee*/ 	.short	0x0038


	//----- nvinfo : EIATTR_SW_WAR
	.align		4
.L_470:
        /*00f0*/ 	.byte	0x04, 0x36
        /*00f2*/ 	.short	(.L_472 - .L_471)
.L_471:
        /*00f4*/ 	.word	0x00000008
.L_472:


//--------------------- .nv.info._ZN3cub18CUB_300001_SM_10006detail9transform16transform_kernelINS2_10policy_hubILb0EN4cuda3std3__45tupleIJN6thrust24THRUST_300001_SM_1000_NS10device_ptrIdEESC_EEEE10policy1000ElNS7_5minusIdEESC_JPdSI_EEEvT0_iT1_T2_DpNS2_10kernel_argIT3_EE --------------------------
	.section	.nv.info._ZN3cub18CUB_300001_SM_10006detail9transform16transform_kernelINS2_10policy_hubILb0EN4cuda3std3__45tupleIJN6thrust24THRUST_300001_SM_1000_NS10device_ptrIdEESC_EEEE10policy1000ElNS7_5minusIdEESC_JPdSI_EEEvT0_iT1_T2_DpNS2_10kernel_argIT3_EE,"",@"SHT_CUDA_INFO"
	.sectionflags	@""
	.align	4


	//----- nvinfo : EIATTR_CUDA_API_VERSION
	.align		4
        /*0000*/ 	.byte	0x04, 0x37
        /*0002*/ 	.short	(.L_474 - .L_473)
.L_473:
        /*0004*/ 	.word	0x00000082


	//----- nvinfo : EIATTR_KPARAM_INFO
	.align		4
.L_474:
        /*0008*/ 	.byte	0x04, 0x17
        /*000a*/ 	.short	(.L_476 - .L_475)
.L_475:
        /*000c*/ 	.word	0x00000000
        /*0010*/ 	.short	0x0005
        /*0012*/ 	.short	0x0028
        /*0014*/ 	.byte	0x00, 0xf0, 0x41, 0x00


	//----- nvinfo : EIATTR_KPARAM_INFO
	.align		4
.L_476:
        /*0018*/ 	.byte	0x04, 0x17
        /*001a*/ 	.short	(.L_478 - .L_477)
.L_477:
        /*001c*/ 	.word	0x00000000
        /*0020*/ 	.short	0x0004
        /*0022*/ 	.short	0x0018
        /*0024*/ 	.byte	0x00, 0xf0, 0x41, 0x00


	//----- nvinfo : EIATTR_KPARAM_INFO
	.align		4
.L_478:
        /*0028*/ 	.byte	0x04, 0x17
        /*002a*/ 	.short	(.L_480 - .L_479)
.L_479:
        /*002c*/ 	.word	0x00000000
        /*0030*/ 	.short	0x0003
        /*0032*/ 	.short	0x0010
        /*0034*/ 	.byte	0x00, 0xf0, 0x21, 0x00


	//----- nvinfo : EIATTR_KPARAM_INFO
	.align		4
.L_480:
        /*0038*/ 	.byte	0x04, 0x17
        /*003a*/ 	.short	(.L_482 - .L_481)
.L_481:
        /*003c*/ 	.word	0x00000000
        /*0040*/ 	.short	0x0002
        /*0042*/ 	.short	0x000c
        /*0044*/ 	.byte	0x00, 0xf0, 0x05, 0x00


	//----- nvinfo : EIATTR_KPARAM_INFO
	.align		4
.L_482:
        /*0048*/ 	.byte	0x04, 0x17
        /*004a*/ 	.short	(.L_484 - .L_483)
.L_483:
        /*004c*/ 	.word	0x00000000
        /*0050*/ 	.short	0x0001
        /*0052*/ 	.short	0x0008
        /*0054*/ 	.byte	0x00, 0xf0, 0x11, 0x00


	//----- nvinfo : EIATTR_KPARAM_INFO
	.align		4
.L_484:
        /*0058*/ 	.byte	0x04, 0x17
        /*005a*/ 	.short	(.L_486 - .L_485)
.L_485:
        /*005c*/ 	.word	0x00000000
        /*0060*/ 	.short	0x0000
        /*0062*/ 	.short	0x0000
        /*0064*/ 	.byte	0x00, 0xf0, 0x21, 0x00


	//----- nvinfo : EIATTR_SPARSE_MMA_MASK
	.align		4
.L_486:
        /*0068*/ 	.byte	0x03, 0x50
        /*006a*/ 	.short	0x0000


	//----- nvinfo : EIATTR_MAXREG_COUNT
	.align		4
        /*006c*/ 	.byte	0x03, 0x1b
        /*006e*/ 	.short	0x00ff


	//----- nvinfo : EIATTR_NUM_BARRIERS
	.align		4
        /*0070*/ 	.byte	0x02, 0x4c
        /*0072*/ 	.byte	0x01
	.zero		1


	//----- nvinfo : EIATTR_MERCURY_ISA_VERSION
	.align		4
        /*0074*/ 	.byte	0x03, 0x5f
        /*0076*/ 	.short	0x0101


	//----- nvinfo : EIATTR_COOP_GROUP_MASK_REGIDS
	.align		4
        /*0078*/ 	.byte	0x04, 0x29
        /*007a*/ 	.short	(.L_488 - .L_487)


	//   ....[0]....
.L_487:
        /*007c*/ 	.word	0xffffffff


	//----- nvinfo : EIATTR_COOP_GROUP_INSTR_OFFSETS
	.align		4
.L_488:
        /*0080*/ 	.byte	0x04, 0x28
        /*0082*/ 	.short	(.L_490 - .L_489)


	//   ....[0]....
.L_489:
        /*0084*/ 	.word	0x000019b0


	//----- nvinfo : EIATTR_VRC_CTA_INIT_COUNT
	.align		4
.L_490:
        /*0088*/ 	.byte	0x02, 0x4a
	.zero		1
	.zero		1


	//----- nvinfo : EIATTR_MBARRIER_INSTR_OFFSETS
	.align		4
        /*008c*/ 	.byte	0x04, 0x39
        /*008e*/ 	.short	(.L_492 - .L_491)


	//   ....[0]....
.L_491:
        /*0090*/ 	.word	0x000002d0
        /*0094*/ 	.word	0x000000ff
        /*0098*/ 	.word	0x00000000
        /*009c*/ 	.short	0x0100
        /*009e*/ 	.byte	0x11
	.zero		1


	//   ....[1]....
        /*00a0*/ 	.word	0x000004a0
        /*00a4*/ 	.word	0x000000ff
        /*00a8*/ 	.word	0x00000000
        /*00ac*/ 	.short	0x010a
        /*00ae*/ 	.byte	0x04
	.zero		1


	//----- nvinfo : EIATTR_NUM_MBARRIERS
	.align		4
.L_492:
        /*00b0*/ 	.byte	0x03, 0x38
        /*00b2*/ 	.short	0x0001


	//----- nvinfo : EIATTR_EXIT_INSTR_OFFSETS
	.align		4
        /*00b4*/ 	.byte	0x04, 0x1c
        /*00b6*/ 	.short	(.L_494 - .L_493)


	//   ....[0]....
.L_493:
        /*00b8*/ 	.word	0x00001a00


	//   ....[1]....
        /*00bc*/ 	.word	0x00001bf0


	//   ....[2]....
        /*00c0*/ 	.word	0x00001c20


	//   ....[3]....
        /*00c4*/ 	.word	0x00001dc0


	//----- nvinfo : EIATTR_MAX_THREADS
	.align		4
.L_494:
        /*00c8*/ 	.byte	0x04, 0x05
        /*00ca*/ 	.short	(.L_496 - .L_495)
.L_495:
        /*00cc*/ 	.word	0x00000080
        /*00d0*/ 	.word	0x00000001
        /*00d4*/ 	.word	0x00000001


	//----- nvinfo : EIATTR_CRS_STACK_SIZE
	.align		4
.L_496:
        /*00d8*/ 	.byte	0x04, 0x1e
        /*00da*/ 	.short	(.L_498 - .L_497)
.L_497:
        /*00dc*/ 	.word	0x00000000


	//----- nvinfo : EIATTR_CBANK_PARAM_SIZE
	.align		4
.L_498:
        /*00e0*/ 	.byte	0x03, 0x19
        /*00e2*/ 	.short	0x0038


	//----- nvinfo : EIATTR_PARAM_CBANK
	.align		4
        /*00e4*/ 	.byte	0x04, 0x0a
        /*00e6*/ 	.short	(.L_500 - .L_499)
	.align		4
.L_499:
        /*00e8*/ 	.word	index@(.nv.constant0._ZN3cub18CUB_300001_SM_10006detail9transform16transform_kernelINS2_10policy_hubILb0EN4cuda3std3__45tupleIJN6thrust24THRUST_300001_SM_1000_NS10device_ptrIdEESC_EEEE10policy1000ElNS7_5minusIdEESC_JPdSI_EEEvT0_iT1_T2_DpNS2_10kernel_argIT3_EE)
        /*00ec*/ 	.short	0x0380
        /*00ee*/ 	.short	0x0038


	//----- nvinfo : EIATTR_SW_WAR
	.align		4
.L_500:
        /*00f0*/ 	.byte	0x04, 0x36
        /*00f2*/ 	.short	(.L_502 - .L_501)
.L_501:
        /*00f4*/ 	.word	0x00000008
.L_502:


//--------------------- .nv.info._ZN3cub18CUB_300001_SM_10006detail9transform16transform_kernelINS2_10policy_hubILb0EN4cuda3std3__45tupleIJN6thrust24THRUST_300001_SM_1000_NS10device_ptrIdEESC_EEEE10policy1000EiNS7_5minusIdEESC_JPdSI_EEEvT0_iT1_T2_DpNS2_10kernel_argIT3_EE --------------------------
	.section	.nv.info._ZN3cub18CUB_300001_SM_10006detail9transform16transform_kernelINS2_10policy_hubILb0EN4cuda3std3__45tupleIJN6thrust24THRUST_300001_SM_1000_NS10device_ptrIdEESC_EEEE10policy1000EiNS7_5minusIdEESC_JPdSI_EEEvT0_iT1_T2_DpNS2_10kernel_argIT3_EE,"",@"SHT_CUDA_INFO"
	.sectionflags	@""
	.align	4


	//----- nvinfo : EIATTR_CUDA_API_VERSION
	.align		4
        /*0000*/ 	.byte	0x04, 0x37
        /*0002*/ 	.short	(.L_504 - .L_503)
.L_503:
        /*0004*/ 	.word	0x00000082


	//----- nvinfo : EIATTR_KPARAM_INFO
	.align		4
.L_504:
        /*0008*/ 	.byte	0x04, 0x17
        /*000a*/ 	.short	(.L_506 - .L_505)
.L_505:
        /*000c*/ 	.word	0x00000000
        /*0010*/ 	.short	0x0005
        /*0012*/ 	.short	0x0028
        /*0014*/ 	.byte	0x00, 0xf0, 0x41, 0x00


	//----- nvinfo : EIATTR_KPARAM_INFO
	.align		4
.L_506:
        /*0018*/ 	.byte	0x04, 0x17
        /*001a*/ 	.short	(.L_508 - .L_507)
.L_507:
        /*001c*/ 	.word	0x00000000
        /*0020*/ 	.short	0x0004
        /*0022*/ 	.short	0x0018
        /*0024*/ 	.byte	0x00, 0xf0, 0x41, 0x00


	//----- nvinfo : EIATTR_KPARAM_INFO
	.align		4
.L_508:
        /*0028*/ 	.byte	0x04, 0x17
        /*002a*/ 	.short	(.L_510 - .L_509)
.L_509:
        /*002c*/ 	.word	0x00000000
        /*0030*/ 	.short	0x0003
        /*0032*/ 	.short	0x0010
        /*0034*/ 	.byte	0x00, 0xf0, 0x21, 0x00


	//----- nvinfo : EIATTR_KPARAM_INFO
	.align		4
.L_510:
        /*0038*/ 	.byte	0x04, 0x17
        /*003a*/ 	.short	(.L_512 - .L_511)
.L_511:
        /*003c*/ 	.word	0x00000000
        /*0040*/ 	.short	0x0002
        /*0042*/ 	.short	0x0008
        /*0044*/ 	.byte	0x00, 0xf0, 0x05, 0x00


	//----- nvinfo : EIATTR_KPARAM_INFO
	.align		4
.L_512:
        /*0048*/ 	.byte	0x04, 0x17
        /*004a*/ 	.short	(.L_514 - .L_513)
.L_513:
        /*004c*/ 	.word	0x00000000
        /*0050*/ 	.short	0x0001
        /*0052*/ 	.short	0x0004
        /*0054*/ 	.byte	0x00, 0xf0, 0x11, 0x00


	//----- nvinfo : EIATTR_KPARAM_INFO
	.align		4
.L_514:
        /*0058*/ 	.byte	0x04, 0x17
        /*005a*/ 	.short	(.L_516 - .L_515)
.L_515:
        /*005c*/ 	.word	0x00000000
        /*0060*/ 	.short	0x0000
        /*0062*/ 	.short	0x0000
        /*0064*/ 	.byte	0x00, 0xf0, 0x11, 0x00


	//----- nvinfo : EIATTR_SPARSE_MMA_MASK
	.align		4
.L_516:
        /*0068*/ 	.byte	0x03, 0x50
        /*006a*/ 	.short	0x0000


	//----- nvinfo : EIATTR_MAXREG_COUNT
	.align		4
        /*006c*/ 	.byte	0x03, 0x1b
        /*006e*/ 	.short	0x00ff


	//----- nvinfo : EIATTR_NUM_BARRIERS
	.align		4
        /*0070*/ 	.byte	0x02, 0x4c
        /*0072*/ 	.byte	0x01
	.zero		1


	//----- nvinfo : EIATTR_MERCURY_ISA_VERSION
	.align		4
        /*0074*/ 	.byte	0x03, 0x5f
        /*0076*/ 	.short	0x0101


	//----- nvinfo : EIATTR_COOP_GROUP_MASK_REGIDS
	.align		4
        /*0078*/ 	.byte	0x04, 0x29
        /*007a*/ 	.short	(.L_518 - .L_517)


	//   ....[0]....
.L_517:
        /*007c*/ 	.word	0xffffffff


	//----- nvinfo : EIATTR_COOP_GROUP_INSTR_OFFSETS
	.align		4
.L_518:
        /*0080*/ 	.byte	0x04, 0x28
        /*0082*/ 	.short	(.L_520 - .L_519)


	//   ....[0]....
.L_519:
        /*0084*/ 	.word	0x00001970


	//----- nvinfo : EIATTR_VRC_CTA_INIT_COUNT
	.align		4
.L_520:
        /*0088*/ 	.byte	0x02, 0x4a
	.zero		1
	.zero		1


	//----- nvinfo : EIATTR_MBARRIER_INSTR_OFFSETS
	.align		4
        /*008c*/ 	.byte	0x04, 0x39
        /*008e*/ 	.short	(.L_522 - .L_521)


	//   ....[0]....
.L_521:
        /*0090*/ 	.word	0x00000270
        /*0094*/ 	.word	0x000000ff
        /*0098*/ 	.word	0x00000000
        /*009c*/ 	.short	0x0100
        /*009e*/ 	.byte	0x0f
	.zero		1


	//   ....[1]....
        /*00a0*/ 	.word	0x00000420
        /*00a4*/ 	.word	0x000000ff
        /*00a8*/ 	.word	0x00000000
        /*00ac*/ 	.short	0x010a
        /*00ae*/ 	.byte	0x04
	.zero		1


	//----- nvinfo : EIATTR_NUM_MBARRIERS
	.align		4
.L_522:
        /*00b0*/ 	.byte	0x03, 0x38
        /*00b2*/ 	.short	0x0001


	//----- nvinfo : EIATTR_EXIT_INSTR_OFFSETS
	.align		4
        /*00b4*/ 	.byte	0x04, 0x1c
        /*00b6*/ 	.short	(.L_524 - .L_523)


	//   ....[0]....
.L_523:
        /*00b8*/ 	.word	0x000019c0


	//   ....[1]....
        /*00bc*/ 	.word	0x00001b50


	//   ....[2]....
        /*00c0*/ 	.word	0x00001bc0


	//   ....[3]....
        /*00c4*/ 	.word	0x00001da0


	//----- nvinfo : EIATTR_MAX_THREADS
	.align		4
.L_524:
        /*00c8*/ 	.byte	0x04, 0x05
        /*00ca*/ 	.short	(.L_526 - .L_525)
.L_525:
        /*00cc*/ 	.word	0x00000080
        /*00d0*/ 	.word	0x00000001
        /*00d4*/ 	.word	0x00000001


	//----- nvinfo : EIATTR_CRS_STACK_SIZE
	.align		4
.L_526:
        /*00d8*/ 	.byte	0x04, 0x1e
        /*00da*/ 	.short	(.L_528 - .L_527)
.L_527:
        /*00dc*/ 	.word	0x00000000


	//----- nvinfo : EIATTR_CBANK_PARAM_SIZE
	.align		4
.L_528:
        /*00e0*/ 	.byte	0x03, 0x19
        /*00e2*/ 	.short	0x0038


	//----- nvinfo : EIATTR_PARAM_CBANK
	.align		4
        /*00e4*/ 	.byte	0x04, 0x0a
        /*00e6*/ 	.short	(.L_530 - .L_529)
	.align		4
.L_529:
        /*00e8*/ 	.word	index@(.nv.constant0._ZN3cub18CUB_300001_SM_10006detail9transform16transform_kernelINS2_10policy_hubILb0EN4cuda3std3__45tupleIJN6thrust24THRUST_300001_SM_1000_NS10device_ptrIdEESC_EEEE10policy1000EiNS7_5minusIdEESC_JPdSI_EEEvT0_iT1_T2_DpNS2_10kernel_argIT3_EE)
        /*00ec*/ 	.short	0x0380
        /*00ee*/ 	.short	0x0038


	//----- nvinfo : EIATTR_SW_WAR
	.align		4
.L_530:
        /*00f0*/ 	.byte	0x04, 0x36
        /*00f2*/ 	.short	(.L_532 - .L_531)
.L_531:
        /*00f4*/ 	.word	0x00000008
.L_532:


//--------------------- .nv.info._ZN3cub18CUB_300001_SM_10006detail11EmptyKernelIvEEvv --------------------------
	.section	.nv.info._ZN3cub18CUB_300001_SM_10006detail11EmptyKernelIvEEvv,"",@"SHT_CUDA_INFO"
	.sectionflags	@""
	.align	4


	//----- nvinfo : EIATTR_CUDA_API_VERSION
	.align		4
        /*0000*/ 	.byte	0x04, 0x37
        /*0002*/ 	.short	(.L_534 - .L_533)
.L_533:
        /*0004*/ 	.word	0x00000082


	//----- nvinfo : EIATTR_SPARSE_MMA_MASK
	.align		4
.L_534:
        /*0008*/ 	.byte	0x03, 0x50
        /*000a*/ 	.short	0x0000


	//----- nvinfo : EIATTR_MAXREG_COUNT
	.align		4
        /*000c*/ 	.byte	0x03, 0x1b
        /*000e*/ 	.short	0x00ff


	//----- nvinfo : EIATTR_MERCURY_ISA_VERSION
	.align		4
        /*0010*/ 	.byte	0x03, 0x5f
        /*0012*/ 	.short	0x0101


	//----- nvinfo : EIATTR_VRC_CTA_INIT_COUNT
	.align		4
        /*0014*/ 	.byte	0x02, 0x4a
	.zero		1
	.zero		1


	//----- nvinfo : EIATTR_EXIT_INSTR_OFFSETS
	.align		4
        /*0018*/ 	.byte	0x04, 0x1c
        /*001a*/ 	.short	(.L_536 - .L_535)


	//   ....[0]....
.L_535:
        /*001c*/ 	.word	0x00000010


	//----- nvinfo : EIATTR_SW_WAR
	.align		4
.L_536:
        /*0020*/ 	.byte	0x04, 0x36
        /*0022*/ 	.short	(.L_538 - .L_537)
.L_537:
        /*0024*/ 	.word	0x00000008
.L_538:


//--------------------- .nv.info._Z6MV_GPUPKdPKiS2_S2_S0_Pd --------------------------
	.section	.nv.info._Z6MV_GPUPKdPKiS2_S2_S0_Pd,"",@"SHT_CUDA_INFO"
	.sectionflags	@""
	.align	4


	//----- nvinfo : EIATTR_CUDA_API_VERSION
	.align		4
        /*0000*/ 	.byte	0x04, 0x37
        /*0002*/ 	.short	(.L_540 - .L_539)
.L_539:
        /*0004*/ 	.word	0x00000082


	//----- nvinfo : EIATTR_KPARAM_INFO
	.align		4
.L_540:
        /*0008*/ 	.byte	0x04, 0x17
        /*000a*/ 	.short	(.L_542 - .L_541)
.L_541:
        /*000c*/ 	.word	0x00000000
        /*0010*/ 	.short	0x0005
        /*0012*/ 	.short	0x0028
        /*0014*/ 	.byte	0x00, 0xf5, 0x21, 0x00


	//----- nvinfo : EIATTR_KPARAM_INFO
	.align		4
.L_542:
        /*0018*/ 	.byte	0x04, 0x17
        /*001a*/ 	.short	(.L_544 - .L_543)
.L_543:
        /*001c*/ 	.word	0x00000000
        /*0020*/ 	.short	0x0004
        /*0022*/ 	.short	0x0020
        /*0024*/ 	.byte	0x00, 0xf5, 0x21, 0x00


	//----- nvinfo : EIATTR_KPARAM_INFO
	.align		4
.L_544:
        /*0028*/ 	.byte	0x04, 0x17
        /*002a*/ 	.short	(.L_546 - .L_545)
.L_545:
        /*002c*/ 	.word	0x00000000
        /*0030*/ 	.short	0x0003
        /*0032*/ 	.short	0x0018
        /*0034*/ 	.byte	0x00, 0xf5, 0x21, 0x00


	//----- nvinfo : EIATTR_KPARAM_INFO
	.align		4
.L_546:
        /*0038*/ 	.byte	0x04, 0x17
        /*003a*/ 	.short	(.L_548 - .L_547)
.L_547:
        /*003c*/ 	.word	0x00000000
        /*0040*/ 	.short	0x0002
        /*0042*/ 	.short	0x0010
        /*0044*/ 	.byte	0x00, 0xf5, 0x21, 0x00


	//----- nvinfo : EIATTR_KPARAM_INFO
	.align		4
.L_548:
        /*0048*/ 	.byte	0x04, 0x17
        /*004a*/ 	.short	(.L_550 - .L_549)
.L_549:
        /*004c*/ 	.word	0x00000000
        /*0050*/ 	.short	0x0001
        /*0052*/ 	.short	0x0008
        /*0054*/ 	.byte	0x00, 0xf5, 0x21, 0x00


	//----- nvinfo : EIATTR_KPARAM_INFO
	.align		4
.L_550:
        /*0058*/ 	.byte	0x04, 0x17
        /*005a*/ 	.short	(.L_552 - .L_551)
.L_551:
        /*005c*/ 	.word	0x00000000
        /*0060*/ 	.short	0x0000
        /*0062*/ 	.short	0x0000
        /*0064*/ 	.byte	0x00, 0xf5, 0x21, 0x00


	//----- nvinfo : EIATTR_SPARSE_MMA_MASK
	.align		4
.L_552:
        /*0068*/ 	.byte	0x03, 0x50
        /*006a*/ 	.short	0x0000


	//----- nvinfo : EIATTR_MAXREG_COUNT
	.align		4
        /*006c*/ 	.byte	0x03, 0x1b
        /*006e*/ 	.short	0x00ff


	//----- nvinfo : EIATTR_MERCURY_ISA_VERSION
	.align		4
        /*0070*/ 	.byte	0x03, 0x5f
        /*0072*/ 	.short	0x0101


	//----- nvinfo : EIATTR_VRC_CTA_INIT_COUNT
	.align		4
        /*0074*/ 	.byte	0x02, 0x4a
	.zero		1
	.zero		1


	//----- nvinfo : EIATTR_EXIT_INSTR_OFFSETS
	.align		4
        /*0078*/ 	.byte	0x04, 0x1c
        /*007a*/ 	.short	(.L_554 - .L_553)


	//   ....[0]....
.L_553:
        /*007c*/ 	.word	0x00000e20


	//----- nvinfo : EIATTR_CRS_STACK_SIZE
	.align		4
.L_554:
        /*0080*/ 	.byte	0x04, 0x1e
        /*0082*/ 	.short	(.L_556 - .L_555)
.L_555:
        /*0084*/ 	.word	0x00000000


	//----- nvinfo : EIATTR_CBANK_PARAM_SIZE
	.align		4
.L_556:
        /*0088*/ 	.byte	0x03, 0x19
        /*008a*/ 	.short	0x0030


	//----- nvinfo : EIATTR_PARAM_CBANK
	.align		4
        /*008c*/ 	.byte	0x04, 0x0a
        /*008e*/ 	.short	(.L_558 - .L_557)
	.align		4
.L_557:
        /*0090*/ 	.word	index@(.nv.constant0._Z6MV_GPUPKdPKiS2_S2_S0_Pd)
        /*0094*/ 	.short	0x0380
        /*0096*/ 	.short	0x0030


	//----- nvinfo : EIATTR_SW_WAR
	.align		4
.L_558:
        /*0098*/ 	.byte	0x04, 0x36
        /*009a*/ 	.short	(.L_560 - .L_559)
.L_559:
        /*009c*/ 	.word	0x00000008
.L_560:


//--------------------- .nv.callgraph             --------------------------
	.section	.nv.callgraph,"",@"SHT_CUDA_CALLGRAPH"
	.align	4
	.sectionentsize	8
	.align		4
        /*0000*/ 	.word	0x00000000
	.align		4
        /*0004*/ 	.word	0xffffffff
	.align		4
        /*0008*/ 	.word	0x00000000
	.align		4
        /*000c*/ 	.word	0xfffffffe
	.align		4
        /*0010*/ 	.word	0x00000000
	.align		4
        /*0014*/ 	.word	0xfffffffd
	.align		4
        /*0018*/ 	.word	0x00000000
	.align		4
        /*001c*/ 	.word	0xfffffffc


//--------------------- .nv.constant4             --------------------------
	.section	.nv.constant4,"a",@progbits
	.align	8
	.align		8
.nv.constant4:
        /*0000*/ 	.dword	_ZN34_INTERNAL_59e721e3_4_k_cu_c4f779e04cuda3std3__45__cpo5beginE
	.align		8
        /*0008*/ 	.dword	_ZN34_INTERNAL_59e721e3_4_k_cu_c4f779e04cuda3std3__45__cpo3endE
	.align		8
        /*0010*/ 	.dword	_ZN34_INTERNAL_59e721e3_4_k_cu_c4f779e04cuda3std3__45__cpo6cbeginE
	.align		8
        /*0018*/ 	.dword	_ZN34_INTERNAL_59e721e3_4_k_cu_c4f779e04cuda3std3__45__cpo4cendE
	.align		8
        /*0020*/ 	.dword	_ZN34_INTERNAL_59e721e3_4_k_cu_c4f779e04cuda3std3__45__cpo6rbeginE
	.align		8
        /*0028*/ 	.dword	_ZN34_INTERNAL_59e721e3_4_k_cu_c4f779e04cuda3std3__45__cpo4rendE
	.align		8
        /*0030*/ 	.dword	_ZN34_INTERNAL_59e721e3_4_k_cu_c4f779e04cuda3std3__45__cpo7crbeginE
	.align		8
        /*0038*/ 	.dword	_ZN34_INTERNAL_59e721e3_4_k_cu_c4f779e04cuda3std3__45__cpo5crendE
	.align		8
        /*0040*/ 	.dword	_ZN34_INTERNAL_59e721e3_4_k_cu_c4f779e04cuda3std3__436_GLOBAL__N__59e721e3_4_k_cu_c4f779e06ignoreE
	.align		8
        /*0048*/ 	.dword	_ZN34_INTERNAL_59e721e3_4_k_cu_c4f779e04cuda3std3__419piecewise_constructE
	.align		8
        /*0050*/ 	.dword	_ZN34_INTERNAL_59e721e3_4_k_cu_c4f779e04cuda3std3__48in_placeE
	.align		8
        /*0058*/ 	.dword	_ZN34_INTERNAL_59e721e3_4_k_cu_c4f779e04cuda3std3__420unreachable_sentinelE
	.align		8
        /*0060*/ 	.dword	_ZN34_INTERNAL_59e721e3_4_k_cu_c4f779e04cuda3std3__47nulloptE
	.align		8
        /*0068*/ 	.dword	_ZN34_INTERNAL_59e721e3_4_k_cu_c4f779e04cuda3std3__48unexpectE
	.align		8
        /*0070*/ 	.dword	_ZN34_INTERNAL_59e721e3_4_k_cu_c4f779e04cuda3std6ranges3__45__cpo4swapE
	.align		8
        /*0078*/ 	.dword	_ZN34_INTERNAL_59e721e3_4_k_cu_c4f779e04cuda3std6ranges3__45__cpo9iter_moveE
	.align		8
        /*0080*/ 	.dword	_ZN34_INTERNAL_59e721e3_4_k_cu_c4f779e04cuda3std6ranges3__45__cpo5beginE
	.align		8
        /*0088*/ 	.dword	_ZN34_INTERNAL_59e721e3_4_k_cu_c4f779e04cuda3std6ranges3__45__cpo3endE
	.align		8
        /*0090*/ 	.dword	_ZN34_INTERNAL_59e721e3_4_k_cu_c4f779e04cuda3std6ranges3__45__cpo6cbeginE
	.align		8
        /*0098*/ 	.dword	_ZN34_INTERNAL_59e721e3_4_k_cu_c4f779e04cuda3std6ranges3__45__cpo4cendE
	.align		8
        /*00a0*/ 	.dword	_ZN34_INTERNAL_59e721e3_4_k_cu_c4f779e04cuda3std6ranges3__45__cpo7advanceE
	.align		8
        /*00a8*/ 	.dword	_ZN34_INTERNAL_59e721e3_4_k_cu_c4f779e04cuda3std6ranges3__45__cpo9iter_swapE
	.align		8
        /*00b0*/ 	.dword	_ZN34_INTERNAL_59e721e3_4_k_cu_c4f779e04cuda3std6ranges3__45__cpo4nextE
	.align		8
        /*00b8*/ 	.dword	_ZN34_INTERNAL_59e721e3_4_k_cu_c4f779e04cuda3std6ranges3__45__cpo4prevE
	.align		8
        /*00c0*/ 	.dword	_ZN34_INTERNAL_59e721e3_4_k_cu_c4f779e04cuda3std6ranges3__45__cpo4dataE
	.align		8
        /*00c8*/ 	.dword	_ZN34_INTERNAL_59e721e3_4_k_cu_c4f779e04cuda3std6ranges3__45__cpo5cdataE
	.align		8
        /*00d0*/ 	.dword	_ZN34_INTERNAL_59e721e3_4_k_cu_c4f779e04cuda3std6ranges3__45__cpo4sizeE
	.align		8
        /*00d8*/ 	.dword	_ZN34_INTERNAL_59e721e3_4_k_cu_c4f779e04cuda3std6ranges3__45__cpo5ssizeE
	.align		8
        /*00e0*/ 	.dword	_ZN34_INTERNAL_59e721e3_4_k_cu_c4f779e04cuda3std6ranges3__45__cpo8distanceE
	.align		8
        /*00e8*/ 	.dword	_ZN34_INTERNAL_59e721e3_4_k_cu_c4f779e06thrust24THRUST_300001_SM_1000_NS8cuda_cub3parE
	.align		8
        /*00f0*/ 	.dword	_ZN34_INTERNAL_59e721e3_4_k_cu_c4f779e06thrust24THRUST_300001_SM_1000_NS8cuda_cub10par_nosyncE
	.align		8
        /*00f8*/ 	.dword	_ZN34_INTERNAL_59e721e3_4_k_cu_c4f779e06thrust24THRUST_300001_SM_1000_NS6system6detail10sequential3seqE
	.align		8
        /*0100*/ 	.dword	_ZN34_INTERNAL_59e721e3_4_k_cu_c4f779e06thrust24THRUST_300001_SM_1000_NS6system3cpp3parE
	.align		8
        /*0108*/ 	.dword	_ZN34_INTERNAL_59e721e3_4_k_cu_c4f779e06thrust24THRUST_300001_SM_1000_NS12placeholders2_1E
	.align		8
        /*0110*/ 	.dword	_ZN34_INTERNAL_59e721e3_4_k_cu_c4f779e06thrust24THRUST_300001_SM_1000_NS12placeholders2_2E
	.align		8
        /*0118*/ 	.dword	_ZN34_INTERNAL_59e721e3_4_k_cu_c4f779e06thrust24THRUST_300001_SM_1000_NS12placeholders2_3E
	.align		8
        /*0120*/ 	.dword	_ZN34_INTERNAL_59e721e3_4_k_cu_c4f779e06thrust24THRUST_300001_SM_1000_NS12placeholders2_4E
	.align		8
        /*0128*/ 	.dword	_ZN34_INTERNAL_59e721e3_4_k_cu_c4f779e06thrust24THRUST_300001_SM_1000_NS12placeholders2_5E
	.align		8
        /*0130*/ 	.dword	_ZN34_INTERNAL_59e721e3_4_k_cu_c4f779e06thrust24THRUST_300001_SM_1000_NS12placeholders2_6E
	.align		8
        /*0138*/ 	.dword	_ZN34_INTERNAL_59e721e3_4_k_cu_c4f779e06thrust24THRUST_300001_SM_1000_NS12placeholders2_7E
	.align		8
        /*0140*/ 	.dword	_ZN34_INTERNAL_59e721e3_4_k_cu_c4f779e06thrust24THRUST_300001_SM_1000_NS12placeholders2_8E
	.align		8
        /*0148*/ 	.dword	_ZN34_INTERNAL_59e721e3_4_k_cu_c4f779e06thrust24THRUST_300001_SM_1000_NS12placeholders2_9E
	.align		8
        /*0150*/ 	.dword	_ZN34_INTERNAL_59e721e3_4_k_cu_c4f779e06thrust24THRUST_300001_SM_1000_NS12placeholders3_10E
	.align		8
        /*0158*/ 	.dword	_ZN34_INTERNAL_59e721e3_4_k_cu_c4f779e06thrust24THRUST_300001_SM_1000_NS3seqE
	.align		8
        /*0160*/ 	.dword	_ZN34_INTERNAL_59e721e3_4_k_cu_c4f779e06thrust24THRUST_300001_SM_1000_NS6deviceE


//--------------------- .text._ZN3cub18CUB_300001_SM_10006detail6reduce28DeviceReduceSingleTileKernelINS2_10policy_hubIdyN4cuda3std3__44plusIdEEE10Policy1000EPdSC_iS9_ddNS7_10__identityEEEvT0_T1_T2_T3_T4_T6_ --------------------------
	.section	.text._ZN3cub18CUB_300001_SM_10006detail6reduce28DeviceReduceSingleTileKernelINS2_10policy_hubIdyN4cuda3std3__44plusIdEEE10Policy1000EPdSC_iS9_ddNS7_10__identityEEEvT0_T1_T2_T3_T4_T6_,"ax",@progbits
	.align	128
        .global         _ZN3cub18CUB_300001_SM_10006detail6reduce28DeviceReduceSingleTileKernelINS2_10policy_hubIdyN4cuda3std3__44plusIdEEE10Policy1000EPdSC_iS9_ddNS7_10__identityEEEvT0_T1_T2_T3_T4_T6_
        .type           _ZN3cub18CUB_300001_SM_10006detail6reduce28DeviceReduceSingleTileKernelINS2_10policy_hubIdyN4cuda3std3__44plusIdEEE10Policy1000EPdSC_iS9_ddNS7_10__identityEEEvT0_T1_T2_T3_T4_T6_,@function
        .size           _ZN3cub18CUB_300001_SM_10006detail6reduce28DeviceReduceSingleTileKernelINS2_10policy_hubIdyN4cuda3std3__44plusIdEEE10Policy1000EPdSC_iS9_ddNS7_10__identityEEEvT0_T1_T2_T3_T4_T6_,(.L_x_373 - _ZN3cub18CUB_300001_SM_10006detail6reduce28DeviceReduceSingleTileKernelINS2_10policy_hubIdyN4cuda3std3__44plusIdEEE10Policy1000EPdSC_iS9_ddNS7_10__identityEEEvT0_T1_T2_T3_T4_T6_)
        .other          _ZN3cub18CUB_300001_SM_10006detail6reduce28DeviceReduceSingleTileKernelINS2_10policy_hubIdyN4cuda3std3__44plusIdEEE10Policy1000EPdSC_iS9_ddNS7_10__identityEEEvT0_T1_T2_T3_T4_T6_,@"STO_CUDA_ENTRY STV_DEFAULT"
_ZN3cub18CUB_300001_SM_10006detail6reduce28DeviceReduceSingleTileKernelINS2_10policy_hubIdyN4cuda3std3__44plusIdEEE10Policy1000EPdSC_iS9_ddNS7_10__identityEEEvT0_T1_T2_T3_T4_T6_:
.text._ZN3cub18CUB_300001_SM_10006detail6reduce28DeviceReduceSingleTileKernelINS2_10policy_hubIdyN4cuda3std3__44plusIdEEE10Policy1000EPdSC_iS9_ddNS7_10__identityEEEvT0_T1_T2_T3_T4_T6_:
[----:B------:R-:W-:Y:S01]  /*0000*/  LDC R1, c[0x0][0x37c] ;  /* 0x0000df00ff017b82 */ /* 0x000fe20000000800 */
[----:B------:R-:W0:Y:S01]  /*0010*/  LDCU UR4, c[0x0][0x390] ;  /* 0x00007200ff0477ac */ /* 0x000e220008000800 */
[----:B------:R-:W1:Y:S01]  /*0020*/  LDCU.64 UR6, c[0x0][0x358] ;  /* 0x00006b00ff0677ac */ /* 0x000e620008000a00 */
[----:B0-----:R-:W-:-:S05]  /*0030*/  IMAD.U32 R4, RZ, RZ, UR4 ;  /* 0x00000004ff047e24 */ /* 0x001fca000f8e00ff */
[----:B------:R-:W-:-:S13]  /*0040*/  ISETP.NE.AND P0, PT, R4, RZ, PT ;  /* 0x000000ff0400720c */ /* 0x000fda0003f05270 */
[----:B-1----:R-:W-:Y:S05]  /*0050*/  @P0 BRA `(.L_x_0) ;  /* 0x00000000001c0947 */ /* 0x002fea0003800000 */
[----:B------:R-:W0:Y:S02]  /*0060*/  S2R R0, SR_TID.X ;  /* 0x0000000000007919 */ /* 0x000e240000002100 */
[----:B0-----:R-:W-:-:S13]  /*0070*/  ISETP.NE.AND P0, PT, R0, RZ, PT ;  /* 0x000000ff0000720c */ /* 0x001fda0003f05270 */
[----:B------:R-:W-:Y:S05]  /*0080*/  @P0 EXIT ;  /* 0x000000000000094d */ /* 0x000fea0003800000 */
[----:B------:R-:W0:Y:S08]  /*0090*/  LDC.64 R2, c[0x0][0x388] ;  /* 0x0000e200ff027b82 */ /* 0x000e300000000a00 */
[----:B------:R-:W0:Y:S02]  /*00a0*/  LDC.64 R4, c[0x0][0x398] ;  /* 0x0000e600ff047b82 */ /* 0x000e240000000a00 */
[----:B0-----:R-:W-:Y:S01]  /*00b0*/  STG.E.64 desc[UR6][R2.64], R4 ;  /* 0x0000000402007986 */ /* 0x001fe2000c101b06 */
[----:B------:R-:W-:Y:S05]  /*00c0*/  EXIT ;  /* 0x000000000000794d */ /* 0x000fea0003800000 */
.L_x_0:
[----:B------:R-:W-:Y:S01]  /*00d0*/  ISETP.GT.AND P0, PT, R4, 0xdff, PT ;  /* 0x00000dff0400780c */ /* 0x000fe20003f04270 */
[----:B------:R-:W-:-:S12]  /*00e0*/  BSSY.RECONVERGENT B0, `(.L_x_1) ;  /* 0x0000242000007945 */ /* 0x000fd80003800200 */
[----:B------:R-:W-:Y:S05]  /*00f0*/  @P0 BRA `(.L_x_2) ;  /* 0x0000001400180947 */ /* 0x000fea0003800000 */
[----:B------:R-:W0:Y:S01]  /*0100*/  S2R R5, SR_TID.X ;  /* 0x0000000000057919 */ /* 0x000e220000002100 */
[----:B------:R-:W-:Y:S01]  /*0110*/  BSSY.RECONVERGENT B1, `(.L_x_3) ;  /* 0x0000009000017945 */ /* 0x000fe20003800200 */
[----:B------:R-:W-:Y:S02]  /*0120*/  CS2R R2, SRZ ;  /* 0x0000000000027805 */ /* 0x000fe4000001ff00 */
[----:B0-----:R-:W-:Y:S01]  /*0130*/  ISETP.GE.AND P0, PT, R5, R4, PT ;  /* 0x000000040500720c */ /* 0x001fe20003f06270 */
[----:B------:R-:W-:-:S12]  /*0140*/  IMAD.MOV.U32 R7, RZ, RZ, R5 ;  /* 0x000000ffff077224 */ /* 0x000fd800078e0005 */
[----:B------:R-:W-:Y:S05]  /*0150*/  @P0 BRA `(.L_x_4) ;  /* 0x0000000000100947 */ /* 0x000fea0003800000 */
[----:B------:R-:W0:Y:S02]  /*0160*/  LDC.64 R2, c[0x0][0x380] ;  /* 0x0000e000ff027b82 */ /* 0x000e240000000a00 */
[----:B0-----:R-:W-:-:S06]  /*0170*/  IMAD.WIDE.U32 R2, R5, 0x8, R2 ;  /* 0x0000000805027825 */ /* 0x001fcc00078e0002 */
[----:B------:R-:W5:Y:S01]  /*0180*/  LDG.E.64.CONSTANT R2, desc[UR6][R2.64] ;  /* 0x0000000602027981 */ /* 0x000f62000c1e9b00 */
[----:B------:R-:W-:-:S07]  /*0190*/  VIADD R7, R5, 0x200 ;  /* 0x0000020005077836 */ /* 0x000fce0000000000 */
.L_x_4:
[----:B------:R-:W-:Y:S05]  /*01a0*/  BSYNC.RECONVERGENT B1 ;  /* 0x0000000000017941 */ /* 0x000fea0003800200 */
.L_x_3:
[----:B------:R-:W-:Y:S01]  /*01b0*/  ISETP.GE.AND P0, PT, R7, R4, PT ;  /* 0x000000040700720c */ /* 0x000fe20003f06270 */
[----:B------:R-:W-:-:S12]  /*01c0*/  BSSY.RECONVERGENT B1, `(.L_x_5) ;  /* 0x0000076000017945 */ /* 0x000fd80003800200 */
[----:B------:R-:W-:Y:S05]  /*01d0*/  @P0 BRA `(.L_x_6) ;  /* 0x0000000400d00947 */ /* 0x000fea0003800000 */
[----:B------:R-:W-:Y:S01]  /*01e0*/  LOP3.LUT R9, RZ, R7, RZ, 0x33, !PT ;  /* 0x00000007ff097212 */ /* 0x000fe200078e33ff */
[----:B------:R-:W-:Y:S04]  /*01f0*/  BSSY.RECONVERGENT B2, `(.L_x_7) ;  /* 0x0000017000027945 */ /* 0x000fe80003800200 */
[----:B------:R-:W-:-:S05]  /*0200*/  IMAD.IADD R0, R9, 0x1, R4 ;  /* 0x0000000109007824 */ /* 0x000fca00078e0204 */
[C---:B------:R-:W-:Y:S02]  /*0210*/  LOP3.LUT R6, R0.reuse, 0x600, RZ, 0xc0, !PT ;  /* 0x0000060000067812 */ /* 0x040fe400078ec0ff */
[----:B------:R-:W-:Y:S02]  /*0220*/  ISETP.GE.U32.AND P0, PT, R0, 0x600, PT ;  /* 0x000006000000780c */ /* 0x000fe40003f06070 */
[----:B------:R-:W-:-:S13]  /*0230*/  ISETP.NE.AND P1, PT, R6, 0x600, PT ;  /* 0x000006000600780c */ /* 0x000fda0003f25270 */
[----:B------:R-:W-:Y:S05]  /*0240*/  @!P1 BRA `(.L_x_8) ;  /* 0x0000000000449947 */ /* 0x000fea0003800000 */
[----:B------:R-:W0:Y:S01]  /*0250*/  LDC.64 R8, c[0x0][0x380] ;  /* 0x0000e000ff087b82 */ /* 0x000e220000000a00 */
[----:B------:R-:W-:-:S04]  /*0260*/  LEA.HI R0, R0, 0x1, RZ, 0x17 ;  /* 0x0000000100007811 */ /* 0x000fc800078fb8ff */
[----:B------:R-:W-:-:S05]  /*0270*/  LOP3.LUT R0, R0, 0x3, RZ, 0xc0, !PT ;  /* 0x0000000300007812 */ /* 0x000fca00078ec0ff */
[----:B------:R-:W-:Y:S02]  /*0280*/  IMAD.MOV R0, RZ, RZ, -R0 ;  /* 0x000000ffff007224 */ /* 0x000fe400078e0a00 */
[----:B0-----:R-:W-:-:S04]  /*0290*/  IMAD.WIDE.U32 R8, R7, 0x8, R8 ;  /* 0x0000000807087825 */ /* 0x001fc800078e0008 */
[----:B------:R-:W-:Y:S02]  /*02a0*/  IMAD.MOV.U32 R6, RZ, RZ, R8 ;  /* 0x000000ffff067224 */ /* 0x000fe400078e0008 */
[----:B------:R-:W-:-:S07]  /*02b0*/  IMAD.MOV.U32 R11, RZ, RZ, R9 ;  /* 0x000000ffff0b7224 */ /* 0x000fce00078e0009 */
.L_x_9:
[----:B------:R-:W-:Y:S02]  /*02c0*/  IMAD.MOV.U32 R8, RZ, RZ, R6 ;  /* 0x000000ffff087224 */ /* 0x000fe400078e0006 */
[----:B------:R-:W-:-:S06]  /*02d0*/  IMAD.MOV.U32 R9, RZ, RZ, R11 ;  /* 0x000000ffff097224 */ /* 0x000fcc00078e000b */
[----:B------:R-:W2:Y:S01]  /*02e0*/  LDG.E.64.CONSTANT R8, desc[UR6][R8.64] ;  /* 0x0000000608087981 */ /* 0x000ea2000c1e9b00 */
[----:B------:R-:W-:Y:S01]  /*02f0*/  VIADD R0, R0, 0x1 ;  /* 0x0000000100007836 */ /* 0x000fe20000000000 */
[----:B------:R-:W-:Y:S01]  /*0300*/  IADD3 R6, P2, PT, R6, 0x1000, RZ ;  /* 0x0000100006067810 */ /* 0x000fe20007f5e0ff */
[----:B------:R-:W-:-:S03]  /*0310*/  VIADD R7, R7, 0x200 ;  /* 0x0000020007077836 */ /* 0x000fc60000000000 */
[----:B------:R-:W-:Y:S01]  /*0320*/  ISETP.NE.AND P1, PT, R0, RZ, PT ;  /* 0x000000ff0000720c */ /* 0x000fe20003f25270 */
[----:B------:R-:W-:Y:S01]  /*0330*/  IMAD.X R11, RZ, RZ, R11, P2 ;  /* 0x000000ffff0b7224 */ /* 0x000fe200010e060b */
[----:B--2--5:R-:W-:-:S11]  /*0340*/  DADD R2, R8, R2 ;  /* 0x0000000008027229 */ /* 0x024fd60000000002 */
[----:B------:R-:W-:Y:S05]  /*0350*/  @P1 BRA `(.L_x_9) ;  /* 0xfffffffc00d81947 */ /* 0x000fea000383ffff */
.L_x_8:
[----:B------:R-:W-:Y:S05]  /*0360*/  BSYNC.RECONVERGENT B2 ;  /* 0x0000000000027941 */ /* 0x000fea0003800200 */
.L_x_7:
[----:B------:R-:W-:Y:S05]  /*0370*/  @!P0 BRA `(.L_x_6) ;  /* 0x0000000400688947 */ /* 0x000fea0003800000 */
[----:B------:R-:W-:Y:S01]  /*0380*/  IMAD.IADD R0, R4, 0x1, -R7 ;  /* 0x0000000104007824 */ /* 0x000fe200078e0a07 */
[----:B------:R-:W-:Y:S01]  /*0390*/  BSSY.RECONVERGENT B2, `(.L_x_10) ;  /* 0x0000031000027945 */ /* 0x000fe20003800200 */
[----:B------:R-:W-:-:S03]  /*03a0*/  PLOP3.LUT P0, PT, PT, PT, PT, 0x80, 0x8 ;  /* 0x000000000008781c */ /* 0x000fc60003f0f070 */
[----:B------:R-:W-:-:S13]  /*03b0*/  ISETP.GT.AND P1, PT, R0, 0x1800, PT ;  /* 0x000018000000780c */ /* 0x000fda0003f24270 */
[----:B------:R-:W-:Y:S05]  /*03c0*/  @!P1 BRA `(.L_x_11) ;  /* 0x0000000000b49947 */ /* 0x000fea0003800000 */
[----:B------:R-:W-:Y:S01]  /*03d0*/  PLOP3.LUT P0, PT, PT, PT, PT, 0x8, 0x80 ;  /* 0x000000000080781c */ /* 0x000fe20003f0e170 */
[----:B------:R-:W-:-:S12]  /*03e0*/  VIADD R0, R4, 0xffffe800 ;  /* 0xffffe80004007836 */ /* 0x000fd80000000000 */
.L_x_12:
[----:B------:R-:W0:Y:S02]  /*03f0*/  LDC.64 R32, c[0x0][0x380] ;  /* 0x0000e000ff207b82 */ /* 0x000e240000000a00 */
[----:B0-----:R-:W-:-:S05]  /*0400*/  IMAD.WIDE R14, R7, 0x8, R32 ;  /* 0x00000008070e7825 */ /* 0x001fca00078e0220 */
[----:B------:R-:W2:Y:S04]  /*0410*/  LDG.E.64.CONSTANT R8, desc[UR6][R14.64] ;  /* 0x000000060e087981 */ /* 0x000ea8000c1e9b00 */
[----:B------:R-:W3:Y:S04]  /*0420*/  LDG.E.64.CONSTANT R10, desc[UR6][R14.64+0x1000] ;  /* 0x001000060e0a7981 */ /* 0x000ee8000c1e9b00 */
[----:B------:R-:W4:Y:S01]  /*0430*/  LDG.E.64.CONSTANT R12, desc[UR6][R14.64+0x2000] ;  /* 0x002000060e0c7981 */ /* 0x000f22000c1e9b00 */
[----:B------:R-:W-:-:S03]  /*0440*/  VIADD R41, R7, 0x800 ;  /* 0x0000080007297836 */ /* 0x000fc60000000000 */
[----:B------:R-:W4:Y:S01]  /*0450*/  LDG.E.64.CONSTANT R30, desc[UR6][R14.64+0x3000] ;  /* 0x003000060e1e7981 */ /* 0x000f22000c1e9b00 */
[----:B------:R-:W-:-:S05]  /*0460*/  IMAD.WIDE R40, R41, 0x8, R32 ;  /* 0x0000000829287825 */ /* 0x000fca00078e0220 */
[----:B------:R-:W4:Y:S04]  /*0470*/  LDG.E.64.CONSTANT R28, desc[UR6][R40.64] ;  /* 0x00000006281c7981 */ /* 0x000f28000c1e9b00 */
[----:B------:R-:W4:Y:S04]  /*0480*/  LDG.E.64.CONSTANT R26, desc[UR6][R40.64+0x1000] ;  /* 0x00100006281a7981 */ /* 0x000f28000c1e9b00 */
        /* <DEDUP_REMOVED lines=12> */
[----:B------:R-:W4:Y:S04]  /*0550*/  LDG.E.64.CONSTANT R34, desc[UR6][R44.64+0x2000] ;  /* 0x002000062c227981 */ /* 0x000f28000c1e9b00 */
[----:B------:R-:W4:Y:S01]  /*0560*/  LDG.E.64.CONSTANT R32, desc[UR6][R44.64+0x3000] ;  /* 0x003000062c207981 */ /* 0x000f22000c1e9b00 */
[----:B------:R-:W-:-:S05]  /*0570*/  VIADD R7, R7, 0x2000 ;  /* 0x0000200007077836 */ /* 0x000fca0000000000 */
[----:B------:R-:W-:Y:S01]  /*0580*/  ISETP.GE.AND P1, PT, R7, R0, PT ;  /* 0x000000000700720c */ /* 0x000fe20003f26270 */
[----:B--2--5:R-:W-:-:S08]  /*0590*/  DADD R8, R8, R2 ;  /* 0x0000000008087229 */ /* 0x024fd00000000002 */
[----:B---3--:R-:W-:-:S08]  /*05a0*/  DADD R8, R8, R10 ;  /* 0x0000000008087229 */ /* 0x008fd0000000000a */
[----:B----4-:R-:W-:-:S08]  /*05b0*/  DADD R8, R8, R12 ;  /* 0x0000000008087229 */ /* 0x010fd0000000000c */
[----:B------:R-:W-:-:S08]  /*05c0*/  DADD R8, R8, R30 ;  /* 0x0000000008087229 */ /* 0x000fd0000000001e */
        /* <DEDUP_REMOVED lines=11> */
[----:B------:R-:W-:Y:S01]  /*0680*/  DADD R2, R8, R32 ;  /* 0x0000000008027229 */ /* 0x000fe20000000020 */
[----:B------:R-:W-:Y:S10]  /*0690*/  @!P1 BRA `(.L_x_12) ;  /* 0xfffffffc00549947 */ /* 0x000ff4000383ffff */
.L_x_11:
[----:B------:R-:W-:Y:S05]  /*06a0*/  BSYNC.RECONVERGENT B2 ;  /* 0x0000000000027941 */ /* 0x000fea0003800200 */
.L_x_10:
[----:B------:R-:W-:Y:S01]  /*06b0*/  IMAD.IADD R0, R4, 0x1, -R7 ;  /* 0x0000000104007824 */ /* 0x000fe200078e0a07 */
[----:B------:R-:W-:Y:S04]  /*06c0*/  BSSY.RECONVERGENT B2, `(.L_x_13) ;  /* 0x0000019000027945 */ /* 0x000fe80003800200 */
[----:B------:R-:W-:-:S13]  /*06d0*/  ISETP.GT.AND P1, PT, R0, 0x800, PT ;  /* 0x000008000000780c */ /* 0x000fda0003f24270 */
[----:B------:R-:W-:Y:S05]  /*06e0*/  @!P1 BRA `(.L_x_14) ;  /* 0x0000000000589947 */ /* 0x000fea0003800000 */
        /* <DEDUP_REMOVED lines=12> */
[----:B------:R-:W-:Y:S01]  /*07b0*/  PLOP3.LUT P0, PT, PT, PT, PT, 0x8, 0x80 ;  /* 0x000000000080781c */ /* 0x000fe20003f0e170 */
[----:B------:R-:W-:Y:S01]  /*07c0*/  VIADD R7, R7, 0x1000 ;  /* 0x0000100007077836 */ /* 0x000fe20000000000 */
[----:B--2--5:R-:W-:-:S08]  /*07d0*/  DADD R10, R2, R10 ;  /* 0x00000000020a7229 */ /* 0x024fd0000000000a */
[----:B---3--:R-:W-:-:S08]  /*07e0*/  DADD R10, R10, R12 ;  /* 0x000000000a0a7229 */ /* 0x008fd0000000000c */
[----:B----4-:R-:W-:-:S08]  /*07f0*/  DADD R10, R10, R14 ;  /* 0x000000000a0a7229 */ /* 0x010fd0000000000e */
[----:B------:R-:W-:-:S08]  /*0800*/  DADD R10, R10, R16 ;  /* 0x000000000a0a7229 */ /* 0x000fd00000000010 */
[----:B------:R-:W-:-:S08]  /*0810*/  DADD R10, R10, R20 ;  /* 0x000000000a0a7229 */ /* 0x000fd00000000014 */
[----:B------:R-:W-:-:S08]  /*0820*/  DADD R10, R10, R22 ;  /* 0x000000000a0a7229 */ /* 0x000fd00000000016 */
[----:B------:R-:W-:-:S08]  /*0830*/  DADD R10, R10, R24 ;  /* 0x000000000a0a7229 */ /* 0x000fd00000000018 */
[----:B------:R-:W-:-:S11]  /*0840*/  DADD R2, R10, R26 ;  /* 0x000000000a027229 */ /* 0x000fd6000000001a */
.L_x_14:
[----:B------:R-:W-:Y:S05]  /*0850*/  BSYNC.RECONVERGENT B2 ;  /* 0x0000000000027941 */ /* 0x000fea0003800200 */
.L_x_13:
[----:B------:R-:W-:-:S13]  /*0860*/  ISETP.LT.OR P0, PT, R7, R4, P0 ;  /* 0x000000040700720c */ /* 0x000fda0000701670 */
[----:B------:R-:W-:Y:S05]  /*0870*/  @!P0 BRA `(.L_x_6) ;  /* 0x0000000000288947 */ /* 0x000fea0003800000 */
[----:B------:R-:W0:Y:S02]  /*0880*/  LDC.64 R8, c[0x0][0x380] ;  /* 0x0000e000ff087b82 */ /* 0x000e240000000a00 */
[----:B0-----:R-:W-:-:S05]  /*0890*/  IMAD.WIDE R6, R7, 0x8, R8 ;  /* 0x0000000807067825 */ /* 0x001fca00078e0208 */
[----:B------:R-:W2:Y:S04]  /*08a0*/  LDG.E.64.CONSTANT R8, desc[UR6][R6.64] ;  /* 0x0000000606087981 */ /* 0x000ea8000c1e9b00 */
[----:B------:R-:W3:Y:S04]  /*08b0*/  LDG.E.64.CONSTANT R10, desc[UR6][R6.64+0x1000] ;  /* 0x00100006060a7981 */ /* 0x000ee8000c1e9b00 */
[----:B------:R-:W4:Y:S04]  /*08c0*/  LDG.E.64.CONSTANT R12, desc[UR6][R6.64+0x2000] ;  /* 0x00200006060c7981 */ /* 0x000f28000c1e9b00 */
[----:B------:R-:W4:Y:S01]  /*08d0*/  LDG.E.64.CONSTANT R14, desc[UR6][R6.64+0x3000] ;  /* 0x00300006060e7981 */ /* 0x000f22000c1e9b00 */
[----:B--2--5:R-:W-:-:S08]  /*08e0*/  DADD R8, R2, R8 ;  /* 0x0000000002087229 */ /* 0x024fd00000000008 */
[----:B---3--:R-:W-:-:S08]  /*08f0*/  DADD R8, R8, R10 ;  /* 0x0000000008087229 */ /* 0x008fd0000000000a */
[----:B----4-:R-:W-:-:S08]  /*0900*/  DADD R8, R8, R12 ;  /* 0x0000000008087229 */ /* 0x010fd0000000000c */
[----:B------:R-:W-:-:S11]  /*0910*/  DADD R2, R8, R14 ;  /* 0x0000000008027229 */ /* 0x000fd6000000000e */
.L_x_6:
[----:B------:R-:W-:Y:S05]  /*0920*/  BSYNC.RECONVERGENT B1 ;  /* 0x0000000000017941 */ /* 0x000fea0003800200 */
.L_x_5:
[----:B------:R-:W-:-:S13]  /*0930*/  ISETP.GE.AND P0, PT, R4, 0x200, PT ;  /* 0x000002000400780c */ /* 0x000fda0003f06270 */
[----:B------:R-:W-:Y:S05]  /*0940*/  @!P0 BRA `(.L_x_15) ;  /* 0x0000000400148947 */ /* 0x000fea0003800000 */
[----:B------:R-:W0:Y:S01]  /*0950*/  S2R R12, SR_LANEID ;  /* 0x00000000000c7919 */ /* 0x000e220000000000 */
[----:B-----5:R-:W-:Y:S04]  /*0960*/  SHFL.DOWN PT, R6, R2, 0x1, 0x1f ;  /* 0x08201f0002067f89 */ /* 0x020fe800000e0000 */
[----:B------:R-:W1:Y:S02]  /*0970*/  SHFL.DOWN PT, R7, R3, 0x1, 0x1f ;  /* 0x08201f0003077f89 */ /* 0x000e6400000e0000 */
[----:B-1----:R-:W-:Y:S01]  /*0980*/  DADD R6, R6, R2 ;  /* 0x0000000006067229 */ /* 0x002fe20000000002 */
[C---:B0-----:R-:W-:Y:S02]  /*0990*/  ISETP.GT.AND P0, PT, R12.reuse, 0x1e, PT ;  /* 0x0000001e0c00780c */ /* 0x041fe40003f04270 */
[----:B------:R-:W-:-:S07]  /*09a0*/  ISETP.NE.AND P1, PT, R12, RZ, PT ;  /* 0x000000ff0c00720c */ /* 0x000fce0003f25270 */
[----:B------:R-:W-:Y:S02]  /*09b0*/  FSEL R8, R2, R6, P0 ;  /* 0x0000000602087208 */ /* 0x000fe40000000000 */
[----:B------:R-:W-:Y:S02]  /*09c0*/  FSEL R9, R3, R7, P0 ;  /* 0x0000000703097208 */ /* 0x000fe40000000000 */
[----:B------:R-:W-:Y:S01]  /*09d0*/  ISETP.GT.AND P0, PT, R12, 0x1d, PT ;  /* 0x0000001d0c00780c */ /* 0x000fe20003f04270 */
[----:B------:R-:W-:Y:S01]  /*09e0*/  SHFL.DOWN PT, R6, R8, 0x2, 0x1f ;  /* 0x08401f0008067f89 */ /* 0x000fe200000e0000 */
[----:B------:R-:W-:Y:S02]  /*09f0*/  @!P1 MOV R4, 0x400 ;  /* 0x0000040000049802 */ /* 0x000fe40000000f00 */
[----:B------:R-:W-:Y:S01]  /*0a00*/  @!P1 SHF.R.U32.HI R0, RZ, 0x2, R5 ;  /* 0x00000002ff009819 */ /* 0x000fe20000011605 */
[----:B------:R-:W0:Y:S03]  /*0a10*/  SHFL.DOWN PT, R7, R9, 0x2, 0x1f ;  /* 0x08401f0009077f89 */ /* 0x000e2600000e0000 */
[----:B------:R-:W-:Y:S01]  /*0a20*/  @!P1 LOP3.LUT R0, R0, 0xf8, RZ, 0xc0, !PT ;  /* 0x000000f800009812 */ /* 0x000fe200078ec0ff */
[----:B0-----:R-:W-:-:S10]  /*0a30*/  DADD R6, R6, R8 ;  /* 0x0000000006067229 */ /* 0x001fd40000000008 */
[----:B------:R-:W-:Y:S02]  /*0a40*/  FSEL R6, R8, R6, P0 ;  /* 0x0000000608067208 */ /* 0x000fe40000000000 */
[----:B------:R-:W-:Y:S02]  /*0a50*/  FSEL R7, R9, R7, P0 ;  /* 0x0000000709077208 */ /* 0x000fe40000000000 */
[----:B------:R-:W-:Y:S01]  /*0a60*/  ISETP.GT.AND P0, PT, R12, 0x1b, PT ;  /* 0x0000001b0c00780c */ /* 0x000fe20003f04270 */
[----:B------:R-:W-:Y:S04]  /*0a70*/  SHFL.DOWN PT, R2, R6, 0x4, 0x1f ;  /* 0x08801f0006027f89 */ /* 0x000fe800000e0000 */
[----:B------:R-:W0:Y:S01]  /*0a80*/  SHFL.DOWN PT, R3, R7, 0x4, 0x1f ;  /* 0x08801f0007037f89 */ /* 0x000e2200000e0000 */
[----:B------:R-:W1:Y:S01]  /*0a90*/  @!P1 S2R R9, SR_CgaCtaId ;  /* 0x0000000000099919 */ /* 0x000e620000008800 */
[----:B0-----:R-:W-:-:S10]  /*0aa0*/  DADD R2, R2, R6 ;  /* 0x0000000002027229 */ /* 0x001fd40000000006 */
[----:B------:R-:W-:Y:S02]  /*0ab0*/  FSEL R10, R6, R2, P0 ;  /* 0x00000002060a7208 */ /* 0x000fe40000000000 */
[----:B------:R-:W-:Y:S02]  /*0ac0*/  FSEL R11, R7, R3, P0 ;  /* 0x00000003070b7208 */ /* 0x000fe40000000000 */
[----:B------:R-:W-:Y:S01]  /*0ad0*/  ISETP.GT.AND P0, PT, R12, 0x17, PT ;  /* 0x000000170c00780c */ /* 0x000fe20003f04270 */
[----:B------:R-:W-:Y:S04]  /*0ae0*/  SHFL.DOWN PT, R2, R10, 0x8, 0x1f ;  /* 0x09001f000a027f89 */ /* 0x000fe800000e0000 */
[----:B------:R-:W0:Y:S02]  /*0af0*/  SHFL.DOWN PT, R3, R11, 0x8, 0x1f ;  /* 0x09001f000b037f89 */ /* 0x000e2400000e0000 */
[----:B0-----:R-:W-:-:S10]  /*0b00*/  DADD R2, R2, R10 ;  /* 0x0000000002027229 */ /* 0x001fd4000000000a */
[----:B------:R-:W-:Y:S02]  /*0b10*/  FSEL R6, R10, R2, P0 ;  /* 0x000000020a067208 */ /* 0x000fe40000000000 */
[----:B------:R-:W-:Y:S02]  /*0b20*/  FSEL R7, R11, R3, P0 ;  /* 0x000000030b077208 */ /* 0x000fe40000000000 */
[----:B-1----:R-:W-:Y:S01]  /*0b30*/  @!P1 LEA R11, R9, R4, 0x18 ;  /* 0x00000004090b9211 */ /* 0x002fe200078ec0ff */
[----:B------:R-:W-:Y:S01]  /*0b40*/  SHFL.DOWN PT, R2, R6, 0x10, 0x1f ;  /* 0x0a001f0006027f89 */ /* 0x000fe200000e0000 */
[----:B------:R-:W-:-:S03]  /*0b50*/  ISETP.NE.AND P0, PT, R5, RZ, PT ;  /* 0x000000ff0500720c */ /* 0x000fc60003f05270 */
[----:B------:R-:W0:Y:S01]  /*0b60*/  SHFL.DOWN PT, R3, R7, 0x10, 0x1f ;  /* 0x0a001f0007037f89 */ /* 0x000e2200000e0000 */
[----:B------:R-:W-:Y:S01]  /*0b70*/  @!P1 IMAD.IADD R11, R0, 0x1, R11 ;  /* 0x00000001000b9824 */ /* 0x000fe200078e020b */
[----:B0-----:R-:W-:-:S07]  /*0b80*/  DADD R8, R2, R6 ;  /* 0x0000000002087229 */ /* 0x001fce0000000006 */
[----:B------:R1:W-:Y:S01]  /*0b90*/  @!P1 STS.64 [R11+0x10], R8 ;  /* 0x000010080b009388 */ /* 0x0003e20000000a00 */
[----:B------:R-:W-:Y:S01]  /*0ba0*/  BAR.SYNC.DEFER_BLOCKING 0x0 ;  /* 0x0000000000007b1d */ /* 0x000fe20000010000 */
[----:B------:R-:W-:-:S04]  /*0bb0*/  ISETP.GT.AND P1, PT, R12, 0xf, PT ;  /* 0x0000000f0c00780c */ /* 0x000fc80003f24270 */
[----:B------:R-:W-:Y:S02]  /*0bc0*/  FSEL R2, R6, R8, P1 ;  /* 0x0000000806027208 */ /* 0x000fe40000800000 */
[----:B------:R-:W-:Y:S01]  /*0bd0*/  FSEL R3, R7, R9, P1 ;  /* 0x0000000907037208 */ /* 0x000fe20000800000 */
[----:B------:R-:W-:Y:S06]  /*0be0*/  @P0 BRA `(.L_x_16) ;  /* 0x0000001800440947 */ /* 0x000fec0003800000 */
[----:B------:R-:W0:Y:S01]  /*0bf0*/  S2UR UR5, SR_CgaCtaId ;  /* 0x00000000000579c3 */ /* 0x000e220000008800 */
[----:B------:R-:W-:Y:S02]  /*0c00*/  UMOV UR4, 0x400 ;  /* 0x0000040000047882 */ /* 0x000fe40000000000 */
[----:B0-----:R-:W-:-:S09]  /*0c10*/  ULEA UR4, UR5, UR4, 0x18 ;  /* 0x0000000405047291 */ /* 0x001fd2000f8ec0ff */
[----:B------:R-:W0:Y:S04]  /*0c20*/  LDS.64 R4, [UR4+0x18] ;  /* 0x00001804ff047984 */ /* 0x000e280008000a00 */
[----:B-1----:R-:W1:Y:S04]  /*0c30*/  LDS.128 R8, [UR4+0x20] ;  /* 0x00002004ff087984 */ /* 0x002e680008000c00 */
[----:B------:R-:W2:Y:S01]  /*0c40*/  LDS.128 R12, [UR4+0x30] ;  /* 0x00003004ff0c7984 */ /* 0x000ea20008000c00 */
[----:B0-----:R-:W-:-:S03]  /*0c50*/  DADD R2, R2, R4 ;  /* 0x0000000002027229 */ /* 0x001fc60000000004 */
[----:B------:R-:W0:Y:S05]  /*0c60*/  LDS.128 R4, [UR4+0x40] ;  /* 0x00004004ff047984 */ /* 0x000e2a0008000c00 */
[----:B-1----:R-:W-:-:S08]  /*0c70*/  DADD R2, R2, R8 ;  /* 0x0000000002027229 */ /* 0x002fd00000000008 */
[----:B------:R-:W-:Y:S01]  /*0c80*/  DADD R2, R2, R10 ;  /* 0x0000000002027229 */ /* 0x000fe2000000000a */
[----:B------:R-:W1:Y:S07]  /*0c90*/  LDS.128 R8, [UR4+0x50] ;  /* 0x00005004ff087984 */ /* 0x000e6e0008000c00 */
[----:B--2---:R-:W-:-:S08]  /*0ca0*/  DADD R2, R2, R12 ;  /* 0x0000000002027229 */ /* 0x004fd0000000000c */
[----:B------:R-:W-:Y:S01]  /*0cb0*/  DADD R2, R2, R14 ;  /* 0x0000000002027229 */ /* 0x000fe2000000000e */
[----:B------:R-:W2:Y:S07]  /*0cc0*/  LDS.128 R12, [UR4+0x60] ;  /* 0x00006004ff0c7984 */ /* 0x000eae0008000c00 */
[----:B0-----:R-:W-:-:S08]  /*0cd0*/  DADD R2, R2, R4 ;  /* 0x0000000002027229 */ /* 0x001fd00000000004 */
[----:B------:R-:W-:Y:S01]  /*0ce0*/  DADD R2, R2, R6 ;  /* 0x0000000002027229 */ /* 0x000fe20000000006 */
[----:B------:R-:W0:Y:S07]  /*0cf0*/  LDS.128 R4, [UR4+0x70] ;  /* 0x00007004ff047984 */ /* 0x000e2e0008000c00 */
[----:B-1----:R-:W-:-:S08]  /*0d00*/  DADD R2, R2, R8 ;  /* 0x0000000002027229 */ /* 0x002fd00000000008 */
[----:B------:R-:W-:Y:S01]  /*0d10*/  DADD R2, R2, R10 ;  /* 0x0000000002027229 */ /* 0x000fe2000000000a */
[----:B------:R-:W1:Y:S07]  /*0d20*/  LDS.128 R8, [UR4+0x80] ;  /* 0x00008004ff087984 */ /* 0x000e6e0008000c00 */
[----:B--2---:R-:W-:-:S08]  /*0d30*/  DADD R2, R2, R12 ;  /* 0x0000000002027229 */ /* 0x004fd0000000000c */
[----:B------:R-:W-:-:S08]  /*0d40*/  DADD R2, R2, R14 ;  /* 0x0000000002027229 */ /* 0x000fd0000000000e */
[----:B0-----:R-:W-:-:S08]  /*0d50*/  DADD R2, R2, R4 ;  /* 0x0000000002027229 */ /* 0x001fd00000000004 */
[----:B------:R-:W-:-:S08]  /*0d60*/  DADD R2, R2, R6 ;  /* 0x0000000002027229 */ /* 0x000fd00000000006 */
[----:B-1----:R-:W-:-:S08]  /*0d70*/  DADD R2, R2, R8 ;  /* 0x0000000002027229 */ /* 0x002fd00000000008 */
[----:B------:R-:W-:Y:S01]  /*0d80*/  DADD R2, R2, R10 ;  /* 0x0000000002027229 */ /* 0x000fe2000000000a */
[----:B------:R-:W-:Y:S10]  /*0d90*/  BRA `(.L_x_16) ;  /* 0x0000001400d87947 */ /* 0x000ff40003800000 */
.L_x_15:
[----:B------:R-:W-:Y:S01]  /*0da0*/  LOP3.LUT R0, R5, 0x3e0, RZ, 0xc0, !PT ;  /* 0x000003e005007812 */ /* 0x000fe200078ec0ff */
[----:B------:R-:W0:Y:S03]  /*0db0*/  S2R R10, SR_LANEID ;  /* 0x00000000000a7919 */ /* 0x000e260000000000 */
[----:B------:R-:W-:Y:S01]  /*0dc0*/  LOP3.LUT R9, RZ, R0, RZ, 0x33, !PT ;  /* 0x00000000ff097212 */ /* 0x000fe200078e33ff */
[----:B------:R-:W-:-:S04]  /*0dd0*/  VIADD R7, R0, 0x20 ;  /* 0x0000002000077836 */ /* 0x000fc80000000000 */
[----:B------:R-:W-:Y:S01]  /*0de0*/  IMAD.IADD R9, R9, 0x1, R4 ;  /* 0x0000000109097824 */ /* 0x000fe200078e0204 */
[----:B------:R-:W-:-:S04]  /*0df0*/  ISETP.GT.AND P0, PT, R7, R4, PT ;  /* 0x000000040700720c */ /* 0x000fc80003f04270 */
[----:B------:R-:W-:-:S05]  /*0e00*/  SEL R11, R9, 0x1f, P0 ;  /* 0x0000001f090b7807 */ /* 0x000fca0000000000 */
[----:B-----5:R-:W-:Y:S04]  /*0e10*/  SHFL.DOWN PT, R6, R2, 0x1, R11 ;  /* 0x0820000002067989 */ /* 0x020fe800000e000b */
[----:B------:R-:W1:Y:S01]  /*0e20*/  SHFL.DOWN PT, R7, R3, 0x1, R11 ;  /* 0x0820000003077989 */ /* 0x000e6200000e000b */
[C---:B0-----:R-:W-:Y:S01]  /*0e30*/  ISETP.GE.AND P0, PT, R10.reuse, R11, PT ;  /* 0x0000000b0a00720c */ /* 0x041fe20003f06270 */
[C---:B------:R-:W-:Y:S01]  /*0e40*/  VIADD R0, R10.reuse, 0x2 ;  /* 0x000000020a007836 */ /* 0x040fe20000000000 */
[----:B------:R-:W-:Y:S01]  /*0e50*/  ISETP.NE.AND P1, PT, R10, RZ, PT ;  /* 0x000000ff0a00720c */ /* 0x000fe20003f25270 */
[----:B-1----:R-:W-:-:S12]  /*0e60*/  DADD R6, R6, R2 ;  /* 0x0000000006067229 */ /* 0x002fd80000000002 */
[----:B------:R-:W0:Y:S01]  /*0e70*/  @!P1 S2R R12, SR_CgaCtaId ;  /* 0x00000000000c9919 */ /* 0x000e220000008800 */
[----:B------:R-:W-:Y:S02]  /*0e80*/  FSEL R8, R6, R2, !P0 ;  /* 0x0000000206087208 */ /* 0x000fe40004000000 */
[----:B------:R-:W-:Y:S02]  /*0e90*/  FSEL R9, R7, R3, !P0 ;  /* 0x0000000307097208 */ /* 0x000fe40004000000 */
[----:B------:R-:W-:Y:S01]  /*0ea0*/  ISETP.GT.AND P0, PT, R0, R11, PT ;  /* 0x0000000b0000720c */ /* 0x000fe20003f04270 */
[----:B------:R-:W-:Y:S01]  /*0eb0*/  SHFL.DOWN PT, R6, R8, 0x2, R11 ;  /* 0x0840000008067989 */ /* 0x000fe200000e000b */
[----:B------:R-:W-:-:S03]  /*0ec0*/  VIADD R0, R10, 0x4 ;  /* 0x000000040a007836 */ /* 0x000fc60000000000 */
[----:B------:R-:W1:Y:S02]  /*0ed0*/  SHFL.DOWN PT, R7, R9, 0x2, R11 ;  /* 0x0840000009077989 */ /* 0x000e6400000e000b */
[----:B-1----:R-:W-:-:S10]  /*0ee0*/  DADD R6, R6, R8 ;  /* 0x0000000006067229 */ /* 0x002fd40000000008 */
[----:B------:R-:W-:Y:S02]  /*0ef0*/  FSEL R6, R8, R6, P0 ;  /* 0x0000000608067208 */ /* 0x000fe40000000000 */
[----:B------:R-:W-:Y:S02]  /*0f00*/  FSEL R7, R9, R7, P0 ;  /* 0x0000000709077208 */ /* 0x000fe40000000000 */
        /* <DEDUP_REMOVED lines=16> */
[----:B------:R-:W-:Y:S02]  /*1010*/  @!P1 MOV R9, 0x400 ;  /* 0x0000040000099802 */ /* 0x000fe40000000f00 */
[----:B------:R-:W-:Y:S01]  /*1020*/  @!P1 SHF.R.U32.HI R8, RZ, 0x2, R5 ;  /* 0x00000002ff089819 */ /* 0x000fe20000011605 */
[----:B------:R-:W1:Y:S01]  /*1030*/  SHFL.DOWN PT, R3, R7, 0x10, R11 ;  /* 0x0a00000007037989 */ /* 0x000e6200000e000b */
[----:B0-----:R-:W-:-:S02]  /*1040*/  @!P1 LEA R9, R12, R9, 0x18 ;  /* 0x000000090c099211 */ /* 0x001fc400078ec0ff */
[----:B------:R-:W-:-:S05]  /*1050*/  @!P1 LOP3.LUT R8, R8, 0xf8, RZ, 0xc0, !PT ;  /* 0x000000f808089812 */ /* 0x000fca00078ec0ff */
[----:B------:R-:W-:Y:S01]  /*1060*/  @!P1 IMAD.IADD R9, R8, 0x1, R9 ;  /* 0x0000000108099824 */ /* 0x000fe200078e0209 */
[----:B-1----:R-:W-:-:S10]  /*1070*/  DADD R2, R2, R6 ;  /* 0x0000000002027229 */ /* 0x002fd40000000006 */
[----:B------:R-:W-:Y:S02]  /*1080*/  FSEL R2, R6, R2, P0 ;  /* 0x0000000206027208 */ /* 0x000fe40000000000 */
[----:B------:R-:W-:Y:S02]  /*1090*/  FSEL R3, R7, R3, P0 ;  /* 0x0000000307037208 */ /* 0x000fe40000000000 */
[----:B------:R-:W-:-:S03]  /*10a0*/  ISETP.NE.AND P0, PT, R5, RZ, PT ;  /* 0x000000ff0500720c */ /* 0x000fc60003f05270 */
[----:B------:R0:W-:Y:S01]  /*10b0*/  @!P1 STS.64 [R9+0x10], R2 ;  /* 0x0000100209009388 */ /* 0x0001e20000000a00 */
[----:B------:R-:W-:Y:S09]  /*10c0*/  BAR.SYNC.DEFER_BLOCKING 0x0 ;  /* 0x0000000000007b1d */ /* 0x000ff20000010000 */
[----:B------:R-:W-:Y:S05]  /*10d0*/  @P0 BRA `(.L_x_16) ;  /* 0x0000001400080947 */ /* 0x000fea0003800000 */
[----:B------:R-:W1:Y:S01]  /*10e0*/  S2UR UR5, SR_CgaCtaId ;  /* 0x00000000000579c3 */ /* 0x000e620000008800 */
[----:B------:R-:W-:Y:S01]  /*10f0*/  UMOV UR4, 0x400 ;  /* 0x0000040000047882 */ /* 0x000fe20000000000 */
[----:B------:R-:W-:Y:S01]  /*1100*/  ISETP.GT.AND P1, PT, R4, 0x20, PT ;  /* 0x000000200400780c */ /* 0x000fe20003f24270 */
[----:B-1----:R-:W-:-:S09]  /*1110*/  ULEA UR4, UR5, UR4, 0x18 ;  /* 0x0000000405047291 */ /* 0x002fd2000f8ec0ff */
[----:B------:R-:W1:Y:S04]  /*1120*/  LDS.64 R6, [UR4+0x18] ;  /* 0x00001804ff067984 */ /* 0x000e680008000a00 */
[----:B------:R-:W2:Y:S04]  /*1130*/  LDS.128 R12, [UR4+0x20] ;  /* 0x00002004ff0c7984 */ /* 0x000ea80008000c00 */
[----:B0-----:R-:W0:Y:S01]  /*1140*/  LDS.128 R8, [UR4+0x30] ;  /* 0x00003004ff087984 */ /* 0x001e220008000c00 */
[----:B-1----:R-:W-:-:S10]  /*1150*/  DADD R6, R2, R6 ;  /* 0x0000000002067229 */ /* 0x002fd40000000006 */
[----:B------:R-:W-:Y:S02]  /*1160*/  FSEL R2, R6, R2, P1 ;  /* 0x0000000206027208 */ /* 0x000fe40000800000 */
[----:B------:R-:W-:Y:S02]  /*1170*/  FSEL R3, R7, R3, P1 ;  /* 0x0000000307037208 */ /* 0x000fe40000800000 */
[----:B------:R-:W-:-:S04]  /*1180*/  ISETP.GT.AND P1, PT, R4, 0x40, PT ;  /* 0x000000400400780c */ /* 0x000fc80003f24270 */
[----:B--2---:R-:W-:-:S10]  /*1190*/  DADD R12, R12, R2 ;  /* 0x000000000c0c7229 */ /* 0x004fd40000000002 */
[----:B------:R-:W-:Y:S02]  /*11a0*/  FSEL R2, R12, R2, P1 ;  /* 0x000000020c027208 */ /* 0x000fe40000800000 */
[----:B------:R-:W-:Y:S02]  /*11b0*/  FSEL R3, R13, R3, P1 ;  /* 0x000000030d037208 */ /* 0x000fe40000800000 */
[----:B------:R-:W-:-:S04]  /*11c0*/  ISETP.GT.AND P1, PT, R4, 0x60, PT ;  /* 0x000000600400780c */ /* 0x000fc80003f24270 */
[----:B------:R-:W-:-:S10]  /*11d0*/  DADD R14, R2, R14 ;  /* 0x00000000020e7229 */ /* 0x000fd4000000000e */
[----:B------:R-:W-:Y:S02]  /*11e0*/  FSEL R2, R14, R2, P1 ;  /* 0x000000020e027208 */ /* 0x000fe40000800000 */
[----:B------:R-:W-:Y:S02]  /*11f0*/  FSEL R3, R15, R3, P1 ;  /* 0x000000030f037208 */ /* 0x000fe40000800000 */
[----:B------:R-:W1:Y:S01]  /*1200*/  LDS.128 R12, [UR4+0x40] ;  /* 0x00004004ff0c7984 */ /* 0x000e620008000c00 */
[----:B------:R-:W-:-:S03]  /*1210*/  ISETP.GT.AND P1, PT, R4, 0x80, PT ;  /* 0x000000800400780c */ /* 0x000fc60003f24270 */
[----:B0-----:R-:W-:-:S10]  /*1220*/  DADD R8, R8, R2 ;  /* 0x0000000008087229 */ /* 0x001fd40000000002 */
[----:B------:R-:W-:Y:S02]  /*1230*/  FSEL R2, R8, R2, P1 ;  /* 0x0000000208027208 */ /* 0x000fe40000800000 */
[----:B------:R-:W-:Y:S02]  /*1240*/  FSEL R3, R9, R3, P1 ;  /* 0x0000000309037208 */ /* 0x000fe40000800000 */
[----:B------:R-:W-:-:S04]  /*1250*/  ISETP.GT.AND P1, PT, R4, 0xa0, PT ;  /* 0x000000a00400780c */ /* 0x000fc80003f24270 */
[----:B------:R-:W-:-:S10]  /*1260*/  DADD R10, R2, R10 ;  /* 0x00000000020a7229 */ /* 0x000fd4000000000a */
[----:B------:R-:W-:Y:S02]  /*1270*/  FSEL R2, R10, R2, P1 ;  /* 0x000000020a027208 */ /* 0x000fe40000800000 */
[----:B------:R-:W-:Y:S02]  /*1280*/  FSEL R3, R11, R3, P1 ;  /* 0x000000030b037208 */ /* 0x000fe40000800000 */
[----:B------:R-:W0:Y:S01]  /*1290*/  LDS.128 R8, [UR4+0x50] ;  /* 0x00005004ff087984 */ /* 0x000e220008000c00 */
[----:B------:R-:W-:-:S03]  /*12a0*/  ISETP.GT.AND P1, PT, R4, 0xc0, PT ;  /* 0x000000c00400780c */ /* 0x000fc60003f24270 */
[----:B-1----:R-:W-:-:S10]  /*12b0*/  DADD R12, R12, R2 ;  /* 0x000000000c0c7229 */ /* 0x002fd40000000002 */
        /* <DEDUP_REMOVED lines=33> */
[----:B------:R-:W-:-:S04]  /*14d0*/  ISETP.GT.AND P1, PT, R4, 0x1c0, PT ;  /* 0x000001c00400780c */ /* 0x000fc80003f24270 */
[----:B-1----:R-:W-:-:S10]  /*14e0*/  DADD R12, R12, R2 ;  /* 0x000000000c0c7229 */ /* 0x002fd40000000002 */
[----:B------:R-:W-:Y:S02]  /*14f0*/  FSEL R2, R12, R2, P1 ;  /* 0x000000020c027208 */ /* 0x000fe40000800000 */
[----:B------:R-:W-:Y:S02]  /*1500*/  FSEL R3, R13, R3, P1 ;  /* 0x000000030d037208 */ /* 0x000fe40000800000 */
[----:B------:R-:W-:-:S04]  /*1510*/  ISETP.GT.AND P1, PT, R4, 0x1e0, PT ;  /* 0x000001e00400780c */ /* 0x000fc80003f24270 */
[----:B------:R-:W-:-:S10]  /*1520*/  DADD R14, R2, R14 ;  /* 0x00000000020e7229 */ /* 0x000fd4000000000e */
[----:B------:R-:W-:Y:S02]  /*1530*/  FSEL R2, R14, R2, P1 ;  /* 0x000000020e027208 */ /* 0x000fe40000800000 */
[----:B------:R-:W-:Y:S01]  /*1540*/  FSEL R3, R15, R3, P1 ;  /* 0x000000030f037208 */ /* 0x000fe20000800000 */
[----:B------:R-:W-:Y:S06]  /*1550*/  BRA `(.L_x_16) ;  /* 0x0000000c00e87947 */ /* 0x000fec0003800000 */
.L_x_2:
[----:B------:R-:W0:Y:S01]  /*1560*/  S2R R41, SR_TID.X ;  /* 0x0000000000297919 */ /* 0x000e220000002100 */
[----:B------:R-:W1:Y:S02]  /*1570*/  LDCU.64 UR4, c[0x0][0x380] ;  /* 0x00007000ff0477ac */ /* 0x000e640008000a00 */
[----:B-1----:R-:W-:Y:S02]  /*1580*/  IMAD.U32 R2, RZ, RZ, UR4 ;  /* 0x00000004ff027e24 */ /* 0x002fe4000f8e00ff */
[----:B------:R-:W-:Y:S02]  /*1590*/  IMAD.U32 R3, RZ, RZ, UR5 ;  /* 0x00000005ff037e24 */ /* 0x000fe4000f8e00ff */
[----:B0-----:R-:W-:-:S05]  /*15a0*/  IMAD.WIDE.U32 R18, R41, 0x8, R2 ;  /* 0x0000000829127825 */ /* 0x001fca00078e0002 */
[----:B------:R-:W2:Y:S04]  /*15b0*/  LDG.E.64.CONSTANT R20, desc[UR6][R18.64] ;  /* 0x0000000612147981 */ /* 0x000ea8000c1e9b00 */
[----:B------:R-:W2:Y:S04]  /*15c0*/  LDG.E.64.CONSTANT R6, desc[UR6][R18.64+0x1000] ;  /* 0x0010000612067981 */ /* 0x000ea8000c1e9b00 */
[----:B------:R-:W3:Y:S04]  /*15d0*/  LDG.E.64.CONSTANT R8, desc[UR6][R18.64+0x2000] ;  /* 0x0020000612087981 */ /* 0x000ee8000c1e9b00 */
[----:B------:R-:W4:Y:S04]  /*15e0*/  LDG.E.64.CONSTANT R10, desc[UR6][R18.64+0x3000] ;  /* 0x00300006120a7981 */ /* 0x000f28000c1e9b00 */
[----:B------:R-:W5:Y:S04]  /*15f0*/  LDG.E.64.CONSTANT R12, desc[UR6][R18.64+0x4000] ;  /* 0x00400006120c7981 */ /* 0x000f68000c1e9b00 */
[----:B------:R-:W5:Y:S04]  /*1600*/  LDG.E.64.CONSTANT R14, desc[UR6][R18.64+0x5000] ;  /* 0x00500006120e7981 */ /* 0x000f68000c1e9b00 */
[----:B------:R-:W5:Y:S01]  /*1610*/  LDG.E.64.CONSTANT R16, desc[UR6][R18.64+0x6000] ;  /* 0x0060000612107981 */ /* 0x000f62000c1e9b00 */
[----:B------:R-:W-:Y:S01]  /*1620*/  ISETP.GE.U32.AND P0, PT, R4, 0x1c00, PT ;  /* 0x00001c000400780c */ /* 0x000fe20003f06070 */
[----:B------:R-:W-:Y:S01]  /*1630*/  UMOV UR4, 0xe00 ;  /* 0x00000e0000047882 */ /* 0x000fe20000000000 */
[----:B--2---:R-:W-:-:S08]  /*1640*/  DADD R6, R20, R6 ;  /* 0x0000000014067229 */ /* 0x004fd00000000006 */
[----:B---3--:R-:W-:-:S08]  /*1650*/  DADD R6, R8, R6 ;  /* 0x0000000008067229 */ /* 0x008fd00000000006 */
[----:B----4-:R-:W-:-:S08]  /*1660*/  DADD R6, R10, R6 ;  /* 0x000000000a067229 */ /* 0x010fd00000000006 */
[----:B-----5:R-:W-:-:S08]  /*1670*/  DADD R6, R12, R6 ;  /* 0x000000000c067229 */ /* 0x020fd00000000006 */
[----:B------:R-:W-:-:S08]  /*1680*/  DADD R6, R14, R6 ;  /* 0x000000000e067229 */ /* 0x000fd00000000006 */
[----:B------:R-:W-:Y:S01]  /*1690*/  DADD R6, R16, R6 ;  /* 0x0000000010067229 */ /* 0x000fe20000000006 */
[----:B------:R-:W-:Y:S10]  /*16a0*/  @!P0 BRA `(.L_x_17) ;  /* 0x00000000006c8947 */ /* 0x000ff40003800000 */
[----:B------:R-:W0:Y:S01]  /*16b0*/  LDC R22, c[0x0][0x390] ;  /* 0x0000e400ff167b82 */ /* 0x000e220000000800 */
[----:B------:R-:W-:Y:S01]  /*16c0*/  VIADD R23, R4, 0xfffff200 ;  /* 0xfffff20004177836 */ /* 0x000fe20000000000 */
[----:B------:R-:W-:-:S06]  /*16d0*/  UMOV UR4, 0xe00 ;  /* 0x00000e0000047882 */ /* 0x000fcc0000000000 */
[----:B------:R-:W1:Y:S02]  /*16e0*/  LDC.64 R2, c[0x0][0x380] ;  /* 0x0000e000ff027b82 */ /* 0x000e640000000a00 */
.L_x_19:
[----:B------:R-:W-:-:S04]  /*16f0*/  VIADD R9, R41, UR4 ;  /* 0x0000000429097c36 */ /* 0x000fc80008000000 */
[----:B-1----:R-:W-:-:S05]  /*1700*/  IMAD.WIDE.U32 R8, R9, 0x8, R2 ;  /* 0x0000000809087825 */ /* 0x002fca00078e0002 */
[----:B------:R-:W2:Y:S04]  /*1710*/  LDG.E.64.CONSTANT R4, desc[UR6][R8.64] ;  /* 0x0000000608047981 */ /* 0x000ea8000c1e9b00 */
[----:B------:R-:W3:Y:S04]  /*1720*/  LDG.E.64.CONSTANT R10, desc[UR6][R8.64+0x1000] ;  /* 0x00100006080a7981 */ /* 0x000ee8000c1e9b00 */
[----:B------:R-:W4:Y:S04]  /*1730*/  LDG.E.64.CONSTANT R12, desc[UR6][R8.64+0x2000] ;  /* 0x00200006080c7981 */ /* 0x000f28000c1e9b00 */
[----:B------:R-:W5:Y:S04]  /*1740*/  LDG.E.64.CONSTANT R14, desc[UR6][R8.64+0x3000] ;  /* 0x00300006080e7981 */ /* 0x000f68000c1e9b00 */
[----:B------:R-:W5:Y:S04]  /*1750*/  LDG.E.64.CONSTANT R16, desc[UR6][R8.64+0x4000] ;  /* 0x0040000608107981 */ /* 0x000f68000c1e9b00 */
[----:B------:R-:W5:Y:S04]  /*1760*/  LDG.E.64.CONSTANT R18, desc[UR6][R8.64+0x5000] ;  /* 0x0050000608127981 */ /* 0x000f68000c1e9b00 */
[----:B------:R-:W5:Y:S01]  /*1770*/  LDG.E.64.CONSTANT R20, desc[UR6][R8.64+0x6000] ;  /* 0x0060000608147981 */ /* 0x000f62000c1e9b00 */
[----:B--2---:R-:W-:-:S08]  /*1780*/  DADD R4, R4, R6 ;  /* 0x0000000004047229 */ /* 0x004fd00000000006 */
[----:B---3--:R-:W-:-:S08]  /*1790*/  DADD R4, R10, R4 ;  /* 0x000000000a047229 */ /* 0x008fd00000000004 */
[----:B----4-:R-:W-:-:S08]  /*17a0*/  DADD R4, R12, R4 ;  /* 0x000000000c047229 */ /* 0x010fd00000000004 */
[----:B-----5:R-:W-:-:S08]  /*17b0*/  DADD R4, R14, R4 ;  /* 0x000000000e047229 */ /* 0x020fd00000000004 */
[----:B------:R-:W-:Y:S01]  /*17c0*/  DADD R16, R16, R4 ;  /* 0x0000000010107229 */ /* 0x000fe20000000004 */
[----:B0-----:R-:W-:-:S04]  /*17d0*/  IMAD.MOV.U32 R4, RZ, RZ, R22 ;  /* 0x000000ffff047224 */ /* 0x001fc800078e0016 */
[----:B------:R-:W-:-:S03]  /*17e0*/  VIADD R0, R4, -UR4 ;  /* 0x8000000404007c36 */ /* 0x000fc60008000000 */
[----:B------:R-:W-:Y:S02]  /*17f0*/  DADD R16, R18, R16 ;  /* 0x0000000012107229 */ /* 0x000fe40000000010 */
[----:B------:R-:W-:-:S06]  /*1800*/  ISETP.GE.AND P0, PT, R0, 0xe00, PT ;  /* 0x00000e000000780c */ /* 0x000fcc0003f06270 */
[----:B------:R-:W-:-:S07]  /*1810*/  DADD R6, R20, R16 ;  /* 0x0000000014067229 */ /* 0x000fce0000000010 */
[----:B------:R-:W-:Y:S05]  /*1820*/  @!P0 BRA `(.L_x_18) ;  /* 0x00000008001c8947 */ /* 0x000fea0003800000 */
[----:B------:R-:W-:-:S06]  /*1830*/  UIADD3 UR4, UPT, UPT, UR4, 0xe00, URZ ;  /* 0x00000e0004047890 */ /* 0x000fcc000fffe0ff */
[----:B------:R-:W-:-:S13]  /*1840*/  ISETP.LT.AND P0, PT, R23, UR4, PT ;  /* 0x0000000417007c0c */ /* 0x000fda000bf01270 */
[----:B------:R-:W-:Y:S05]  /*1850*/  @!P0 BRA `(.L_x_19) ;  /* 0xfffffffc00a48947 */ /* 0x000fea000383ffff */
.L_x_17:
[----:B------:R-:W-:-:S13]  /*1860*/  ISETP.LE.AND P0, PT, R4, UR4, PT ;  /* 0x0000000404007c0c */ /* 0x000fda000bf03270 */
[----:B------:R-:W-:Y:S05]  /*1870*/  @P0 BRA `(.L_x_18) ;  /* 0x0000000800080947 */ /* 0x000fea0003800000 */
[----:B------:R-:W-:Y:S01]  /*1880*/  VIADD R0, R4, -UR4 ;  /* 0x8000000404007c36 */ /* 0x000fe20008000000 */
[----:B------:R-:W-:Y:S04]  /*1890*/  BSSY.RECONVERGENT B1, `(.L_x_18) ;  /* 0x0000080000017945 */ /* 0x000fe80003800200 */
[----:B------:R-:W-:-:S13]  /*18a0*/  ISETP.GE.AND P0, PT, R41, R0, PT ;  /* 0x000000002900720c */ /* 0x000fda0003f06270 */
[----:B------:R-:W-:Y:S05]  /*18b0*/  @P0 BRA `(.L_x_20) ;  /* 0x0000000400f40947 */ /* 0x000fea0003800000 */
[----:B------:R-:W-:Y:S01]  /*18c0*/  LOP3.LUT R5, RZ, R41, RZ, 0x33, !PT ;  /* 0x00000029ff057212 */ /* 0x000fe200078e33ff */
[----:B------:R-:W-:Y:S01]  /*18d0*/  BSSY.RECONVERGENT B2, `(.L_x_21) ;  /* 0x0000014000027945 */ /* 0x000fe20003800200 */
[----:B------:R-:W-:Y:S02]  /*18e0*/  IMAD.MOV.U32 R45, RZ, RZ, R41 ;  /* 0x000000ffff2d7224 */ /* 0x000fe400078e0029 */
[----:B------:R-:W-:-:S04]  /*18f0*/  IADD3 R4, PT, PT, R4, -UR4, R5 ;  /* 0x8000000404047c10 */ /* 0x000fc8000fffe005 */
[C---:B------:R-:W-:Y:S02]  /*1900*/  LOP3.LUT R5, R4.reuse, 0x600, RZ, 0xc0, !PT ;  /* 0x0000060004057812 */ /* 0x040fe400078ec0ff */
[----:B------:R-:W-:Y:S02]  /*1910*/  ISETP.GE.U32.AND P1, PT, R4, 0x600, PT ;  /* 0x000006000400780c */ /* 0x000fe40003f26070 */
[----:B------:R-:W-:-:S13]  /*1920*/  ISETP.NE.AND P0, PT, R5, 0x600, PT ;  /* 0x000006000500780c */ /* 0x000fda0003f05270 */
[----:B------:R-:W-:Y:S05]  /*1930*/  @!P0 BRA `(.L_x_22) ;  /* 0x0000000000348947 */ /* 0x000fea0003800000 */
[----:B------:R-:W-:Y:S01]  /*1940*/  LEA.HI R4, R4, 0x1, RZ, 0x17 ;  /* 0x0000000104047811 */ /* 0x000fe200078fb8ff */
[----:B------:R-:W-:Y:S02]  /*1950*/  VIADD R9, R41, UR4 ;  /* 0x0000000429097c36 */ /* 0x000fe40008000000 */
[----:B------:R-:W-:Y:S01]  /*1960*/  IMAD.MOV.U32 R45, RZ, RZ, R41 ;  /* 0x000000ffff2d7224 */ /* 0x000fe200078e0029 */
[----:B------:R-:W-:-:S05]  /*1970*/  LOP3.LUT R4, R4, 0x3, RZ, 0xc0, !PT ;  /* 0x0000000304047812 */ /* 0x000fca00078ec0ff */
[----:B------:R-:W-:-:S07]  /*1980*/  IMAD.MOV R8, RZ, RZ, -R4 ;  /* 0x000000ffff087224 */ /* 0x000fce00078e0a04 */
.L_x_23:
[----:B------:R-:W-:-:S06]  /*1990*/  IMAD.WIDE.U32 R4, R9, 0x8, R2 ;  /* 0x0000000809047825 */ /* 0x000fcc00078e0002 */
[----:B------:R-:W2:Y:S01]  /*19a0*/  LDG.E.64.CONSTANT R4, desc[UR6][R4.64] ;  /* 0x0000000604047981 */ /* 0x000ea2000c1e9b00 */
[----:B------:R-:W-:Y:S02]  /*19b0*/  VIADD R8, R8, 0x1 ;  /* 0x0000000108087836 */ /* 0x000fe40000000000 */
[----:B------:R-:W-:Y:S02]  /*19c0*/  VIADD R45, R45, 0x200 ;  /* 0x000002002d2d7836 */ /* 0x000fe40000000000 */
[----:B------:R-:W-:Y:S01]  /*19d0*/  VIADD R9, R9, 0x200 ;  /* 0x0000020009097836 */ /* 0x000fe20000000000 */
[----:B------:R-:W-:Y:S01]  /*19e0*/  ISETP.NE.AND P0, PT, R8, RZ, PT ;  /* 0x000000ff0800720c */ /* 0x000fe20003f05270 */
[----:B--2---:R-:W-:-:S12]  /*19f0*/  DADD R6, R4, R6 ;  /* 0x0000000004067229 */ /* 0x004fd80000000006 */
[----:B------:R-:W-:Y:S05]  /*1a00*/  @P0 BRA `(.L_x_23) ;  /* 0xfffffffc00e00947 */ /* 0x000fea000383ffff */
.L_x_22:
[----:B------:R-:W-:Y:S05]  /*1a10*/  BSYNC.RECONVERGENT B2 ;  /* 0x0000000000027941 */ /* 0x000fea0003800200 */
.L_x_21:
[----:B------:R-:W-:Y:S05]  /*1a20*/  @!P1 BRA `(.L_x_20) ;  /* 0x0000000400989947 */ /* 0x000fea0003800000 */
[----:B------:R-:W0:Y:S01]  /*1a30*/  LDCU.64 UR8, c[0x0][0x380] ;  /* 0x00007000ff0877ac */ /* 0x000e220008000a00 */
[----:B------:R-:W-:Y:S01]  /*1a40*/  IMAD.IADD R9, R0, 0x1, -R45 ;  /* 0x0000000100097824 */ /* 0x000fe200078e0a2d */
[C---:B------:R-:W-:Y:S01]  /*1a50*/  IADD3 R5, P0, PT, R45.reuse, UR4, RZ ;  /* 0x000000042d057c10 */ /* 0x040fe2000ff1e0ff */
[----:B------:R-:W-:Y:S01]  /*1a60*/  BSSY.RECONVERGENT B2, `(.L_x_24) ;  /* 0x0000039000027945 */ /* 0x000fe20003800200 */
[----:B------:R-:W-:Y:S02]  /*1a70*/  VIADD R43, R45, UR4 ;  /* 0x000000042d2b7c36 */ /* 0x000fe40008000000 */
[----:B------:R-:W-:Y:S01]  /*1a80*/  ISETP.GT.AND P1, PT, R9, 0x1800, PT ;  /* 0x000018000900780c */ /* 0x000fe20003f24270 */
[----:B------:R-:W-:Y:S01]  /*1a90*/  IMAD.X R8, RZ, RZ, RZ, P0 ;  /* 0x000000ffff087224 */ /* 0x000fe200000e06ff */
[----:B0-----:R-:W-:-:S04]  /*1aa0*/  LEA R4, P0, R5, UR8, 0x3 ;  /* 0x0000000805047c11 */ /* 0x001fc8000f8018ff */
[----:B------:R-:W-:Y:S02]  /*1ab0*/  LEA.HI.X R5, R5, UR9, R8, 0x3, P0 ;  /* 0x0000000905057c11 */ /* 0x000fe400080f1c08 */
[----:B------:R-:W-:-:S05]  /*1ac0*/  IADD3 R4, P0, PT, R4, 0x2000, RZ ;  /* 0x0000200004047810 */ /* 0x000fca0007f1e0ff */
[----:B------:R-:W-:Y:S01]  /*1ad0*/  IMAD.X R5, RZ, RZ, R5, P0 ;  /* 0x000000ffff057224 */ /* 0x000fe200000e0605 */
[----:B------:R-:W-:Y:S01]  /*1ae0*/  PLOP3.LUT P0, PT, PT, PT, PT, 0x80, 0x8 ;  /* 0x000000000008781c */ /* 0x000fe20003f0f070 */
[----:B------:R-:W-:-:S12]  /*1af0*/  @!P1 BRA `(.L_x_25) ;  /* 0x0000000000bc9947 */ /* 0x000fd80003800000 */
[----:B------:R-:W-:Y:S01]  /*1b00*/  PLOP3.LUT P0, PT, PT, PT, PT, 0x8, 0x80 ;  /* 0x000000000080781c */ /* 0x000fe20003f0e170 */
[----:B------:R-:W-:-:S12]  /*1b10*/  VIADD R40, R0, 0xffffe800 ;  /* 0xffffe80000287836 */ /* 0x000fd80000000000 */
.L_x_26:
[C---:B------:R-:W-:Y:S01]  /*1b20*/  IMAD.WIDE.U32 R38, R43.reuse, 0x8, R2 ;  /* 0x000000082b267825 */ /* 0x040fe200078e0002 */
[----:B------:R-:W2:Y:S04]  /*1b30*/  LDG.E.64.CONSTANT R8, desc[UR6][R4.64+-0x1000] ;  /* 0xfff0000604087981 */ /* 0x000ea8000c1e9b00 */
[----:B------:R-:W3:Y:S04]  /*1b40*/  LDG.E.64.CONSTANT R10, desc[UR6][R4.64] ;  /* 0x00000006040a7981 */ /* 0x000ee8000c1e9b00 */
[----:B------:R-:W4:Y:S01]  /*1b50*/  LDG.E.64.CONSTANT R38, desc[UR6][R38.64] ;  /* 0x0000000626267981 */ /* 0x000f22000c1e9b00 */
[----:B------:R-:W-:-:S03]  /*1b60*/  VIADD R15, R43, 0x800 ;  /* 0x000008002b0f7836 */ /* 0x000fc60000000000 */
[----:B------:R-:W5:Y:S01]  /*1b70*/  LDG.E.64.CONSTANT R12, desc[UR6][R4.64+0x1000] ;  /* 0x00100006040c7981 */ /* 0x000f62000c1e9b00 */
[----:B------:R-:W-:-:S03]  /*1b80*/  IMAD.WIDE.U32 R14, R15, 0x8, R2 ;  /* 0x000000080f0e7825 */ /* 0x000fc600078e0002 */
[----:B------:R-:W5:Y:S04]  /*1b90*/  LDG.E.64.CONSTANT R16, desc[UR6][R4.64+0x3000] ;  /* 0x0030000604107981 */ /* 0x000f68000c1e9b00 */
[----:B------:R-:W5:Y:S04]  /*1ba0*/  LDG.E.64.CONSTANT R14, desc[UR6][R14.64] ;  /* 0x000000060e0e7981 */ /* 0x000f68000c1e9b00 */
[----:B------:R-:W5:Y:S01]  /*1bb0*/  LDG.E.64.CONSTANT R18, desc[UR6][R4.64+0x4000] ;  /* 0x0040000604127981 */ /* 0x000f62000c1e9b00 */
        /* <DEDUP_REMOVED lines=11> */
[----:B------:R-:W5:Y:S04]  /*1c70*/  LDG.E.64.CONSTANT R34, desc[UR6][R4.64+0xc000] ;  /* 0x00c0000604227981 */ /* 0x000f68000c1e9b00 */
[----:B------:R0:W5:Y:S01]  /*1c80*/  LDG.E.64.CONSTANT R36, desc[UR6][R4.64+0xd000] ;  /* 0x00d0000604247981 */ /* 0x000162000c1e9b00 */
[----:B------:R-:W-:-:S05]  /*1c90*/  VIADD R45, R45, 0x2000 ;  /* 0x000020002d2d7836 */ /* 0x000fca0000000000 */
[----:B------:R-:W-:Y:S02]  /*1ca0*/  ISETP.GE.AND P1, PT, R45, R40, PT ;  /* 0x000000282d00720c */ /* 0x000fe40003f26270 */
[----:B0-----:R-:W-:Y:S01]  /*1cb0*/  IADD3 R4, P2, PT, R4, 0x10000, RZ ;  /* 0x0001000004047810 */ /* 0x001fe20007f5e0ff */
[----:B------:R-:W-:-:S04]  /*1cc0*/  VIADD R43, R43, 0x2000 ;  /* 0x000020002b2b7836 */ /* 0x000fc80000000000 */
[----:B------:R-:W-:Y:S01]  /*1cd0*/  IMAD.X R5, RZ, RZ, R5, P2 ;  /* 0x000000ffff057224 */ /* 0x000fe200010e0605 */
[----:B----4-:R-:W-:-:S08]  /*1ce0*/  DADD R38, R38, R6 ;  /* 0x0000000026267229 */ /* 0x010fd00000000006 */
[----:B--2---:R-:W-:-:S08]  /*1cf0*/  DADD R8, R38, R8 ;  /* 0x0000000026087229 */ /* 0x004fd00000000008 */
[----:B---3--:R-:W-:-:S08]  /*1d00*/  DADD R8, R8, R10 ;  /* 0x0000000008087229 */ /* 0x008fd0000000000a */
[----:B-----5:R-:W-:-:S08]  /*1d10*/  DADD R8, R8, R12 ;  /* 0x0000000008087229 */ /* 0x020fd0000000000c */
        /* <DEDUP_REMOVED lines=13> */
.L_x_25:
[----:B------:R-:W-:Y:S05]  /*1df0*/  BSYNC.RECONVERGENT B2 ;  /* 0x0000000000027941 */ /* 0x000fea0003800200 */
.L_x_24:
[----:B------:R-:W-:Y:S01]  /*1e00*/  IMAD.IADD R8, R0, 0x1, -R45 ;  /* 0x0000000100087824 */ /* 0x000fe200078e0a2d */
[----:B------:R-:W-:Y:S04]  /*1e10*/  BSSY.RECONVERGENT B2, `(.L_x_27) ;  /* 0x000001c000027945 */ /* 0x000fe80003800200 */
[----:B------:R-:W-:-:S13]  /*1e20*/  ISETP.GT.AND P1, PT, R8, 0x800, PT ;  /* 0x000008000800780c */ /* 0x000fda0003f24270 */
[----:B------:R-:W-:Y:S05]  /*1e30*/  @!P1 BRA `(.L_x_28) ;  /* 0x0000000000649947 */ /* 0x000fea0003800000 */
        /* <DEDUP_REMOVED lines=9> */
[----:B------:R-:W5:Y:S04]  /*1ed0*/  LDG.E.64.CONSTANT R22, desc[UR6][R4.64+0x4000] ;  /* 0x0040000604167981 */ /* 0x000f68000c1e9b00 */
[----:B------:R0:W5:Y:S01]  /*1ee0*/  LDG.E.64.CONSTANT R8, desc[UR6][R4.64+0x5000] ;  /* 0x0050000604087981 */ /* 0x000162000c1e9b00 */
[----:B------:R-:W-:Y:S01]  /*1ef0*/  PLOP3.LUT P0, PT, PT, PT, PT, 0x8, 0x80 ;  /* 0x000000000080781c */ /* 0x000fe20003f0e170 */
[----:B------:R-:W-:-:S02]  /*1f00*/  VIADD R45, R45, 0x1000 ;  /* 0x000010002d2d7836 */ /* 0x000fc40000000000 */
[----:B------:R-:W-:Y:S01]  /*1f10*/  VIADD R43, R43, 0x1000 ;  /* 0x000010002b2b7836 */ /* 0x000fe20000000000 */
[----:B----4-:R-:W-:-:S08]  /*1f20*/  DADD R6, R6, R10 ;  /* 0x0000000006067229 */ /* 0x010fd0000000000a */
[----:B--2---:R-:W-:-:S08]  /*1f30*/  DADD R6, R6, R12 ;  /* 0x0000000006067229 */ /* 0x004fd0000000000c */
[----:B---3--:R-:W-:-:S08]  /*1f40*/  DADD R6, R6, R14 ;  /* 0x0000000006067229 */ /* 0x008fd0000000000e */
[----:B-----5:R-:W-:-:S08]  /*1f50*/  DADD R6, R6, R16 ;  /* 0x0000000006067229 */ /* 0x020fd00000000010 */
[----:B------:R-:W-:-:S08]  /*1f60*/  DADD R6, R6, R18 ;  /* 0x0000000006067229 */ /* 0x000fd00000000012 */
[----:B------:R-:W-:Y:S01]  /*1f70*/  DADD R6, R6, R20 ;  /* 0x0000000006067229 */ /* 0x000fe20000000014 */
[----:B------:R-:W-:-:S07]  /*1f80*/  IADD3 R10, P1, PT, R4, 0x8000, RZ ;  /* 0x00008000040a7810 */ /* 0x000fce0007f3e0ff */
[----:B------:R-:W-:Y:S01]  /*1f90*/  DADD R6, R6, R22 ;  /* 0x0000000006067229 */ /* 0x000fe20000000016 */
[----:B0-----:R-:W-:Y:S02]  /*1fa0*/  IMAD.X R5, RZ, RZ, R5, P1 ;  /* 0x000000ffff057224 */ /* 0x001fe400008e0605 */
[----:B------:R-:W-:-:S05]  /*1fb0*/  IMAD.MOV.U32 R4, RZ, RZ, R10 ;  /* 0x000000ffff047224 */ /* 0x000fca00078e000a */
[----:B------:R-:W-:-:S11]  /*1fc0*/  DADD R6, R6, R8 ;  /* 0x0000000006067229 */ /* 0x000fd60000000008 */
.L_x_28:
[----:B------:R-:W-:Y:S05]  /*1fd0*/  BSYNC.RECONVERGENT B2 ;  /* 0x0000000000027941 */ /* 0x000fea0003800200 */
.L_x_27:
[----:B------:R-:W-:-:S13]  /*1fe0*/  ISETP.LT.OR P0, PT, R45, R0, P0 ;  /* 0x000000002d00720c */ /* 0x000fda0000701670 */
[----:B------:R-:W-:Y:S05]  /*1ff0*/  @!P0 BRA `(.L_x_20) ;  /* 0x0000000000248947 */ /* 0x000fea0003800000 */
[----:B------:R-:W-:Y:S01]  /*2000*/  IMAD.WIDE.U32 R2, R43, 0x8, R2 ;  /* 0x000000082b027825 */ /* 0x000fe200078e0002 */
[----:B------:R-:W2:Y:S04]  /*2010*/  LDG.E.64.CONSTANT R8, desc[UR6][R4.64+-0x1000] ;  /* 0xfff0000604087981 */ /* 0x000ea8000c1e9b00 */
[----:B------:R-:W3:Y:S04]  /*2020*/  LDG.E.64.CONSTANT R10, desc[UR6][R4.64] ;  /* 0x00000006040a7981 */ /* 0x000ee8000c1e9b00 */
[----:B------:R-:W4:Y:S04]  /*2030*/  LDG.E.64.CONSTANT R2, desc[UR6][R2.64] ;  /* 0x0000000602027981 */ /* 0x000f28000c1e9b00 */
[----:B------:R-:W5:Y:S01]  /*2040*/  LDG.E.64.CONSTANT R12, desc[UR6][R4.64+0x1000] ;  /* 0x00100006040c7981 */ /* 0x000f62000c1e9b00 */
[----:B----4-:R-:W-:-:S08]  /*2050*/  DADD R6, R6, R2 ;  /* 0x0000000006067229 */ /* 0x010fd00000000002 */
[----:B--2---:R-:W-:-:S08]  /*2060*/  DADD R6, R6, R8 ;  /* 0x0000000006067229 */ /* 0x004fd00000000008 */
[----:B---3--:R-:W-:-:S08]  /*2070*/  DADD R6, R6, R10 ;  /* 0x0000000006067229 */ /* 0x008fd0000000000a */
[----:B-----5:R-:W-:-:S11]  /*2080*/  DADD R6, R6, R12 ;  /* 0x0000000006067229 */ /* 0x020fd6000000000c */
.L_x_20:
[----:B------:R-:W-:Y:S05]  /*2090*/  BSYNC.RECONVERGENT B1 ;  /* 0x0000000000017941 */ /* 0x000fea0003800200 */
.L_x_18:
[----:B------:R-:W0:Y:S01]  /*20a0*/  S2R R0, SR_LANEID ;  /* 0x0000000000007919 */ /* 0x000e220000000000 */
[----:B------:R-:W-:Y:S04]  /*20b0*/  SHFL.DOWN PT, R2, R6, 0x1, 0x1f ;  /* 0x08201f0006027f89 */ /* 0x000fe800000e0000 */
[----:B------:R-:W1:Y:S02]  /*20c0*/  SHFL.DOWN PT, R3, R7, 0x1, 0x1f ;  /* 0x08201f0007037f89 */ /* 0x000e6400000e0000 */
[----:B-1----:R-:W-:Y:S01]  /*20d0*/  DADD R2, R2, R6 ;  /* 0x0000000002027229 */ /* 0x002fe20000000006 */
[C---:B0-----:R-:W-:Y:S02]  /*20e0*/  ISETP.GT.AND P0, PT, R0.reuse, 0x1e, PT ;  /* 0x0000001e0000780c */ /* 0x041fe40003f04270 */
[----:B------:R-:W-:-:S07]  /*20f0*/  ISETP.NE.AND P1, PT, R0, RZ, PT ;  /* 0x000000ff0000720c */ /* 0x000fce0003f25270 */
        /* <DEDUP_REMOVED lines=15> */
[----:B------:R-:W-:Y:S01]  /*21f0*/  ISETP.GT.AND P0, PT, R0, 0x17, PT ;  /* 0x000000170000780c */ /* 0x000fe20003f04270 */
[----:B------:R-:W-:Y:S01]  /*2200*/  SHFL.DOWN PT, R2, R6, 0x8, 0x1f ;  /* 0x09001f0006027f89 */ /* 0x000fe200000e0000 */
[----:B------:R-:W-:-:S03]  /*2210*/  @!P1 MOV R8, 0x400 ;  /* 0x0000040000089802 */ /* 0x000fc60000000f00 */
[----:B------:R-:W0:Y:S01]  /*2220*/  SHFL.DOWN PT, R3, R7, 0x8, 0x1f ;  /* 0x09001f0007037f89 */ /* 0x000e2200000e0000 */
[----:B-1----:R-:W-:Y:S01]  /*2230*/  @!P1 LEA R11, R11, R8, 0x18 ;  /* 0x000000080b0b9211 */ /* 0x002fe200078ec0ff */
[----:B0-----:R-:W-:-:S10]  /*2240*/  DADD R2, R2, R6 ;  /* 0x0000000002027229 */ /* 0x001fd40000000006 */
[----:B------:R-:W-:Y:S02]  /*2250*/  FSEL R4, R6, R2, P0 ;  /* 0x0000000206047208 */ /* 0x000fe40000000000 */
[----:B------:R-:W-:Y:S02]  /*2260*/  FSEL R5, R7, R3, P0 ;  /* 0x0000000307057208 */ /* 0x000fe40000000000 */
[----:B------:R-:W-:Y:S01]  /*2270*/  @!P1 SHF.R.U32.HI R6, RZ, 0x2, R41 ;  /* 0x00000002ff069819 */ /* 0x000fe20000011629 */
[----:B------:R-:W-:Y:S01]  /*2280*/  SHFL.DOWN PT, R2, R4, 0x10, 0x1f ;  /* 0x0a001f0004027f89 */ /* 0x000fe200000e0000 */
[----:B------:R-:W-:Y:S02]  /*2290*/  ISETP.NE.AND P0, PT, R41, RZ, PT ;  /* 0x000000ff2900720c */ /* 0x000fe40003f05270 */
[----:B------:R-:W-:Y:S01]  /*22a0*/  @!P1 LOP3.LUT R6, R6, 0xf8, RZ, 0xc0, !PT ;  /* 0x000000f806069812 */ /* 0x000fe200078ec0ff */
[----:B------:R-:W0:Y:S04]  /*22b0*/  SHFL.DOWN PT, R3, R5, 0x10, 0x1f ;  /* 0x0a001f0005037f89 */ /* 0x000e2800000e0000 */
[----:B------:R-:W-:Y:S01]  /*22c0*/  @!P1 IMAD.IADD R11, R6, 0x1, R11 ;  /* 0x00000001060b9824 */ /* 0x000fe200078e020b */
[----:B0-----:R-:W-:-:S07]  /*22d0*/  DADD R2, R2, R4 ;  /* 0x0000000002027229 */ /* 0x001fce0000000004 */
[----:B------:R0:W-:Y:S01]  /*22e0*/  @!P1 STS.64 [R11+0x10], R2 ;  /* 0x000010020b009388 */ /* 0x0001e20000000a00 */
[----:B------:R-:W-:Y:S01]  /*22f0*/  BAR.SYNC.DEFER_BLOCKING 0x0 ;  /* 0x0000000000007b1d */ /* 0x000fe20000010000 */
[----:B------:R-:W-:-:S04]  /*2300*/  ISETP.GT.AND P1, PT, R0, 0xf, PT ;  /* 0x0000000f0000780c */ /* 0x000fc80003f24270 */
[----:B------:R-:W-:Y:S02]  /*2310*/  FSEL R0, R4, R2, P1 ;  /* 0x0000000204007208 */ /* 0x000fe40000800000 */
[----:B------:R-:W-:-:S03]  /*2320*/  FSEL R5, R5, R3, P1 ;  /* 0x0000000305057208 */ /* 0x000fc60000800000 */
[----:B0-----:R-:W-:Y:S02]  /*2330*/  IMAD.MOV.U32 R2, RZ, RZ, R0 ;  /* 0x000000ffff027224 */ /* 0x001fe400078e0000 */
[----:B------:R-:W-:Y:S01]  /*2340*/  IMAD.MOV.U32 R3, RZ, RZ, R5 ;  /* 0x000000ffff037224 */ /* 0x000fe200078e0005 */
[----:B------:R-:W-:Y:S06]  /*2350*/  @P0 BRA `(.L_x_16) ;  /* 0x0000000000680947 */ /* 0x000fec0003800000 */
[----:B------:R-:W0:Y:S01]  /*2360*/  S2UR UR5, SR_CgaCtaId ;  /* 0x00000000000579c3 */ /* 0x000e220000008800 */
[----:B------:R-:W-:Y:S02]  /*2370*/  UMOV UR4, 0x400 ;  /* 0x0000040000047882 */ /* 0x000fe40000000000 */
[----:B0-----:R-:W-:-:S09]  /*2380*/  ULEA UR4, UR5, UR4, 0x18 ;  /* 0x0000000405047291 */ /* 0x001fd2000f8ec0ff */
[----:B------:R-:W0:Y:S04]  /*2390*/  LDS.64 R4, [UR4+0x18] ;  /* 0x00001804ff047984 */ /* 0x000e280008000a00 */
[----:B------:R-:W1:Y:S04]  /*23a0*/  LDS.128 R8, [UR4+0x20] ;  /* 0x00002004ff087984 */ /* 0x000e680008000c00 */
        /* <DEDUP_REMOVED lines=20> */
[----:B------:R-:W-:-:S11]  /*24f0*/  DADD R2, R2, R10 ;  /* 0x0000000002027229 */ /* 0x000fd6000000000a */
.L_x_16:
[----:B------:R-:W-:Y:S05]  /*2500*/  BSYNC.RECONVERGENT B0 ;  /* 0x0000000000007941 */ /* 0x000fea0003800200 */
.L_x_1:
[----:B------:R-:W-:Y:S05]  /*2510*/  @P0 EXIT ;  /* 0x000000000000094d */ /* 0x000fea0003800000 */
[----:B------:R-:W0:Y:S01]  /*2520*/  LDCU.64 UR4, c[0x0][0x398] ;  /* 0x00007300ff0477ac */ /* 0x000e220008000a00 */
[----:B------:R-:W2:Y:S01]  /*2530*/  LDC.64 R4, c[0x0][0x388] ;  /* 0x0000e200ff047b82 */ /* 0x000ea20000000a00 */
[----:B0-----:R-:W-:-:S07]  /*2540*/  DADD R2, R2, UR4 ;  /* 0x0000000402027e29 */ /* 0x001fce0008000000 */
[----:B--2---:R-:W-:Y:S01]  /*2550*/  STG.E.64 desc[UR6][R4.64], R2 ;  /* 0x0000000204007986 */ /* 0x004fe2000c101b06 */
[----:B------:R-:W-:Y:S05]  /*2560*/  EXIT ;  /* 0x000000000000794d */ /* 0x000fea0003800000 */
.L_x_29:
[----:B------:R-:W-:-:S00]  /*2570*/  BRA `(.L_x_29) ;  /* 0xfffffffc00fc7947 */ /* 0x000fc0000383ffff */
[----:B------:R-:W-:-:S00]  /*2580*/  NOP ;  /* 0x0000000000007918 */ /* 0x000fc00000000000 */
[----:B------:R-:W-:-:S00]  /*2590*/  NOP ;  /* 0x0000000000007918 */ /* 0x000fc00000000000 */
[----:B------:R-:W-:-:S00]  /*25a0*/  NOP ;  /* 0x0000000000007918 */ /* 0x000fc00000000000 */
[----:B------:R-:W-:-:S00]  /*25b0*/  NOP ;  /* 0x0000000000007918 */ /* 0x000fc00000000000 */
[----:B------:R-:W-:-:S00]  /*25c0*/  NOP ;  /* 0x0000000000007918 */ /* 0x000fc00000000000 */
[----:B------:R-:W-:-:S00]  /*25d0*/  NOP ;  /* 0x0000000000007918 */ /* 0x000fc00000000000 */
[----:B------:R-:W-:-:S00]  /*25e0*/  NOP ;  /* 0x0000000000007918 */ /* 0x000fc00000000000 */
[----:B------:R-:W-:-:S00]  /*25f0*/  NOP ;  /* 0x0000000000007918 */ /* 0x000fc00000000000 */
.L_x_373:


//--------------------- .text._ZN3cub18CUB_300001_SM_10006detail6reduce18DeviceReduceKernelINS2_10policy_hubIdyN4cuda3std3__44plusIdEEE10Policy1000EN6thrust24THRUST_300001_SM_1000_NS18transform_iteratorINSD_12zip_functionINS7_10multipliesIdEEEENSD_12zip_iteratorINS7_5tupleIJNSD_10device_ptrIdEESM_EEEEENSD_11use_defaultESP_EEyS9_dNS7_10__identityEEEvT0_PT3_T1_NS0_13GridEvenShareISV_EET2_T4_ --------------------------
	.section	.text._ZN3cub18CUB_300001_SM_10006detail6reduce18DeviceReduceKernelINS2_10policy_hubIdyN4cuda3std3__44plusIdEEE10Policy1000EN6thrust24THRUST_300001_SM_1000_NS18transform_iteratorINSD_12zip_functionINS7_10multipliesIdEEEENSD_12zip_iteratorINS7_5tupleIJNSD_10device_ptrIdEESM_EEEEENSD_11use_defaultESP_EEyS9_dNS7_10__identityEEEvT0_PT3_T1_NS0_13GridEvenShareISV_EET2_T4_,"ax",@progbits
	.align	128
        .global         _ZN3cub18CUB_300001_SM_10006detail6reduce18DeviceReduceKernelINS2_10policy_hubIdyN4cuda3std3__44plusIdEEE10Policy1000EN6thrust24THRUST_300001_SM_1000_NS18transform_iteratorINSD_12zip_functionINS7_10multipliesIdEEEENSD_12zip_iteratorINS7_5tupleIJNSD_10device_ptrIdEESM_EEEEENSD_11use_defaultESP_EEyS9_dNS7_10__identityEEEvT0_PT3_T1_NS0_13GridEvenShareISV_EET2_T4_
        .type           _ZN3cub18CUB_300001_SM_10006detail6reduce18DeviceReduceKernelINS2_10policy_hubIdyN4cuda3std3__44plusIdEEE10Policy1000EN6thrust24THRUST_300001_SM_1000_NS18transform_iteratorINSD_12zip_functionINS7_10multipliesIdEEEENSD_12zip_iteratorINS7_5tupleIJNSD_10device_ptrIdEESM_EEEEENSD_11use_defaultESP_EEyS9_dNS7_10__identityEEEvT0_PT3_T1_NS0_13GridEvenShareISV_EET2_T4_,@function
        .size           _ZN3cub18CUB_300001_SM_10006detail6reduce18DeviceReduceKernelINS2_10policy_hubIdyN4cuda3std3__44plusIdEEE10Policy1000EN6thrust24THRUST_300001_SM_1000_NS18transform_iteratorINSD_12zip_functionINS7_10multipliesIdEEEENSD_12zip_iteratorINS7_5tupleIJNSD_10device_ptrIdEESM_EEEEENSD_11use_defaultESP_EEyS9_dNS7_10__identityEEEvT0_PT3_T1_NS0_13GridEvenShareISV_EET2_T4_,(.L_x_374 - _ZN3cub18CUB_300001_SM_10006detail6reduce18DeviceReduceKernelINS2_10policy_hubIdyN4cuda3std3__44plusIdEEE10Policy1000EN6thrust24THRUST_300001_SM_1000_NS18transform_iteratorINSD_12zip_functionINS7_10multipliesIdEEEENSD_12zip_iteratorINS7_5tupleIJNSD_10device_ptrIdEESM_EEEEENSD_11use_defaultESP_EEyS9_dNS7_10__identityEEEvT0_PT3_T1_NS0_13GridEvenShareISV_EET2_T4_)
        .other          _ZN3cub18CUB_300001_SM_10006detail6reduce18DeviceReduceKernelINS2_10policy_hubIdyN4cuda3std3__44plusIdEEE10Policy1000EN6thrust24THRUST_300001_SM_1000_NS18transform_iteratorINSD_12zip_functionINS7_10multipliesIdEEEENSD_12zip_iteratorINS7_5tupleIJNSD_10device_ptrIdEESM_EEEEENSD_11use_defaultESP_EEyS9_dNS7_10__identityEEEvT0_PT3_T1_NS0_13GridEvenShareISV_EET2_T4_,@"STO_CUDA_ENTRY STV_DEFAULT"
_ZN3cub18CUB_300001_SM_10006detail6reduce18DeviceReduceKernelINS2_10policy_hubIdyN4cuda3std3__44plusIdEEE10Policy1000EN6thrust24THRUST_300001_SM_1000_NS18transform_iteratorINSD_12zip_functionINS7_10multipliesIdEEEENSD_12zip_iteratorINS7_5tupleIJNSD_10device_ptrIdEESM_EEEEENSD_11use_defaultESP_EEyS9_dNS7_10__identityEEEvT0_PT3_T1_NS0_13GridEvenShareISV_EET2_T4_:
.text._ZN3cub18CUB_300001_SM_10006detail6reduce18DeviceReduceKernelINS2_10policy_hubIdyN4cuda3std3__44plusIdEEE10Policy1000EN6thrust24THRUST_300001_SM_1000_NS18transform_iteratorINSD_12zip_functionINS7_10multipliesIdEEEENSD_12zip_iteratorINS7_5tupleIJNSD_10device_ptrIdEESM_EEEEENSD_11use_defaultESP_EEyS9_dNS7_10__identityEEEvT0_PT3_T1_NS0_13GridEvenShareISV_EET2_T4_:
[----:B------:R-:W-:Y:S08]  /*0000*/  LDC R1, c[0x0][0x37c] ;  /* 0x0000df00ff017b82 */ /* 0x000ff00000000800 */
[----:B------:R-:W0:Y:S01]  /*0010*/  S2UR UR20, SR_CTAID.X ;  /* 0x00000000001479c3 */ /* 0x000e220000002500 */
[----:B------:R-:W1:Y:S01]  /*0020*/  LDCU.64 UR14, c[0x0][0x3c8] ;  /* 0x00007900ff0e77ac */ /* 0x000e620008000a00 */
[----:B------:R-:W-:Y:S01]  /*0030*/  BSSY.RECONVERGENT B0, `(.L_x_30) ;  /* 0x00002f8000007945 */ /* 0x000fe20003800200 */
[----:B------:R-:W2:Y:S01]  /*0040*/  LDCU.64 UR18, c[0x0][0x358] ;  /* 0x00006b00ff1277ac */ /* 0x000ea20008000a00 */
[----:B0-----:R-:W-:-:S04]  /*0050*/  UIMAD UR17, UR20, 0xe00, URZ ;  /* 0x00000e00141178a4 */ /* 0x001fc8000f8e02ff */
[----:B-1----:R-:W-:-:S04]  /*0060*/  UIADD3 UR6, UP0, UPT, -UR17, UR14, URZ ;  /* 0x0000000e11067290 */ /* 0x002fc8000ff1e1ff */
[----:B------:R-:W-:Y:S02]  /*0070*/  UIADD3.X UR7, UPT, UPT, UR15, -0x1, URZ, UP0, !UPT ;  /* 0xffffffff0f077890 */ /* 0x000fe400087fe4ff */
[----:B------:R-:W-:-:S04]  /*0080*/  UISETP.GT.U32.AND UP1, UPT, UR6, 0xdff, UPT ;  /* 0x00000dff0600788c */ /* 0x000fc8000bf24070 */
[----:B------:R-:W-:Y:S02]  /*0090*/  IMAD.U32 R0, RZ, RZ, UR7 ;  /* 0x00000007ff007e24 */ /* 0x000fe4000f8e00ff */
[----:B------:R-:W-:-:S04]  /*00a0*/  PLOP3.LUT P0, PT, PT, PT, UP1, 0x80, 0x8 ;  /* 0x000000000008781c */ /* 0x000fc80003f0f018 */
[----:B------:R-:W-:-:S13]  /*00b0*/  ISETP.GT.U32.AND.EX P0, PT, R0, RZ, PT, P0 ;  /* 0x000000ff0000720c */ /* 0x000fda0003f04100 */
[----:B--2---:R-:W-:Y:S05]  /*00c0*/  @P0 BRA `(.L_x_31) ;  /* 0x0000001800080947 */ /* 0x004fea0003800000 */
[----:B------:R-:W0:Y:S01]  /*00d0*/  S2R R0, SR_TID.X ;  /* 0x0000000000007919 */ /* 0x000e220000002100 */
[----:B------:R-:W-:Y:S01]  /*00e0*/  UIADD3 UR4, UPT, UPT, -UR17, UR14, URZ ;  /* 0x0000000e11047290 */ /* 0x000fe2000fffe1ff */
[----:B------:R-:W-:Y:S01]  /*00f0*/  BSSY.RECONVERGENT B1, `(.L_x_32) ;  /* 0x000000e000017945 */ /* 0x000fe20003800200 */
[----:B------:R-:W-:-:S04]  /*0100*/  CS2R R26, SRZ ;  /* 0x00000000001a7805 */ /* 0x000fc8000001ff00 */
[----:B0-----:R-:W-:Y:S01]  /*0110*/  ISETP.GE.AND P0, PT, R0, UR4, PT ;  /* 0x0000000400007c0c */ /* 0x001fe2000bf06270 */
[----:B------:R-:W-:-:S12]  /*0120*/  IMAD.MOV.U32 R2, RZ, RZ, R0 ;  /* 0x000000ffff027224 */ /* 0x000fd800078e0000 */
[----:B------:R-:W-:Y:S05]  /*0130*/  @P0 BRA `(.L_x_33) ;  /* 0x0000000000240947 */ /* 0x000fea0003800000 */
[----:B------:R-:W0:Y:S01]  /*0140*/  LDC.64 R4, c[0x0][0x380] ;  /* 0x0000e000ff047b82 */ /* 0x000e220000000a00 */
[----:B------:R-:W-:-:S07]  /*0150*/  VIADD R3, R0, UR17 ;  /* 0x0000001100037c36 */ /* 0x000fce0008000000 */
[----:B------:R-:W1:Y:S01]  /*0160*/  LDC.64 R6, c[0x0][0x388] ;  /* 0x0000e200ff067b82 */ /* 0x000e620000000a00 */
[----:B0-----:R-:W-:-:S06]  /*0170*/  IMAD.WIDE.U32 R4, R3, 0x8, R4 ;  /* 0x0000000803047825 */ /* 0x001fcc00078e0004 */
[----:B------:R-:W2:Y:S01]  /*0180*/  LDG.E.64 R4, desc[UR18][R4.64] ;  /* 0x0000001204047981 */ /* 0x000ea2000c1e1b00 */
[----:B-1----:R-:W-:-:S06]  /*0190*/  IMAD.WIDE.U32 R6, R3, 0x8, R6 ;  /* 0x0000000803067825 */ /* 0x002fcc00078e0006 */
[----:B------:R-:W2:Y:S01]  /*01a0*/  LDG.E.64 R6, desc[UR18][R6.64] ;  /* 0x0000001206067981 */ /* 0x000ea2000c1e1b00 */
[----:B------:R-:W-:Y:S01]  /*01b0*/  VIADD R2, R0, 0x200 ;  /* 0x0000020000027836 */ /* 0x000fe20000000000 */
[----:B--2---:R-:W-:-:S11]  /*01c0*/  DMUL R26, R4, R6 ;  /* 0x00000006041a7228 */ /* 0x004fd60000000000 */
.L_x_33:
[----:B------:R-:W-:Y:S05]  /*01d0*/  BSYNC.RECONVERGENT B1 ;  /* 0x0000000000017941 */ /* 0x000fea0003800200 */
.L_x_32:
[----:B------:R-:W-:Y:S01]  /*01e0*/  ISETP.GE.AND P0, PT, R2, UR4, PT ;  /* 0x0000000402007c0c */ /* 0x000fe2000bf06270 */
[----:B------:R-:W-:-:S12]  /*01f0*/  BSSY.RECONVERGENT B1, `(.L_x_34) ;  /* 0x00000ab000017945 */ /* 0x000fd80003800200 */
[----:B------:R-:W-:Y:S05]  /*0200*/  @P0 BRA `(.L_x_35) ;  /* 0x0000000800a40947 */ /* 0x000fea0003800000 */
[----:B------:R-:W-:Y:S01]  /*0210*/  IMAD.U32 R4, RZ, RZ, UR14 ;  /* 0x0000000eff047e24 */ /* 0x000fe2000f8e00ff */
[----:B------:R-:W-:Y:S01]  /*0220*/  LOP3.LUT R3, RZ, R2, RZ, 0x33, !PT ;  /* 0x00000002ff037212 */ /* 0x000fe200078e33ff */
[----:B------:R-:W-:Y:S03]  /*0230*/  BSSY.RECONVERGENT B2, `(.L_x_36) ;  /* 0x000004f000027945 */ /* 0x000fe60003800200 */
[----:B------:R-:W-:-:S04]  /*0240*/  IADD3 R3, PT, PT, R4, -UR17, R3 ;  /* 0x8000001104037c10 */ /* 0x000fc8000fffe003 */
[C---:B------:R-:W-:Y:S02]  /*0250*/  ISETP.GE.U32.AND P1, PT, R3.reuse, 0x1e00, PT ;  /* 0x00001e000300780c */ /* 0x040fe40003f26070 */
[----:B------:R-:W-:-:S04]  /*0260*/  LEA.HI R28, R3, 0x1, RZ, 0x17 ;  /* 0x00000001031c7811 */ /* 0x000fc800078fb8ff */
[----:B------:R-:W-:-:S04]  /*0270*/  LOP3.LUT R20, R28, 0xf, RZ, 0xc0, !PT ;  /* 0x0000000f1c147812 */ /* 0x000fc800078ec0ff */
[----:B------:R-:W-:-:S03]  /*0280*/  ISETP.NE.AND P0, PT, R20, RZ, PT ;  /* 0x000000ff1400720c */ /* 0x000fc60003f05270 */
[----:B------:R-:W-:Y:S10]  /*0290*/  @!P1 BRA `(.L_x_37) ;  /* 0x0000000400209947 */ /* 0x000ff40003800000 */
[----:B------:R-:W0:Y:S01]  /*02a0*/  LDCU.128 UR8, c[0x0][0x380] ;  /* 0x00007000ff0877ac */ /* 0x000e220008000c00 */
[----:B------:R-:W-:-:S04]  /*02b0*/  IMAD.WIDE.U32 R4, R2, 0x8, RZ ;  /* 0x0000000802047825 */ /* 0x000fc800078e00ff */
[----:B------:R-:W-:-:S04]  /*02c0*/  IMAD.U32 R3, RZ, RZ, UR20 ;  /* 0x00000014ff037e24 */ /* 0x000fc8000f8e00ff */
[----:B------:R-:W-:Y:S01]  /*02d0*/  IMAD.WIDE.U32 R4, R3, 0x7000, R4 ;  /* 0x0000700003047825 */ /* 0x000fe200078e0004 */
[----:B------:R-:W-:Y:S02]  /*02e0*/  LOP3.LUT R3, R28, 0xfffff0, RZ, 0xc0, !PT ;  /* 0x00fffff01c037812 */ /* 0x000fe400078ec0ff */
[----:B------:R-:W-:-:S03]  /*02f0*/  IADD3 R10, P1, PT, R4, 0x8000, RZ ;  /* 0x00008000040a7810 */ /* 0x000fc60007f3e0ff */
[----:B------:R-:W-:Y:S01]  /*0300*/  IMAD.MOV R3, RZ, RZ, -R3 ;  /* 0x000000ffff037224 */ /* 0x000fe200078e0a03 */
[C---:B0-----:R-:W-:Y:S01]  /*0310*/  IADD3 R12, P2, PT, R10.reuse, UR8, RZ ;  /* 0x000000080a0c7c10 */ /* 0x041fe2000ff5e0ff */
[----:B------:R-:W-:Y:S01]  /*0320*/  IMAD.X R4, RZ, RZ, R5, P1 ;  /* 0x000000ffff047224 */ /* 0x000fe200008e0605 */
[----:B------:R-:W-:-:S04]  /*0330*/  IADD3 R10, P3, PT, R10, UR10, RZ ;  /* 0x0000000a0a0a7c10 */ /* 0x000fc8000ff7e0ff */
[C---:B------:R-:W-:Y:S02]  /*0340*/  IADD3.X R13, PT, PT, R4.reuse, UR9, RZ, P2, !PT ;  /* 0x00000009040d7c10 */ /* 0x040fe400097fe4ff */
[----:B------:R-:W-:-:S07]  /*0350*/  IADD3.X R11, PT, PT, R4, UR11, RZ, P3, !PT ;  /* 0x0000000b040b7c10 */ /* 0x000fce0009ffe4ff */
.L_x_38:
[----:B------:R-:W-:Y:S02]  /*0360*/  IMAD.MOV.U32 R4, RZ, RZ, R12 ;  /* 0x000000ffff047224 */ /* 0x000fe400078e000c */
[----:B------:R-:W-:Y:S02]  /*0370*/  IMAD.MOV.U32 R5, RZ, RZ, R13 ;  /* 0x000000ffff057224 */ /* 0x000fe400078e000d */
[----:B------:R-:W-:Y:S02]  /*0380*/  IMAD.MOV.U32 R6, RZ, RZ, R10 ;  /* 0x000000ffff067224 */ /* 0x000fe400078e000a */
[----:B------:R-:W-:Y:S01]  /*0390*/  IMAD.MOV.U32 R7, RZ, RZ, R11 ;  /* 0x000000ffff077224 */ /* 0x000fe200078e000b */
[----:B------:R-:W2:Y:S04]  /*03a0*/  LDG.E.64 R16, desc[UR18][R4.64+-0x8000] ;  /* 0xff80001204107981 */ /* 0x000ea8000c1e1b00 */
[----:B------:R-:W2:Y:S04]  /*03b0*/  LDG.E.64 R18, desc[UR18][R6.64+-0x8000] ;  /* 0xff80001206127981 */ /* 0x000ea8000c1e1b00 */
[----:B------:R-:W3:Y:S04]  /*03c0*/  LDG.E.64 R8, desc[UR18][R4.64+-0x7000] ;  /* 0xff90001204087981 */ /* 0x000ee8000c1e1b00 */
[----:B------:R-:W3:Y:S04]  /*03d0*/  LDG.E.64 R10, desc[UR18][R6.64+-0x7000] ;  /* 0xff900012060a7981 */ /* 0x000ee8000c1e1b00 */
[----:B------:R-:W4:Y:S04]  /*03e0*/  LDG.E.64 R12, desc[UR18][R4.64+-0x6000] ;  /* 0xffa00012040c7981 */ /* 0x000f28000c1e1b00 */
[----:B------:R-:W4:Y:S01]  /*03f0*/  LDG.E.64 R14, desc[UR18][R6.64+-0x6000] ;  /* 0xffa00012060e7981 */ /* 0x000f22000c1e1b00 */
[----:B--2---:R-:W-:-:S03]  /*0400*/  DFMA R26, R16, R18, R26 ;  /* 0x00000012101a722b */ /* 0x004fc6000000001a */
[----:B------:R-:W2:Y:S04]  /*0410*/  LDG.E.64 R16, desc[UR18][R4.64+-0x5000] ;  /* 0xffb0001204107981 */ /* 0x000ea8000c1e1b00 */
[----:B------:R-:W2:Y:S01]  /*0420*/  LDG.E.64 R18, desc[UR18][R6.64+-0x5000] ;  /* 0xffb0001206127981 */ /* 0x000ea2000c1e1b00 */
[----:B---3--:R-:W-:-:S03]  /*0430*/  DFMA R26, R8, R10, R26 ;  /* 0x0000000a081a722b */ /* 0x008fc6000000001a */
[----:B------:R-:W3:Y:S04]  /*0440*/  LDG.E.64 R8, desc[UR18][R4.64+-0x4000] ;  /* 0xffc0001204087981 */ /* 0x000ee8000c1e1b00 */
[----:B------:R-:W3:Y:S01]  /*0450*/  LDG.E.64 R10, desc[UR18][R6.64+-0x4000] ;  /* 0xffc00012060a7981 */ /* 0x000ee2000c1e1b00 */
[----:B----4-:R-:W-:-:S03]  /*0460*/  DFMA R26, R12, R14, R26 ;  /* 0x0000000e0c1a722b */ /* 0x010fc6000000001a */
        /* <DEDUP_REMOVED lines=29> */
[----:B------:R-:W-:Y:S01]  /*0640*/  VIADD R3, R3, 0x10 ;  /* 0x0000001003037836 */ /* 0x000fe20000000000 */
[----:B--2---:R-:W-:Y:S02]  /*0650*/  DFMA R18, R18, R16, R26 ;  /* 0x000000101212722b */ /* 0x004fe4000000001a */
[----:B------:R-:W2:Y:S04]  /*0660*/  LDG.E.64 R16, desc[UR18][R4.64+0x7000] ;  /* 0x0070001204107981 */ /* 0x000ea8000c1e1b00 */
[----:B------:R-:W2:Y:S01]  /*0670*/  LDG.E.64 R26, desc[UR18][R6.64+0x7000] ;  /* 0x00700012061a7981 */ /* 0x000ea2000c1e1b00 */
[----:B------:R-:W-:Y:S01]  /*0680*/  ISETP.NE.AND P1, PT, R3, RZ, PT ;  /* 0x000000ff0300720c */ /* 0x000fe20003f25270 */
[----:B---3--:R-:W-:Y:S01]  /*0690*/  DFMA R8, R8, R10, R18 ;  /* 0x0000000a0808722b */ /* 0x008fe20000000012 */
[----:B------:R-:W-:Y:S01]  /*06a0*/  VIADD R2, R2, 0x2000 ;  /* 0x0000200002027836 */ /* 0x000fe20000000000 */
[----:B------:R-:W-:-:S05]  /*06b0*/  IADD3 R10, P3, PT, R6, 0x10000, RZ ;  /* 0x00010000060a7810 */ /* 0x000fca0007f7e0ff */
[----:B------:R-:W-:Y:S01]  /*06c0*/  IMAD.X R11, RZ, RZ, R7, P3 ;  /* 0x000000ffff0b7224 */ /* 0x000fe200018e0607 */
[----:B----4-:R-:W-:Y:S01]  /*06d0*/  DFMA R8, R12, R14, R8 ;  /* 0x0000000e0c08722b */ /* 0x010fe20000000008 */
[----:B------:R-:W-:-:S05]  /*06e0*/  IADD3 R12, P2, PT, R4, 0x10000, RZ ;  /* 0x00010000040c7810 */ /* 0x000fca0007f5e0ff */
[----:B------:R-:W-:Y:S02]  /*06f0*/  IMAD.X R13, RZ, RZ, R5, P2 ;  /* 0x000000ffff0d7224 */ /* 0x000fe400010e0605 */
[----:B--2---:R-:W-:Y:S01]  /*0700*/  DFMA R26, R16, R26, R8 ;  /* 0x0000001a101a722b */ /* 0x004fe20000000008 */
[----:B------:R-:W-:Y:S10]  /*0710*/  @P1 BRA `(.L_x_38) ;  /* 0xfffffffc00101947 */ /* 0x000ff4000383ffff */
.L_x_37:
[----:B------:R-:W-:Y:S05]  /*0720*/  BSYNC.RECONVERGENT B2 ;  /* 0x0000000000027941 */ /* 0x000fea0003800200 */
.L_x_36:
[----:B------:R-:W-:Y:S05]  /*0730*/  @!P0 BRA `(.L_x_35) ;  /* 0x0000000400588947 */ /* 0x000fea0003800000 */
[----:B------:R-:W-:Y:S01]  /*0740*/  ISETP.GE.U32.AND P1, PT, R20, 0x8, PT ;  /* 0x000000081400780c */ /* 0x000fe20003f26070 */
[----:B------:R-:W-:Y:S01]  /*0750*/  BSSY.RECONVERGENT B2, `(.L_x_39) ;  /* 0x0000026000027945 */ /* 0x000fe20003800200 */
[----:B------:R-:W-:-:S04]  /*0760*/  LOP3.LUT R3, R28, 0x7, RZ, 0xc0, !PT ;  /* 0x000000071c037812 */ /* 0x000fc800078ec0ff */
[----:B------:R-:W-:-:S07]  /*0770*/  ISETP.NE.AND P0, PT, R3, RZ, PT ;  /* 0x000000ff0300720c */ /* 0x000fce0003f05270 */
[----:B------:R-:W-:Y:S06]  /*0780*/  @!P1 BRA `(.L_x_40) ;  /* 0x0000000000889947 */ /* 0x000fec0003800000 */
[----:B------:R-:W0:Y:S01]  /*0790*/  LDCU.128 UR8, c[0x0][0x380] ;  /* 0x00007000ff0877ac */ /* 0x000e220008000c00 */
[----:B------:R-:W-:-:S04]  /*07a0*/  IADD3 R6, P1, PT, R2, UR17, RZ ;  /* 0x0000001102067c10 */ /* 0x000fc8000ff3e0ff */
[----:B------:R-:W-:Y:S01]  /*07b0*/  LEA.HI.X.SX32 R5, R2, RZ, 0x1, P1 ;  /* 0x000000ff02057211 */ /* 0x000fe200008f0eff */
[----:B------:R-:W-:-:S03]  /*07c0*/  IMAD.SHL.U32 R24, R6, 0x8, RZ ;  /* 0x0000000806187824 */ /* 0x000fc600078e00ff */
[----:B------:R-:W-:Y:S02]  /*07d0*/  SHF.L.U64.HI R6, R6, 0x3, R5 ;  /* 0x0000000306067819 */ /* 0x000fe40000010205 */
[C---:B0-----:R-:W-:Y:S02]  /*07e0*/  IADD3 R4, P1, PT, R24.reuse, UR8, RZ ;  /* 0x0000000818047c10 */ /* 0x041fe4000ff3e0ff */
[----:B------:R-:W-:Y:S02]  /*07f0*/  IADD3 R24, P2, PT, R24, UR10, RZ ;  /* 0x0000000a18187c10 */ /* 0x000fe4000ff5e0ff */
[C---:B------:R-:W-:Y:S02]  /*0800*/  IADD3.X R5, PT, PT, R6.reuse, UR9, RZ, P1, !PT ;  /* 0x0000000906057c10 */ /* 0x040fe40008ffe4ff */
[----:B------:R-:W-:-:S03]  /*0810*/  IADD3.X R25, PT, PT, R6, UR11, RZ, P2, !PT ;  /* 0x0000000b06197c10 */ /* 0x000fc600097fe4ff */
[----:B------:R-:W2:Y:S04]  /*0820*/  LDG.E.64 R12, desc[UR18][R4.64] ;  /* 0x00000012040c7981 */ /* 0x000ea8000c1e1b00 */
[----:B------:R-:W2:Y:S04]  /*0830*/  LDG.E.64 R14, desc[UR18][R24.64] ;  /* 0x00000012180e7981 */ /* 0x000ea8000c1e1b00 */
[----:B------:R-:W3:Y:S04]  /*0840*/  LDG.E.64 R10, desc[UR18][R4.64+0x1000] ;  /* 0x00100012040a7981 */ /* 0x000ee8000c1e1b00 */
[----:B------:R-:W3:Y:S04]  /*0850*/  LDG.E.64 R8, desc[UR18][R24.64+0x1000] ;  /* 0x0010001218087981 */ /* 0x000ee8000c1e1b00 */
[----:B------:R-:W4:Y:S04]  /*0860*/  LDG.E.64 R6, desc[UR18][R4.64+0x2000] ;  /* 0x0020001204067981 */ /* 0x000f28000c1e1b00 */
[----:B------:R-:W4:Y:S04]  /*0870*/  LDG.E.64 R22, desc[UR18][R24.64+0x2000] ;  /* 0x0020001218167981 */ /* 0x000f28000c1e1b00 */
[----:B------:R-:W5:Y:S04]  /*0880*/  LDG.E.64 R18, desc[UR18][R4.64+0x3000] ;  /* 0x0030001204127981 */ /* 0x000f68000c1e1b00 */
[----:B------:R-:W5:Y:S04]  /*0890*/  LDG.E.64 R20, desc[UR18][R24.64+0x3000] ;  /* 0x0030001218147981 */ /* 0x000f68000c1e1b00 */
[----:B------:R-:W5:Y:S01]  /*08a0*/  LDG.E.64 R16, desc[UR18][R24.64+0x4000] ;  /* 0x0040001218107981 */ /* 0x000f62000c1e1b00 */
        /* <DEDUP_REMOVED lines=8> */
[----:B------:R-:W4:Y:S04]  /*0930*/  LDG.E.64 R8, desc[UR18][R24.64+0x6000] ;  /* 0x0060001218087981 */ /* 0x000f28000c1e1b00 */
[----:B------:R-:W4:Y:S01]  /*0940*/  LDG.E.64 R4, desc[UR18][R4.64+0x7000] ;  /* 0x0070001204047981 */ /* 0x000f22000c1e1b00 */
[----:B-----5:R-:W-:Y:S01]  /*0950*/  DFMA R18, R18, R20, R22 ;  /* 0x000000141212722b */ /* 0x020fe20000000016 */
[----:B------:R-:W-:-:S07]  /*0960*/  VIADD R2, R2, 0x1000 ;  /* 0x0000100002027836 */ /* 0x000fce0000000000 */
[----:B--2---:R-:W-:-:S08]  /*0970*/  DFMA R14, R14, R16, R18 ;  /* 0x000000100e0e722b */ /* 0x004fd00000000012 */
[----:B---3--:R-:W-:-:S08]  /*0980*/  DFMA R10, R10, R12, R14 ;  /* 0x0000000c0a0a722b */ /* 0x008fd0000000000e */
[----:B----4-:R-:W-:-:S08]  /*0990*/  DFMA R6, R6, R8, R10 ;  /* 0x000000080606722b */ /* 0x010fd0000000000a */
[----:B------:R-:W-:-:S11]  /*09a0*/  DFMA R26, R4, R26, R6 ;  /* 0x0000001a041a722b */ /* 0x000fd60000000006 */
.L_x_40:
[----:B------:R-:W-:Y:S05]  /*09b0*/  BSYNC.RECONVERGENT B2 ;  /* 0x0000000000027941 */ /* 0x000fea0003800200 */
.L_x_39:
        /* <DEDUP_REMOVED lines=22> */
[----:B------:R-:W5:Y:S01]  /*0b20*/  LDG.E.64 R14, desc[UR18][R18.64+0x3000] ;  /* 0x00300012120e7981 */ /* 0x000f62000c1e1b00 */
[----:B------:R-:W-:Y:S01]  /*0b30*/  VIADD R2, R2, 0x800 ;  /* 0x0000080002027836 */ /* 0x000fe20000000000 */
[----:B--2---:R-:W-:-:S08]  /*0b40*/  DFMA R20, R20, R22, R26 ;  /* 0x000000161414722b */ /* 0x004fd0000000001a */
[----:B---3--:R-:W-:-:S08]  /*0b50*/  DFMA R8, R8, R10, R20 ;  /* 0x0000000a0808722b */ /* 0x008fd00000000014 */
[----:B----4-:R-:W-:-:S08]  /*0b60*/  DFMA R4, R4, R6, R8 ;  /* 0x000000060404722b */ /* 0x010fd00000000008 */
[----:B-----5:R-:W-:-:S11]  /*0b70*/  DFMA R26, R12, R14, R4 ;  /* 0x0000000e0c1a722b */ /* 0x020fd60000000004 */
.L_x_42:
[----:B------:R-:W-:Y:S05]  /*0b80*/  BSYNC.RECONVERGENT B2 ;  /* 0x0000000000027941 */ /* 0x000fea0003800200 */
.L_x_41:
[----:B------:R-:W-:Y:S05]  /*0b90*/  @!P0 BRA `(.L_x_35) ;  /* 0x0000000000408947 */ /* 0x000fea0003800000 */
[----:B------:R-:W0:Y:S01]  /*0ba0*/  LDC.64 R4, c[0x0][0x388] ;  /* 0x0000e200ff047b82 */ /* 0x000e220000000a00 */
[----:B------:R-:W-:Y:S02]  /*0bb0*/  IMAD.U32 R3, RZ, RZ, UR20 ;  /* 0x00000014ff037e24 */ /* 0x000fe4000f8e00ff */
[----:B------:R-:W-:Y:S02]  /*0bc0*/  IMAD.U32 R9, RZ, RZ, UR20 ;  /* 0x00000014ff097e24 */ /* 0x000fe4000f8e00ff */
[----:B------:R-:W-:-:S03]  /*0bd0*/  IMAD.MOV R28, RZ, RZ, -R28 ;  /* 0x000000ffff1c7224 */ /* 0x000fc600078e0a1c */
[----:B------:R-:W1:Y:S01]  /*0be0*/  LDC.64 R6, c[0x0][0x380] ;  /* 0x0000e000ff067b82 */ /* 0x000e620000000a00 */
[----:B0-----:R-:W-:-:S04]  /*0bf0*/  IMAD.WIDE.U32 R4, R3, 0x7000, R4 ;  /* 0x0000700003047825 */ /* 0x001fc800078e0004 */
[----:B-1----:R-:W-:-:S07]  /*0c00*/  IMAD.WIDE.U32 R6, R9, 0x7000, R6 ;  /* 0x0000700009067825 */ /* 0x002fce00078e0006 */
.L_x_43:
[----:B------:R-:W-:-:S04]  /*0c10*/  IMAD.WIDE R8, R2, 0x8, R4 ;  /* 0x0000000802087825 */ /* 0x000fc800078e0204 */
[----:B------:R-:W-:Y:S02]  /*0c20*/  IMAD.WIDE R10, R2, 0x8, R6 ;  /* 0x00000008020a7825 */ /* 0x000fe400078e0206 */
[----:B------:R-:W2:Y:S04]  /*0c30*/  LDG.E.64 R8, desc[UR18][R8.64] ;  /* 0x0000001208087981 */ /* 0x000ea8000c1e1b00 */
[----:B------:R-:W2:Y:S01]  /*0c40*/  LDG.E.64 R10, desc[UR18][R10.64] ;  /* 0x000000120a0a7981 */ /* 0x000ea2000c1e1b00 */
[----:B------:R-:W-:Y:S02]  /*0c50*/  VIADD R28, R28, 0x1 ;  /* 0x000000011c1c7836 */ /* 0x000fe40000000000 */
[----:B------:R-:W-:-:S03]  /*0c60*/  VIADD R2, R2, 0x200 ;  /* 0x0000020002027836 */ /* 0x000fc60000000000 */
[----:B------:R-:W-:Y:S01]  /*0c70*/  ISETP.NE.AND P0, PT, R28, RZ, PT ;  /* 0x000000ff1c00720c */ /* 0x000fe20003f05270 */
[----:B--2---:R-:W-:-:S12]  /*0c80*/  DFMA R26, R10, R8, R26 ;  /* 0x000000080a1a722b */ /* 0x004fd8000000001a */
[----:B------:R-:W-:Y:S05]  /*0c90*/  @P0 BRA `(.L_x_43) ;  /* 0xfffffffc00dc0947 */ /* 0x000fea000383ffff */
.L_x_35:
[----:B------:R-:W-:Y:S05]  /*0ca0*/  BSYNC.RECONVERGENT B1 ;  /* 0x0000000000017941 */ /* 0x000fea0003800200 */
.L_x_34:
[----:B------:R-:W-:-:S05]  /*0cb0*/  IMAD.U32 R12, RZ, RZ, UR4 ;  /* 0x00000004ff0c7e24 */ /* 0x000fca000f8e00ff */
[----:B------:R-:W-:-:S13]  /*0cc0*/  ISETP.GE.AND P0, PT, R12, 0x200, PT ;  /* 0x000002000c00780c */ /* 0x000fda0003f06270 */
[----:B------:R-:W-:Y:S05]  /*0cd0*/  @!P0 BRA `(.L_x_44) ;  /* 0x0000000400148947 */ /* 0x000fea0003800000 */
        /* <DEDUP_REMOVED lines=10> */
[----:B------:R-:W-:-:S03]  /*0d80*/  @!P1 SHF.R.U32.HI R3, RZ, 0x2, R0 ;  /* 0x00000002ff039819 */ /* 0x000fc60000011600 */
[----:B------:R-:W0:Y:S01]  /*0d90*/  SHFL.DOWN PT, R5, R7, 0x2, 0x1f ;  /* 0x08401f0007057f89 */ /* 0x000e2200000e0000 */
[----:B------:R-:W-:Y:S01]  /*0da0*/  @!P1 LOP3.LUT R3, R3, 0xf8, RZ, 0xc0, !PT ;  /* 0x000000f803039812 */ /* 0x000fe200078ec0ff */
        /* <DEDUP_REMOVED lines=14> */
[----:B-1----:R-:W-:-:S05]  /*0e90*/  @!P1 LEA R8, R13, R8, 0x18 ;  /* 0x000000080d089211 */ /* 0x002fca00078ec0ff */
[----:B------:R-:W-:Y:S01]  /*0ea0*/  @!P1 IMAD.IADD R9, R3, 0x1, R8 ;  /* 0x0000000103099824 */ /* 0x000fe200078e0208 */
[----:B0-----:R-:W-:-:S10]  /*0eb0*/  DADD R4, R4, R10 ;  /* 0x0000000004047229 */ /* 0x001fd4000000000a */
[----:B------:R-:W-:Y:S02]  /*0ec0*/  FSEL R6, R10, R4, P0 ;  /* 0x000000040a067208 */ /* 0x000fe40000000000 */
[----:B------:R-:W-:Y:S02]  /*0ed0*/  FSEL R7, R11, R5, P0 ;  /* 0x000000050b077208 */ /* 0x000fe40000000000 */
[----:B------:R-:W-:Y:S01]  /*0ee0*/  ISETP.NE.AND P0, PT, R0, RZ, PT ;  /* 0x000000ff0000720c */ /* 0x000fe20003f05270 */
[----:B------:R-:W-:Y:S04]  /*0ef0*/  SHFL.DOWN PT, R4, R6, 0x10, 0x1f ;  /* 0x0a001f0006047f89 */ /* 0x000fe800000e0000 */
[----:B------:R-:W0:Y:S02]  /*0f00*/  SHFL.DOWN PT, R5, R7, 0x10, 0x1f ;  /* 0x0a001f0007057f89 */ /* 0x000e2400000e0000 */
        /* <DEDUP_REMOVED lines=10> */
[----:B--2---:R-:W0:Y:S04]  /*0fb0*/  LDS.64 R8, [UR4+0x18] ;  /* 0x00001804ff087984 */ /* 0x004e280008000a00 */
        /* <DEDUP_REMOVED lines=23> */
.L_x_44:
[----:B------:R-:W-:-:S05]  /*1130*/  LOP3.LUT R2, R0, 0x3e0, RZ, 0xc0, !PT ;  /* 0x000003e000027812 */ /* 0x000fca00078ec0ff */
[----:B------:R-:W-:Y:S01]  /*1140*/  VIADD R3, R2, 0x20 ;  /* 0x0000002002037836 */ /* 0x000fe20000000000 */
[----:B------:R-:W-:-:S04]  /*1150*/  LOP3.LUT R2, RZ, R2, RZ, 0x33, !PT ;  /* 0x00000002ff027212 */ /* 0x000fc800078e33ff */
[----:B------:R-:W-:Y:S01]  /*1160*/  ISETP.GT.AND P0, PT, R3, UR4, PT ;  /* 0x0000000403007c0c */ /* 0x000fe2000bf04270 */
[----:B------:R-:W-:-:S05]  /*1170*/  VIADD R2, R2, UR4 ;  /* 0x0000000402027c36 */ /* 0x000fca0008000000 */
[----:B------:R-:W-:Y:S02]  /*1180*/  SEL R5, R2, 0x1f, P0 ;  /* 0x0000001f02057807 */ /* 0x000fe40000000000 */
[----:B------:R-:W0:Y:S03]  /*1190*/  S2R R2, SR_LANEID ;  /* 0x0000000000027919 */ /* 0x000e260000000000 */
[----:B------:R-:W-:Y:S04]  /*11a0*/  SHFL.DOWN PT, R6, R26, 0x1, R5 ;  /* 0x082000001a067989 */ /* 0x000fe800000e0005 */
[----:B------:R-:W1:Y:S02]  /*11b0*/  SHFL.DOWN PT, R7, R27, 0x1, R5 ;  /* 0x082000001b077989 */ /* 0x000e6400000e0005 */
[----:B-1----:R-:W-:Y:S01]  /*11c0*/  DADD R6, R6, R26 ;  /* 0x0000000006067229 */ /* 0x002fe2000000001a */
[C---:B0-----:R-:W-:Y:S01]  /*11d0*/  ISETP.GE.AND P0, PT, R2.reuse, R5, PT ;  /* 0x000000050200720c */ /* 0x041fe20003f06270 */
[C---:B------:R-:W-:Y:S01]  /*11e0*/  VIADD R4, R2.reuse, 0x2 ;  /* 0x0000000202047836 */ /* 0x040fe20000000000 */
[----:B------:R-:W-:-:S07]  /*11f0*/  ISETP.NE.AND P1, PT, R2, RZ, PT ;  /* 0x000000ff0200720c */ /* 0x000fce0003f25270 */
[----:B------:R-:W-:Y:S02]  /*1200*/  FSEL R8, R6, R26, !P0 ;  /* 0x0000001a06087208 */ /* 0x000fe40004000000 */
[----:B------:R-:W-:Y:S02]  /*1210*/  FSEL R9, R7, R27, !P0 ;  /* 0x0000001b07097208 */ /* 0x000fe40004000000 */
[----:B------:R-:W-:Y:S01]  /*1220*/  ISETP.GT.AND P0, PT, R4, R5, PT ;  /* 0x000000050400720c */ /* 0x000fe20003f04270 */
[----:B------:R-:W-:Y:S01]  /*1230*/  SHFL.DOWN PT, R6, R8, 0x2, R5 ;  /* 0x0840000008067989 */ /* 0x000fe200000e0005 */
[----:B------:R-:W-:Y:S01]  /*1240*/  VIADD R4, R2, 0x4 ;  /* 0x0000000402047836 */ /* 0x000fe20000000000 */
[----:B------:R-:W-:Y:S02]  /*1250*/  @!P1 SHF.R.U32.HI R3, RZ, 0x2, R0 ;  /* 0x00000002ff039819 */ /* 0x000fe40000011600 */
[----:B------:R-:W0:Y:S01]  /*1260*/  SHFL.DOWN PT, R7, R9, 0x2, R5 ;  /* 0x0840000009077989 */ /* 0x000e2200000e0005 */
[----:B------:R-:W1:Y:S01]  /*1270*/  @!P1 S2R R13, SR_CgaCtaId ;  /* 0x00000000000d9919 */ /* 0x000e620000008800 */
[----:B0-----:R-:W-:-:S10]  /*1280*/  DADD R6, R6, R8 ;  /* 0x0000000006067229 */ /* 0x001fd40000000008 */
[----:B------:R-:W-:Y:S02]  /*1290*/  FSEL R10, R8, R6, P0 ;  /* 0x00000006080a7208 */ /* 0x000fe40000000000 */
[----:B------:R-:W-:Y:S02]  /*12a0*/  FSEL R11, R9, R7, P0 ;  /* 0x00000007090b7208 */ /* 0x000fe40000000000 */
[----:B------:R-:W-:Y:S01]  /*12b0*/  ISETP.GT.AND P0, PT, R4, R5, PT ;  /* 0x000000050400720c */ /* 0x000fe20003f04270 */
[----:B------:R-:W-:Y:S01]  /*12c0*/  SHFL.DOWN PT, R6, R10, 0x4, R5 ;  /* 0x088000000a067989 */ /* 0x000fe200000e0005 */
[C---:B------:R-:W-:Y:S02]  /*12d0*/  VIADD R4, R2.reuse, 0x8 ;  /* 0x0000000802047836 */ /* 0x040fe40000000000 */
[----:B------:R-:W-:Y:S01]  /*12e0*/  VIADD R2, R2, 0x10 ;  /* 0x0000001002027836 */ /* 0x000fe20000000000 */
[----:B------:R-:W0:Y:S02]  /*12f0*/  SHFL.DOWN PT, R7, R11, 0x4, R5 ;  /* 0x088000000b077989 */ /* 0x000e2400000e0005 */
[----:B0-----:R-:W-:-:S10]  /*1300*/  DADD R6, R6, R10 ;  /* 0x0000000006067229 */ /* 0x001fd4000000000a */
[----:B------:R-:W-:Y:S02]  /*1310*/  FSEL R8, R10, R6, P0 ;  /* 0x000000060a087208 */ /* 0x000fe40000000000 */
[----:B------:R-:W-:Y:S02]  /*1320*/  FSEL R9, R11, R7, P0 ;  /* 0x000000070b097208 */ /* 0x000fe40000000000 */
[----:B------:R-:W-:Y:S01]  /*1330*/  ISETP.GT.AND P0, PT, R4, R5, PT ;  /* 0x000000050400720c */ /* 0x000fe20003f04270 */
[----:B------:R-:W-:Y:S01]  /*1340*/  SHFL.DOWN PT, R6, R8, 0x8, R5 ;  /* 0x0900000008067989 */ /* 0x000fe200000e0005 */
[----:B------:R-:W-:-:S03]  /*1350*/  @!P1 MOV R4, 0x400 ;  /* 0x0000040000049802 */ /* 0x000fc60000000f00 */
[----:B------:R-:W0:Y:S01]  /*1360*/  SHFL.DOWN PT, R7, R9, 0x8, R5 ;  /* 0x0900000009077989 */ /* 0x000e2200000e0005 */
[----:B-1----:R-:W-:Y:S02]  /*1370*/  @!P1 LEA R13, R13, R4, 0x18 ;  /* 0x000000040d0d9211 */ /* 0x002fe400078ec0ff */
[----:B------:R-:W-:-:S05]  /*1380*/  @!P1 LOP3.LUT R4, R3, 0xf8, RZ, 0xc0, !PT ;  /* 0x000000f803049812 */ /* 0x000fca00078ec0ff */
[----:B------:R-:W-:Y:S01]  /*1390*/  @!P1 IMAD.IADD R13, R4, 0x1, R13 ;  /* 0x00000001040d9824 */ /* 0x000fe200078e020d */
[----:B0-----:R-:W-:-:S10]  /*13a0*/  DADD R6, R6, R8 ;  /* 0x0000000006067229 */ /* 0x001fd40000000008 */
[----:B------:R-:W-:Y:S02]  /*13b0*/  FSEL R10, R8, R6, P0 ;  /* 0x00000006080a7208 */ /* 0x000fe40000000000 */
[----:B------:R-:W-:Y:S02]  /*13c0*/  FSEL R11, R9, R7, P0 ;  /* 0x00000007090b7208 */ /* 0x000fe40000000000 */
[----:B------:R-:W-:Y:S01]  /*13d0*/  ISETP.GT.AND P0, PT, R2, R5, PT ;  /* 0x000000050200720c */ /* 0x000fe20003f04270 */
[----:B------:R-:W-:Y:S04]  /*13e0*/  SHFL.DOWN PT, R6, R10, 0x10, R5 ;  /* 0x0a0000000a067989 */ /* 0x000fe800000e0005 */
[----:B------:R-:W0:Y:S02]  /*13f0*/  SHFL.DOWN PT, R7, R11, 0x10, R5 ;  /* 0x0a0000000b077989 */ /* 0x000e2400000e0005 */
[----:B0-----:R-:W-:-:S10]  /*1400*/  DADD R6, R6, R10 ;  /* 0x0000000006067229 */ /* 0x001fd4000000000a */
[----:B------:R-:W-:Y:S02]  /*1410*/  FSEL R2, R10, R6, P0 ;  /* 0x000000060a027208 */ /* 0x000fe40000000000 */
[----:B------:R-:W-:Y:S02]  /*1420*/  FSEL R3, R11, R7, P0 ;  /* 0x000000070b037208 */ /* 0x000fe40000000000 */
[----:B------:R-:W-:-:S03]  /*1430*/  ISETP.NE.AND P0, PT, R0, RZ, PT ;  /* 0x000000ff0000720c */ /* 0x000fc60003f05270 */
[----:B------:R1:W-:Y:S01]  /*1440*/  @!P1 STS.64 [R13+0x10], R2 ;  /* 0x000010020d009388 */ /* 0x0003e20000000a00 */
[----:B------:R-:W-:Y:S09]  /*1450*/  BAR.SYNC.DEFER_BLOCKING 0x0 ;  /* 0x0000000000007b1d */ /* 0x000ff20000010000 */
[----:B------:R-:W-:Y:S05]  /*1460*/  @P0 BRA `(.L_x_45) ;  /* 0x0000001800d00947 */ /* 0x000fea0003800000 */
[----:B------:R-:W0:Y:S01]  /*1470*/  S2UR UR5, SR_CgaCtaId ;  /* 0x00000000000579c3 */ /* 0x000e220000008800 */
[----:B------:R-:W-:Y:S01]  /*1480*/  UMOV UR4, 0x400 ;  /* 0x0000040000047882 */ /* 0x000fe20000000000 */
[----:B------:R-:W-:Y:S01]  /*1490*/  ISETP.GT.AND P1, PT, R12, 0x20, PT ;  /* 0x000000200c00780c */ /* 0x000fe20003f24270 */
[----:B0-----:R-:W-:-:S09]  /*14a0*/  ULEA UR4, UR5, UR4, 0x18 ;  /* 0x0000000405047291 */ /* 0x001fd2000f8ec0ff */
[----:B------:R-:W0:Y:S04]  /*14b0*/  LDS.64 R8, [UR4+0x18] ;  /* 0x00001804ff087984 */ /* 0x000e280008000a00 */
[----:B------:R-:W2:Y:S01]  /*14c0*/  LDS.128 R4, [UR4+0x20] ;  /* 0x00002004ff047984 */ /* 0x000ea20008000c00 */
[----:B0-----:R-:W-:-:S10]  /*14d0*/  DADD R8, R2, R8 ;  /* 0x0000000002087229 */ /* 0x001fd40000000008 */
[----:B-1----:R-:W-:Y:S02]  /*14e0*/  FSEL R2, R8, R2, P1 ;  /* 0x0000000208027208 */ /* 0x002fe40000800000 */
[----:B------:R-:W-:Y:S02]  /*14f0*/  FSEL R3, R9, R3, P1 ;  /* 0x0000000309037208 */ /* 0x000fe40000800000 */
[----:B------:R-:W0:Y:S01]  /*1500*/  LDS.128 R8, [UR4+0x30] ;  /* 0x00003004ff087984 */ /* 0x000e220008000c00 */
[----:B------:R-:W-:-:S03]  /*1510*/  ISETP.GT.AND P1, PT, R12, 0x40, PT ;  /* 0x000000400c00780c */ /* 0x000fc60003f24270 */
        /* <DEDUP_REMOVED lines=61> */
.L_x_31:
[----:B------:R-:W0:Y:S01]  /*18f0*/  S2R R0, SR_TID.X ;  /* 0x0000000000007919 */ /* 0x000e220000002100 */
[----:B------:R-:W1:Y:S01]  /*1900*/  LDCU.128 UR8, c[0x0][0x380] ;  /* 0x00007000ff0877ac */ /* 0x000e620008000c00 */
[----:B------:R-:W2:Y:S01]  /*1910*/  LDCU UR13, c[0x0][0x3d0] ;  /* 0x00007a00ff0d77ac */ /* 0x000ea20008000800 */
[----:B0-----:R-:W-:-:S05]  /*1920*/  IADD3 R2, P0, PT, R0, UR17, RZ ;  /* 0x0000001100027c10 */ /* 0x001fca000ff1e0ff */
[----:B------:R-:W-:Y:S02]  /*1930*/  IMAD.SHL.U32 R14, R2, 0x8, RZ ;  /* 0x00000008020e7824 */ /* 0x000fe400078e00ff */
[----:B------:R-:W-:-:S03]  /*1940*/  IMAD.X R3, RZ, RZ, RZ, P0 ;  /* 0x000000ffff037224 */ /* 0x000fc600000e06ff */
[----:B-1----:R-:W-:Y:S02]  /*1950*/  IADD3 R16, P0, PT, R14, UR8, RZ ;  /* 0x000000080e107c10 */ /* 0x002fe4000ff1e0ff */
[----:B------:R-:W-:Y:S02]  /*1960*/  SHF.L.U64.HI R2, R2, 0x3, R3 ;  /* 0x0000000302027819 */ /* 0x000fe40000010203 */
[----:B------:R-:W-:Y:S02]  /*1970*/  IADD3 R14, P1, PT, R14, UR10, RZ ;  /* 0x0000000a0e0e7c10 */ /* 0x000fe4000ff3e0ff */
[C---:B------:R-:W-:Y:S02]  /*1980*/  IADD3.X R17, PT, PT, R2.reuse, UR9, RZ, P0, !PT ;  /* 0x0000000902117c10 */ /* 0x040fe400087fe4ff */
[----:B------:R-:W-:-:S03]  /*1990*/  IADD3.X R15, PT, PT, R2, UR11, RZ, P1, !PT ;  /* 0x0000000b020f7c10 */ /* 0x000fc60008ffe4ff */
[----:B------:R-:W3:Y:S04]  /*19a0*/  LDG.E.64 R10, desc[UR18][R16.64+0x1000] ;  /* 0x00100012100a7981 */ /* 0x000ee8000c1e1b00 */
[----:B------:R-:W3:Y:S04]  /*19b0*/  LDG.E.64 R12, desc[UR18][R14.64+0x1000] ;  /* 0x001000120e0c7981 */ /* 0x000ee8000c1e1b00 */
[----:B------:R-:W4:Y:S04]  /*19c0*/  LDG.E.64 R18, desc[UR18][R16.64] ;  /* 0x0000001210127981 */ /* 0x000f28000c1e1b00 */
[----:B------:R-:W4:Y:S04]  /*19d0*/  LDG.E.64 R20, desc[UR18][R14.64] ;  /* 0x000000120e147981 */ /* 0x000f28000c1e1b00 */
[----:B------:R-:W5:Y:S04]  /*19e0*/  LDG.E.64 R2, desc[UR18][R16.64+0x2000] ;  /* 0x0020001210027981 */ /* 0x000f68000c1e1b00 */
[----:B------:R-:W5:Y:S04]  /*19f0*/  LDG.E.64 R4, desc[UR18][R14.64+0x2000] ;  /* 0x002000120e047981 */ /* 0x000f68000c1e1b00 */
[----:B------:R-:W2:Y:S04]  /*1a00*/  LDG.E.64 R6, desc[UR18][R16.64+0x3000] ;  /* 0x0030001210067981 */ /* 0x000ea8000c1e1b00 */
[----:B------:R-:W2:Y:S04]  /*1a10*/  LDG.E.64 R8, desc[UR18][R14.64+0x3000] ;  /* 0x003000120e087981 */ /* 0x000ea8000c1e1b00 */
[----:B------:R-:W2:Y:S01]  /*1a20*/  LDG.E.64 R24, desc[UR18][R14.64+0x6000] ;  /* 0x006000120e187981 */ /* 0x000ea2000c1e1b00 */
[----:B---3--:R-:W-:-:S03]  /*1a30*/  DMUL R22, R10, R12 ;  /* 0x0000000c0a167228 */ /* 0x008fc60000000000 */
[----:B------:R-:W3:Y:S04]  /*1a40*/  LDG.E.64 R10, desc[UR18][R16.64+0x4000] ;  /* 0x00400012100a7981 */ /* 0x000ee8000c1e1b00 */
[----:B------:R-:W3:Y:S01]  /*1a50*/  LDG.E.64 R12, desc[UR18][R14.64+0x4000] ;  /* 0x004000120e0c7981 */ /* 0x000ee2000c1e1b00 */
[----:B----4-:R-:W-:-:S03]  /*1a60*/  DFMA R26, R18, R20, R22 ;  /* 0x00000014121a722b */ /* 0x010fc60000000016 */
[----:B------:R-:W4:Y:S04]  /*1a70*/  LDG.E.64 R18, desc[UR18][R16.64+0x5000] ;  /* 0x0050001210127981 */ /* 0x000f28000c1e1b00 */
[----:B------:R-:W4:Y:S04]  /*1a80*/  LDG.E.64 R20, desc[UR18][R14.64+0x5000] ;  /* 0x005000120e147981 */ /* 0x000f28000c1e1b00 */
[----:B------:R-:W4:Y:S01]  /*1a90*/  LDG.E.64 R22, desc[UR18][R16.64+0x6000] ;  /* 0x0060001210167981 */ /* 0x000f22000c1e1b00 */
[----:B-----5:R-:W-:Y:S01]  /*1aa0*/  DFMA R2, R2, R4, R26 ;  /* 0x000000040202722b */ /* 0x020fe2000000001a */
[----:B--2---:R-:W-:-:S07]  /*1ab0*/  UIMAD UR5, UR13, 0xe00, URZ ;  /* 0x00000e000d0578a4 */ /* 0x004fce000f8e02ff */
[----:B------:R-:W-:Y:S01]  /*1ac0*/  DFMA R2, R6, R8, R2 ;  /* 0x000000080602722b */ /* 0x000fe20000000002 */
[----:B------:R-:W-:Y:S02]  /*1ad0*/  USHF.R.S32.HI UR4, URZ, 0x1f, UR5 ;  /* 0x0000001fff047899 */ /* 0x000fe40008011405 */
[----:B------:R-:W-:-:S04]  /*1ae0*/  UISETP.GE.U32.AND UP0, UPT, UR6, UR5, UPT ;  /* 0x000000050600728c */ /* 0x000fc8000bf06070 */
[----:B------:R-:W-:Y:S01]  /*1af0*/  UISETP.GE.U32.AND.EX UP0, UPT, UR7, UR4, UPT, UP0 ;  /* 0x000000040700728c */ /* 0x000fe2000bf06100 */
[----:B---3--:R-:W-:-:S08]  /*1b00*/  DFMA R2, R10, R12, R2 ;  /* 0x0000000c0a02722b */ /* 0x008fd00000000002 */
[----:B----4-:R-:W-:-:S08]  /*1b10*/  DFMA R2, R18, R20, R2 ;  /* 0x000000141202722b */ /* 0x010fd00000000002 */
[----:B------:R-:W-:Y:S01]  /*1b20*/  DFMA R22, R22, R24, R2 ;  /* 0x000000181616722b */ /* 0x000fe20000000002 */
[----:B------:R-:W-:Y:S10]  /*1b30*/  BRA.U !UP0, `(.L_x_46) ;  /* 0x00000011080c7547 */ /* 0x000ff4000b800000 */
[----:B------:R-:W-:Y:S01]  /*1b40*/  UIADD3 UR7, UP0, UPT, UR17, UR5, URZ ;  /* 0x0000000511077290 */ /* 0x000fe2000ff1e0ff */
[----:B------:R-:W-:Y:S01]  /*1b50*/  IMAD.U32 R3, RZ, RZ, UR14 ;  /* 0x0000000eff037e24 */ /* 0x000fe2000f8e00ff */
[----:B------:R-:W-:Y:S02]  /*1b60*/  LOP3.LUT R2, RZ, R0, RZ, 0x33, !PT ;  /* 0x00000000ff027212 */ /* 0x000fe400078e33ff */
[----:B------:R-:W-:Y:S02]  /*1b70*/  UIADD3.X UR12, UPT, UPT, URZ, UR4, URZ, UP0, !UPT ;  /* 0x00000004ff0c7290 */ /* 0x000fe400087fe4ff */
[----:B------:R-:W-:Y:S01]  /*1b80*/  UIADD3 UR23, UP0, UPT, UR14, -0xe00, URZ ;  /* 0xfffff2000e177890 */ /* 0x000fe2000ff1e0ff */
[----:B------:R-:W-:Y:S01]  /*1b90*/  IADD3 R13, P0, PT, R0, UR7, RZ ;  /* 0x00000007000d7c10 */ /* 0x000fe2000ff1e0ff */
[----:B------:R-:W-:Y:S01]  /*1ba0*/  UMOV UR4, URZ ;  /* 0x000000ff00047c82 */ /* 0x000fe20008000000 */
[----:B------:R-:W-:Y:S01]  /*1bb0*/  IADD3 R2, PT, PT, R3, -UR5, R2 ;  /* 0x8000000503027c10 */ /* 0x000fe2000fffe002 */
[----:B------:R-:W-:Y:S01]  /*1bc0*/  UIADD3.X UR24, UPT, UPT, UR15, -0x1, URZ, UP0, !UPT ;  /* 0xffffffff0f187890 */ /* 0x000fe200087fe4ff */
[C---:B------:R-:W-:Y:S01]  /*1bd0*/  LEA R12, P1, R13.reuse, 0x8000, 0x3 ;  /* 0x000080000d0c7811 */ /* 0x040fe200078218ff */
[----:B------:R-:W-:Y:S01]  /*1be0*/  UISETP.GT.U32.AND UP0, UPT, UR7, UR23, UPT ;  /* 0x000000170700728c */ /* 0x000fe2000bf04070 */
[----:B------:R-:W-:Y:S01]  /*1bf0*/  IMAD.X R4, RZ, RZ, UR12, P0 ;  /* 0x0000000cff047e24 */ /* 0x000fe200080e06ff */
[----:B------:R-:W-:Y:S01]  /*1c00*/  UMOV UR6, UR12 ;  /* 0x0000000c00067c82 */ /* 0x000fe20008000000 */
[C---:B------:R-:W-:Y:S01]  /*1c10*/  IADD3 R10, P0, PT, R12.reuse, UR8, RZ ;  /* 0x000000080c0a7c10 */ /* 0x040fe2000ff1e0ff */
[----:B------:R-:W-:Y:S01]  /*1c20*/  UISETP.GT.U32.AND.EX UP0, UPT, UR12, UR24, UPT, UP0 ;  /* 0x000000180c00728c */ /* 0x000fe2000bf04100 */
[----:B------:R-:W-:Y:S01]  /*1c30*/  IADD3 R12, P2, PT, R12, UR10, RZ ;  /* 0x0000000a0c0c7c10 */ /* 0x000fe2000ff5e0ff */
[----:B------:R-:W-:Y:S01]  /*1c40*/  VIADD R3, R2, -UR17 ;  /* 0x8000001102037c36 */ /* 0x000fe20008000000 */
[----:B------:R-:W-:Y:S01]  /*1c50*/  LEA.HI.X R13, R13, RZ, R4, 0x3, P1 ;  /* 0x000000ff0d0d7211 */ /* 0x000fe200008f1c04 */
[----:B------:R-:W-:Y:S01]  /*1c60*/  IMAD.U32 R4, RZ, RZ, UR5 ;  /* 0x00000005ff047e24 */ /* 0x000fe2000f8e00ff */
[----:B------:R-:W-:-:S02]  /*1c70*/  UMOV UR5, UR7 ;  /* 0x0000000700057c82 */ /* 0x000fc40008000000 */
[C---:B------:R-:W-:Y:S02]  /*1c80*/  IADD3.X R11, PT, PT, R13.reuse, UR9, RZ, P0, !PT ;  /* 0x000000090d0b7c10 */ /* 0x040fe400087fe4ff */
[----:B------:R-:W-:Y:S01]  /*1c90*/  IADD3.X R13, PT, PT, R13, UR11, RZ, P2, !PT ;  /* 0x0000000b0d0d7c10 */ /* 0x000fe200097fe4ff */
[----:B------:R-:W-:Y:S06]  /*1ca0*/  BRA.U UP0, `(.L_x_47) ;  /* 0x0000000100d87547 */ /* 0x000fec000b800000 */
[----:B------:R-:W0:Y:S01]  /*1cb0*/  LDCU UR13, c[0x0][0x3d0] ;  /* 0x00007a00ff0d77ac */ /* 0x000e220008000800 */
[----:B------:R-:W1:Y:S01]  /*1cc0*/  LDCU.64 UR14, c[0x0][0x3c8] ;  /* 0x00007900ff0e77ac */ /* 0x000e620008000a00 */
[----:B------:R-:W2:Y:S01]  /*1cd0*/  LDCU.128 UR8, c[0x0][0x380] ;  /* 0x00007000ff0877ac */ /* 0x000ea20008000c00 */
[----:B------:R-:W-:Y:S01]  /*1ce0*/  NOP ;  /* 0x0000000000007918 */ /* 0x000fe20000000000 */
.L_x_48:
[----:B------:R-:W-:-:S05]  /*1cf0*/  IADD3 R2, P0, PT, R0, UR7, RZ ;  /* 0x0000000700027c10 */ /* 0x000fca000ff1e0ff */
[----:B------:R-:W-:Y:S02]  /*1d00*/  IMAD.SHL.U32 R4, R2, 0x8, RZ ;  /* 0x0000000802047824 */ /* 0x000fe400078e00ff */
[----:B------:R-:W-:-:S03]  /*1d10*/  IMAD.X R5, RZ, RZ, UR12, P0 ;  /* 0x0000000cff057e24 */ /* 0x000fc600080e06ff */
[----:B--2---:R-:W-:Y:S02]  /*1d20*/  IADD3 R6, P0, PT, R4, UR8, RZ ;  /* 0x0000000804067c10 */ /* 0x004fe4000ff1e0ff */
[----:B------:R-:W-:Y:S02]  /*1d30*/  SHF.L.U64.HI R2, R2, 0x3, R5 ;  /* 0x0000000302027819 */ /* 0x000fe40000010205 */
        /* <DEDUP_REMOVED lines=20> */
[----:B-1----:R-:W-:Y:S02]  /*1e80*/  UIADD3 UR21, UP0, UPT, -UR7, UR14, URZ ;  /* 0x0000000e07157290 */ /* 0x002fe4000ff1e1ff */
[----:B0-----:R-:W-:Y:S02]  /*1e90*/  UIMAD UR25, UR13, 0xe00, URZ ;  /* 0x00000e000d1978a4 */ /* 0x001fe4000f8e02ff */
[----:B------:R-:W-:Y:S02]  /*1ea0*/  UIADD3.X UR22, UPT, UPT, ~UR12, UR15, URZ, UP0, !UPT ;  /* 0x0000000f0c167290 */ /* 0x000fe400087fe5ff */
[----:B------:R-:W-:-:S02]  /*1eb0*/  USHF.R.S32.HI UR16, URZ, 0x1f, UR25 ;  /* 0x0000001fff107899 */ /* 0x000fc40008011419 */
[----:B------:R-:W-:-:S04]  /*1ec0*/  UISETP.GE.U32.AND UP0, UPT, UR21, UR25, UPT ;  /* 0x000000191500728c */ /* 0x000fc8000bf06070 */
[----:B------:R-:W-:Y:S02]  /*1ed0*/  UISETP.GE.U32.AND.EX UP0, UPT, UR22, UR16, UPT, UP0 ;  /* 0x000000101600728c */ /* 0x000fe4000bf06100 */
[----:B------:R-:W-:-:S04]  /*1ee0*/  UIADD3 UR5, UP1, UPT, UR25, UR5, URZ ;  /* 0x0000000519057290 */ /* 0x000fc8000ff3e0ff */
[----:B------:R-:W-:Y:S01]  /*1ef0*/  UIADD3.X UR6, UPT, UPT, UR16, UR6, URZ, UP1, !UPT ;  /* 0x0000000610067290 */ /* 0x000fe20008ffe4ff */
[----:B--2---:R-:W-:-:S08]  /*1f00*/  DFMA R8, R24, R20, R8 ;  /* 0x000000141808722b */ /* 0x004fd00000000008 */
[----:B---3--:R-:W-:-:S08]  /*1f10*/  DFMA R8, R22, R18, R8 ;  /* 0x000000121608722b */ /* 0x008fd00000000008 */
[----:B----4-:R-:W-:-:S08]  /*1f20*/  DFMA R8, R16, R14, R8 ;  /* 0x0000000e1008722b */ /* 0x010fd00000000008 */
[----:B-----5:R-:W-:Y:S01]  /*1f30*/  DFMA R22, R26, R28, R8 ;  /* 0x0000001c1a16722b */ /* 0x020fe20000000008 */
[----:B------:R-:W-:Y:S10]  /*1f40*/  BRA.U !UP0, `(.L_x_46) ;  /* 0x0000000d08087547 */ /* 0x000ff4000b800000 */
[----:B------:R-:W-:Y:S02]  /*1f50*/  UIADD3 UR7, UP0, UPT, UR25, UR7, URZ ;  /* 0x0000000719077290 */ /* 0x000fe4000ff1e0ff */
[----:B------:R-:W-:Y:S01]  /*1f60*/  IMAD.U32 R5, RZ, RZ, UR25 ;  /* 0x00000019ff057e24 */ /* 0x000fe2000f8e00ff */
[----:B------:R-:W-:Y:S01]  /*1f70*/  UIADD3 UR4, UPT, UPT, UR4, 0x1, URZ ;  /* 0x0000000104047890 */ /* 0x000fe2000fffe0ff */
[----:B------:R-:W-:Y:S01]  /*1f80*/  IMAD.U32 R7, RZ, RZ, UR25 ;  /* 0x00000019ff077e24 */ /* 0x000fe2000f8e00ff */
[----:B------:R-:W-:Y:S01]  /*1f90*/  UIADD3.X UR12, UPT, UPT, UR16, UR12, URZ, UP0, !UPT ;  /* 0x0000000c100c7290 */ /* 0x000fe200087fe4ff */
[----:B------:R-:W-:Y:S01]  /*1fa0*/  IMAD.WIDE R10, R5, 0x8, R10 ;  /* 0x00000008050a7825 */ /* 0x000fe200078e020a */
[----:B------:R-:W-:-:S03]  /*1fb0*/  UISETP.GT.U32.AND UP0, UPT, UR7, UR23, UPT ;  /* 0x000000170700728c */ /* 0x000fc6000bf04070 */
[----:B------:R-:W-:Y:S01]  /*1fc0*/  IMAD.WIDE R12, R7, 0x8, R12 ;  /* 0x00000008070c7825 */ /* 0x000fe200078e020c */
[----:B------:R-:W-:-:S03]  /*1fd0*/  UISETP.GT.U32.AND.EX UP0, UPT, UR12, UR24, UPT, UP0 ;  /* 0x000000180c00728c */ /* 0x000fc6000bf04100 */
[----:B------:R-:W-:-:S06]  /*1fe0*/  VIADD R3, R3, -UR25 ;  /* 0x8000001903037c36 */ /* 0x000fcc0008000000 */
[----:B------:R-:W-:Y:S05]  /*1ff0*/  BRA.U !UP0, `(.L_x_48) ;  /* 0xfffffffd083c7547 */ /* 0x000fea000b83ffff */
[----:B------:R-:W-:-:S07]  /*2000*/  IMAD.U32 R4, RZ, RZ, UR25 ;  /* 0x00000019ff047e24 */ /* 0x000fce000f8e00ff */
.L_x_47:
[----:B------:R-:W-:Y:S01]  /*2010*/  UIADD3 UR16, UPT, UPT, -UR7, UR14, URZ ;  /* 0x0000000e07107290 */ /* 0x000fe2000fffe1ff */
[----:B------:R-:W-:Y:S01]  /*2020*/  IMAD.U32 R2, RZ, RZ, UR15 ;  /* 0x0000000fff027e24 */ /* 0x000fe2000f8e00ff */
[----:B------:R-:W-:Y:S01]  /*2030*/  UISETP.GE.U32.AND UP0, UPT, UR7, UR14, UPT ;  /* 0x0000000e0700728c */ /* 0x000fe2000bf06070 */
[----:B------:R-:W-:Y:S01]  /*2040*/  IMAD.U32 R5, RZ, RZ, UR12 ;  /* 0x0000000cff057e24 */ /* 0x000fe2000f8e00ff */
[----:B------:R-:W-:Y:S02]  /*2050*/  BSSY.RECONVERGENT B1, `(.L_x_46) ;  /* 0x00000b1000017945 */ /* 0x000fe40003800200 */
[----:B------:R-:W-:Y:S02]  /*2060*/  ISETP.GE.AND P0, PT, R0, UR16, PT ;  /* 0x0000001000007c0c */ /* 0x000fe4000bf06270 */
[----:B------:R-:W-:-:S04]  /*2070*/  PLOP3.LUT P1, PT, PT, PT, UP0, 0x80, 0x8 ;  /* 0x000000000008781c */ /* 0x000fc80003f2f008 */
[----:B------:R-:W-:-:S13]  /*2080*/  ISETP.GE.U32.OR.EX P0, PT, R5, R2, P0, P1 ;  /* 0x000000020500720c */ /* 0x000fda0000706510 */
[----:B------:R-:W-:Y:S05]  /*2090*/  @P0 BRA `(.L_x_49) ;  /* 0x0000000800b00947 */ /* 0x000fea0003800000 */
[----:B------:R-:W-:Y:S01]  /*20a0*/  VIADD R2, R4, UR17 ;  /* 0x0000001104027c36 */ /* 0x000fe20008000000 */
[----:B------:R-:W-:Y:S01]  /*20b0*/  UIMAD UR15, UR4, UR13, URZ ;  /* 0x0000000d040f72a4 */ /* 0x000fe2000f8e02ff */
[----:B------:R-:W-:Y:S01]  /*20c0*/  LOP3.LUT R5, RZ, R0, RZ, 0x33, !PT ;  /* 0x00000000ff057212 */ /* 0x000fe200078e33ff */
[----:B------:R-:W-:Y:S01]  /*20d0*/  BSSY.RECONVERGENT B2, `(.L_x_50) ;  /* 0x000004a000027945 */ /* 0x000fe20003800200 */
[----:B------:R-:W-:Y:S02]  /*20e0*/  IMAD.MOV.U32 R4, RZ, RZ, R0 ;  /* 0x000000ffff047224 */ /* 0x000fe400078e0000 */
[----:B------:R-:W-:Y:S01]  /*20f0*/  IADD3 R2, PT, PT, -R2, UR14, R5 ;  /* 0x0000000e02027c10 */ /* 0x000fe2000fffe105 */
[----:B------:R-:W-:-:S04]  /*2100*/  IMAD.U32 R5, RZ, RZ, UR15 ;  /* 0x0000000fff057e24 */ /* 0x000fc8000f8e00ff */
[----:B------:R-:W-:-:S05]  /*2110*/  IMAD R2, R5, -0xe00, R2 ;  /* 0xfffff20005027824 */ /* 0x000fca00078e0202 */
[C---:B------:R-:W-:Y:S02]  /*2120*/  ISETP.GE.U32.AND P1, PT, R2.reuse, 0x1e00, PT ;  /* 0x00001e000200780c */ /* 0x040fe40003f26070 */
[----:B------:R-:W-:-:S04]  /*2130*/  LEA.HI R5, R2, 0x1, RZ, 0x17 ;  /* 0x0000000102057811 */ /* 0x000fc800078fb8ff */
[----:B------:R-:W-:-:S04]  /*2140*/  LOP3.LUT R24, R5, 0xf, RZ, 0xc0, !PT ;  /* 0x0000000f05187812 */ /* 0x000fc800078ec0ff */
[----:B------:R-:W-:-:S03]  /*2150*/  ISETP.NE.AND P0, PT, R24, RZ, PT ;  /* 0x000000ff1800720c */ /* 0x000fc60003f05270 */
[----:B------:R-:W-:Y:S10]  /*2160*/  @!P1 BRA `(.L_x_51) ;  /* 0x0000000400009947 */ /* 0x000ff40003800000 */
[----:B------:R-:W-:Y:S01]  /*2170*/  LEA.HI R2, R3, 0x1, RZ, 0x17 ;  /* 0x0000000103027811 */ /* 0x000fe200078fb8ff */
[----:B------:R-:W-:-:S03]  /*2180*/  IMAD.MOV.U32 R4, RZ, RZ, R0 ;  /* 0x000000ffff047224 */ /* 0x000fc600078e0000 */
[----:B------:R-:W-:-:S05]  /*2190*/  LOP3.LUT R2, R2, 0xfffff0, RZ, 0xc0, !PT ;  /* 0x00fffff002027812 */ /* 0x000fca00078ec0ff */
[----:B------:R-:W-:-:S07]  /*21a0*/  IMAD.MOV R2, RZ, RZ, -R2 ;  /* 0x000000ffff027224 */ /* 0x000fce00078e0a02 */
.L_x_52:
        /* <DEDUP_REMOVED lines=60> */
.L_x_51:
[----:B------:R-:W-:Y:S05]  /*2570*/  BSYNC.RECONVERGENT B2 ;  /* 0x0000000000027941 */ /* 0x000fea0003800200 */
.L_x_50:
[----:B------:R-:W-:Y:S05]  /*2580*/  @!P0 BRA `(.L_x_49) ;  /* 0x0000000400748947 */ /* 0x000fea0003800000 */
[----:B------:R-:W-:Y:S01]  /*2590*/  ISETP.GE.U32.AND P1, PT, R24, 0x8, PT ;  /* 0x000000081800780c */ /* 0x000fe20003f26070 */
[----:B------:R-:W-:Y:S01]  /*25a0*/  BSSY.RECONVERGENT B2, `(.L_x_53) ;  /* 0x0000025000027945 */ /* 0x000fe20003800200 */
[----:B------:R-:W-:-:S04]  /*25b0*/  LOP3.LUT R2, R5, 0x7, RZ, 0xc0, !PT ;  /* 0x0000000705027812 */ /* 0x000fc800078ec0ff */
[----:B------:R-:W-:-:S07]  /*25c0*/  ISETP.NE.AND P0, PT, R2, RZ, PT ;  /* 0x000000ff0200720c */ /* 0x000fce0003f05270 */
[----:B------:R-:W-:Y:S06]  /*25d0*/  @!P1 BRA `(.L_x_54) ;  /* 0x0000000000849947 */ /* 0x000fec0003800000 */
[----:B------:R-:W-:-:S05]  /*25e0*/  IADD3 R7, P1, PT, R4, UR7, RZ ;  /* 0x0000000704077c10 */ /* 0x000fca000ff3e0ff */
[----:B------:R-:W-:Y:S02]  /*25f0*/  IMAD.X R8, RZ, RZ, UR12, P1 ;  /* 0x0000000cff087e24 */ /* 0x000fe400088e06ff */
[----:B------:R-:W-:-:S03]  /*2600*/  IMAD.SHL.U32 R6, R7, 0x8, RZ ;  /* 0x0000000807067824 */ /* 0x000fc600078e00ff */
[----:B------:R-:W-:Y:S02]  /*2610*/  SHF.L.U64.HI R7, R7, 0x3, R8 ;  /* 0x0000000307077819 */ /* 0x000fe40000010208 */
[C---:B------:R-:W-:Y:S02]  /*2620*/  IADD3 R8, P1, PT, R6.reuse, UR8, RZ ;  /* 0x0000000806087c10 */ /* 0x040fe4000ff3e0ff */
        /* <DEDUP_REMOVED lines=23> */
[----:B---3--:R-:W-:-:S08]  /*27a0*/  DFMA R10, R10, R12, R18 ;  /* 0x0000000c0a0a722b */ /* 0x008fd00000000012 */
[----:B----4-:R-:W-:Y:S01]  /*27b0*/  DFMA R10, R14, R16, R10 ;  /* 0x000000100e0a722b */ /* 0x010fe2000000000a */
[----:B------:R-:W-:-:S07]  /*27c0*/  VIADD R4, R4, 0x1000 ;  /* 0x0000100004047836 */ /* 0x000fce0000000000 */
[----:B--2---:R-:W-:-:S08]  /*27d0*/  DFMA R22, R20, R22, R10 ;  /* 0x000000161416722b */ /* 0x004fd0000000000a */
[----:B-----5:R-:W-:-:S11]  /*27e0*/  DFMA R22, R24, R26, R22 ;  /* 0x0000001a1816722b */ /* 0x020fd60000000016 */
.L_x_54:
[----:B------:R-:W-:Y:S05]  /*27f0*/  BSYNC.RECONVERGENT B2 ;  /* 0x0000000000027941 */ /* 0x000fea0003800200 */
.L_x_53:
[----:B------:R-:W-:Y:S05]  /*2800*/  @!P0 BRA `(.L_x_49) ;  /* 0x0000000000d48947 */ /* 0x000fea0003800000 */
[----:B------:R-:W-:Y:S01]  /*2810*/  ISETP.GE.U32.AND P1, PT, R2, 0x4, PT ;  /* 0x000000040200780c */ /* 0x000fe20003f26070 */
[----:B------:R-:W-:Y:S01]  /*2820*/  BSSY.RECONVERGENT B2, `(.L_x_55) ;  /* 0x0000018000027945 */ /* 0x000fe20003800200 */
[----:B------:R-:W-:-:S11]  /*2830*/  LOP3.LUT P0, RZ, R5, 0x3, RZ, 0xc0, !PT ;  /* 0x0000000305ff7812 */ /* 0x000fd6000780c0ff */
[----:B------:R-:W-:Y:S05]  /*2840*/  @!P1 BRA `(.L_x_56) ;  /* 0x0000000000549947 */ /* 0x000fea0003800000 */
[----:B------:R-:W-:-:S05]  /*2850*/  IADD3 R2, P1, PT, R4, UR7, RZ ;  /* 0x0000000704027c10 */ /* 0x000fca000ff3e0ff */
[----:B------:R-:W-:Y:S02]  /*2860*/  IMAD.SHL.U32 R20, R2, 0x8, RZ ;  /* 0x0000000802147824 */ /* 0x000fe400078e00ff */
[----:B------:R-:W-:-:S03]  /*2870*/  IMAD.X R5, RZ, RZ, UR12, P1 ;  /* 0x0000000cff057e24 */ /* 0x000fc600088e06ff */
[----:B------:R-:W-:Y:S02]  /*2880*/  IADD3 R18, P1, PT, R20, UR8, RZ ;  /* 0x0000000814127c10 */ /* 0x000fe4000ff3e0ff */
        /* <DEDUP_REMOVED lines=17> */
.L_x_56:
[----:B------:R-:W-:Y:S05]  /*29a0*/  BSYNC.RECONVERGENT B2 ;  /* 0x0000000000027941 */ /* 0x000fea0003800200 */
.L_x_55:
[----:B------:R-:W-:Y:S05]  /*29b0*/  @!P0 BRA `(.L_x_49) ;  /* 0x0000000000688947 */ /* 0x000fea0003800000 */
[----:B------:R-:W-:Y:S02]  /*29c0*/  IADD3 R8, P0, PT, R4, UR5, RZ ;  /* 0x0000000504087c10 */ /* 0x000fe4000ff1e0ff */
[----:B------:R-:W-:-:S03]  /*29d0*/  LOP3.LUT R2, R3, 0xffff, RZ, 0xc0, !PT ;  /* 0x0000ffff03027812 */ /* 0x000fc600078ec0ff */
[----:B------:R-:W-:Y:S01]  /*29e0*/  IMAD.SHL.U32 R7, R8, 0x8, RZ ;  /* 0x0000000808077824 */ /* 0x000fe200078e00ff */
[----:B------:R-:W-:Y:S01]  /*29f0*/  LEA.HI R2, R2, 0x1, RZ, 0x17 ;  /* 0x0000000102027811 */ /* 0x000fe200078fb8ff */
[----:B------:R-:W-:-:S03]  /*2a00*/  IMAD.X R3, RZ, RZ, UR6, P0 ;  /* 0x00000006ff037e24 */ /* 0x000fc600080e06ff */
[----:B------:R-:W-:Y:S02]  /*2a10*/  LOP3.LUT R2, R2, 0x3, RZ, 0xc0, !PT ;  /* 0x0000000302027812 */ /* 0x000fe400078ec0ff */
[C---:B------:R-:W-:Y:S02]  /*2a20*/  IADD3 R9, P0, PT, R7.reuse, UR10, RZ ;  /* 0x0000000a07097c10 */ /* 0x040fe4000ff1e0ff */
[----:B------:R-:W-:Y:S01]  /*2a30*/  SHF.L.U64.HI R8, R8, 0x3, R3 ;  /* 0x0000000308087819 */ /* 0x000fe20000010203 */
[----:B------:R-:W-:Y:S01]  /*2a40*/  IMAD.MOV R6, RZ, RZ, -R2 ;  /* 0x000000ffff067224 */ /* 0x000fe200078e0a02 */
[----:B------:R-:W-:Y:S02]  /*2a50*/  IADD3 R7, P1, PT, R7, UR8, RZ ;  /* 0x0000000807077c10 */ /* 0x000fe4000ff3e0ff */
[C---:B------:R-:W-:Y:S02]  /*2a60*/  IADD3.X R10, PT, PT, R8.reuse, UR11, RZ, P0, !PT ;  /* 0x0000000b080a7c10 */ /* 0x040fe400087fe4ff */
[----:B------:R-:W-:-:S09]  /*2a70*/  IADD3.X R8, PT, PT, R8, UR9, RZ, P1, !PT ;  /* 0x0000000908087c10 */ /* 0x000fd20008ffe4ff */
.L_x_57:
[----:B------:R-:W-:Y:S02]  /*2a80*/  IMAD.MOV.U32 R2, RZ, RZ, R7 ;  /* 0x000000ffff027224 */ /* 0x000fe400078e0007 */
[----:B------:R-:W-:Y:S02]  /*2a90*/  IMAD.MOV.U32 R3, RZ, RZ, R8 ;  /* 0x000000ffff037224 */ /* 0x000fe400078e0008 */
[----:B------:R-:W-:Y:S02]  /*2aa0*/  IMAD.MOV.U32 R4, RZ, RZ, R9 ;  /* 0x000000ffff047224 */ /* 0x000fe400078e0009 */
[----:B------:R-:W-:Y:S02]  /*2ab0*/  IMAD.MOV.U32 R5, RZ, RZ, R10 ;  /* 0x000000ffff057224 */ /* 0x000fe400078e000a */
[----:B------:R-:W2:Y:S04]  /*2ac0*/  LDG.E.64 R2, desc[UR18][R2.64] ;  /* 0x0000001202027981 */ /* 0x000ea8000c1e1b00 */
[----:B------:R-:W2:Y:S01]  /*2ad0*/  LDG.E.64 R4, desc[UR18][R4.64] ;  /* 0x0000001204047981 */ /* 0x000ea2000c1e1b00 */
[----:B------:R-:W-:Y:S01]  /*2ae0*/  VIADD R6, R6, 0x1 ;  /* 0x0000000106067836 */ /* 0x000fe20000000000 */
[----:B------:R-:W-:-:S02]  /*2af0*/  IADD3 R9, P1, PT, R9, 0x1000, RZ ;  /* 0x0000100009097810 */ /* 0x000fc40007f3e0ff */
[----:B------:R-:W-:Y:S02]  /*2b00*/  IADD3 R7, P2, PT, R7, 0x1000, RZ ;  /* 0x0000100007077810 */ /* 0x000fe40007f5e0ff */
[----:B------:R-:W-:Y:S01]  /*2b10*/  ISETP.NE.AND P0, PT, R6, RZ, PT ;  /* 0x000000ff0600720c */ /* 0x000fe20003f05270 */
[----:B------:R-:W-:Y:S02]  /*2b20*/  IMAD.X R10, RZ, RZ, R10, P1 ;  /* 0x000000ffff0a7224 */ /* 0x000fe400008e060a */
[----:B------:R-:W-:Y:S01]  /*2b30*/  IMAD.X R8, RZ, RZ, R8, P2 ;  /* 0x000000ffff087224 */ /* 0x000fe200010e0608 */
[----:B--2---:R-:W-:-:S09]  /*2b40*/  DFMA R22, R2, R4, R22 ;  /* 0x000000040216722b */ /* 0x004fd20000000016 */
[----:B------:R-:W-:Y:S05]  /*2b50*/  @P0 BRA `(.L_x_57) ;  /* 0xfffffffc00c80947 */ /* 0x000fea000383ffff */
.L_x_49:
[----:B------:R-:W-:Y:S05]  /*2b60*/  BSYNC.RECONVERGENT B1 ;  /* 0x0000000000017941 */ /* 0x000fea0003800200 */
.L_x_46:
        /* <DEDUP_REMOVED lines=42> */
[----:B------:R-:W1:Y:S01]  /*2e10*/  S2UR UR5, SR_CgaCtaId ;  /* 0x00000000000579c3 */ /* 0x000e620000008800 */
[----:B------:R-:W-:Y:S02]  /*2e20*/  UMOV UR4, 0x400 ;  /* 0x0000040000047882 */ /* 0x000fe40000000000 */
[----:B-1----:R-:W-:-:S09]  /*2e30*/  ULEA UR4, UR5, UR4, 0x18 ;  /* 0x0000000405047291 */ /* 0x002fd2000f8ec0ff */
[----:B0-----:R-:W0:Y:S04]  /*2e40*/  LDS.64 R8, [UR4+0x18] ;  /* 0x00001804ff087984 */ /* 0x001e280008000a00 */
        /* <DEDUP_REMOVED lines=22> */
.L_x_45:
[----:B------:R-:W-:Y:S05]  /*2fb0*/  BSYNC.RECONVERGENT B0 ;  /* 0x0000000000007941 */ /* 0x000fea0003800200 */
.L_x_30:
[----:B------:R-:W-:Y:S05]  /*2fc0*/  @P0 EXIT ;  /* 0x000000000000094d */ /* 0x000fea0003800000 */
[----:B------:R-:W3:Y:S02]  /*2fd0*/  LDCU.64 UR4, c[0x0][0x398] ;  /* 0x00007300ff0477ac */ /* 0x000ee40008000a00 */
[----:B---3--:R-:W-:-:S06]  /*2fe0*/  UIMAD.WIDE.U32 UR4, UR20, 0x8, UR4 ;  /* 0x00000008140478a5 */ /* 0x008fcc000f8e0004 */
[----:B0-2---:R-:W-:Y:S02]  /*2ff0*/  IMAD.U32 R4, RZ, RZ, UR4 ;  /* 0x00000004ff047e24 */ /* 0x005fe4000f8e00ff */
[----:B------:R-:W-:-:S05]  /*3000*/  IMAD.U32 R5, RZ, RZ, UR5 ;  /* 0x00000005ff057e24 */ /* 0x000fca000f8e00ff */
[----:B------:R-:W-:Y:S01]  /*3010*/  STG.E.64 desc[UR18][R4.64], R2 ;  /* 0x0000000204007986 */ /* 0x000fe2000c101b12 */
[----:B------:R-:W-:Y:S05]  /*3020*/  EXIT ;  /* 0x000000000000794d */ /* 0x000fea0003800000 */
.L_x_58:
        /* <DEDUP_REMOVED lines=13> */
.L_x_374:


//--------------------- .text._ZN3cub18CUB_300001_SM_10006detail6reduce28DeviceReduceSingleTileKernelINS2_10policy_hubIdyN4cuda3std3__44plusIdEEE10Policy1000EN6thrust24THRUST_300001_SM_1000_NS18transform_iteratorINSD_12zip_functionINS7_10multipliesIdEEEENSD_12zip_iteratorINS7_5tupleIJNSD_10device_ptrIdEESM_EEEEENSD_11use_defaultESP_EEPdyS9_ddNS7_10__identityEEEvT0_T1_T2_T3_T4_T6_ --------------------------
	.section	.text._ZN3cub18CUB_300001_SM_10006detail6reduce28DeviceReduceSingleTileKernelINS2_10policy_hubIdyN4cuda3std3__44plusIdEEE10Policy1000EN6thrust24THRUST_300001_SM_1000_NS18transform_iteratorINSD_12zip_functionINS7_10multipliesIdEEEENSD_12zip_iteratorINS7_5tupleIJNSD_10device_ptrIdEESM_EEEEENSD_11use_defaultESP_EEPdyS9_ddNS7_10__identityEEEvT0_T1_T2_T3_T4_T6_,"ax",@progbits
	.align	128
        .global         _ZN3cub18CUB_300001_SM_10006detail6reduce28DeviceReduceSingleTileKernelINS2_10policy_hubIdyN4cuda3std3__44plusIdEEE10Policy1000EN6thrust24THRUST_300001_SM_1000_NS18transform_iteratorINSD_12zip_functionINS7_10multipliesIdEEEENSD_12zip_iteratorINS7_5tupleIJNSD_10device_ptrIdEESM_EEEEENSD_11use_defaultESP_EEPdyS9_ddNS7_10__identityEEEvT0_T1_T2_T3_T4_T6_
        .type           _ZN3cub18CUB_300001_SM_10006detail6reduce28DeviceReduceSingleTileKernelINS2_10policy_hubIdyN4cuda3std3__44plusIdEEE10Policy1000EN6thrust24THRUST_300001_SM_1000_NS18transform_iteratorINSD_12zip_functionINS7_10multipliesIdEEEENSD_12zip_iteratorINS7_5tupleIJNSD_10device_ptrIdEESM_EEEEENSD_11use_defaultESP_EEPdyS9_ddNS7_10__identityEEEvT0_T1_T2_T3_T4_T6_,@function
        .size           _ZN3cub18CUB_300001_SM_10006detail6reduce28DeviceReduceSingleTileKernelINS2_10policy_hubIdyN4cuda3std3__44plusIdEEE10Policy1000EN6thrust24THRUST_300001_SM_1000_NS18transform_iteratorINSD_12zip_functionINS7_10multipliesIdEEEENSD_12zip_iteratorINS7_5tupleIJNSD_10device_ptrIdEESM_EEEEENSD_11use_defaultESP_EEPdyS9_ddNS7_10__identityEEEvT0_T1_T2_T3_T4_T6_,(.L_x_375 - _ZN3cub18CUB_300001_SM_10006detail6reduce28DeviceReduceSingleTileKernelINS2_10policy_hubIdyN4cuda3std3__44plusIdEEE10Policy1000EN6thrust24THRUST_300001_SM_1000_NS18transform_iteratorINSD_12zip_functionINS7_10multipliesIdEEEENSD_12zip_iteratorINS7_5tupleIJNSD_10device_ptrIdEESM_EEEEENSD_11use_defaultESP_EEPdyS9_ddNS7_10__identityEEEvT0_T1_T2_T3_T4_T6_)
        .other          _ZN3cub18CUB_300001_SM_10006detail6reduce28DeviceReduceSingleTileKernelINS2_10policy_hubIdyN4cuda3std3__44plusIdEEE10Policy1000EN6thrust24THRUST_300001_SM_1000_NS18transform_iteratorINSD_12zip_functionINS7_10multipliesIdEEEENSD_12zip_iteratorINS7_5tupleIJNSD_10device_ptrIdEESM_EEEEENSD_11use_defaultESP_EEPdyS9_ddNS7_10__identityEEEvT0_T1_T2_T3_T4_T6_,@"STO_CUDA_ENTRY STV_DEFAULT"
_ZN3cub18CUB_300001_SM_10006detail6reduce28DeviceReduceSingleTileKernelINS2_10policy_hubIdyN4cuda3std3__44plusIdEEE10Policy1000EN6thrust24THRUST_300001_SM_1000_NS18transform_iteratorINSD_12zip_functionINS7_10multipliesIdEEEENSD_12zip_iteratorINS7_5tupleIJNSD_10device_ptrIdEESM_EEEEENSD_11use_defaultESP_EEPdyS9_ddNS7_10__identityEEEvT0_T1_T2_T3_T4_T6_:
.text._ZN3cub18CUB_300001_SM_10006detail6reduce28DeviceReduceSingleTileKernelINS2_10policy_hubIdyN4cuda3std3__44plusIdEEE10Policy1000EN6thrust24THRUST_300001_SM_1000_NS18transform_iteratorINSD_12zip_functionINS7_10multipliesIdEEEENSD_12zip_iteratorINS7_5tupleIJNSD_10device_ptrIdEESM_EEEEENSD_11use_defaultESP_EEPdyS9_ddNS7_10__identityEEEvT0_T1_T2_T3_T4_T6_:
[----:B------:R-:W-:Y:S01]  /*0000*/  LDC R1, c[0x0][0x37c] ;  /* 0x0000df00ff017b82 */ /* 0x000fe20000000800 */
[----:B------:R-:W0:Y:S01]  /*0010*/  LDCU.64 UR4, c[0x0][0x3a0] ;  /* 0x00007400ff0477ac */ /* 0x000e220008000a00 */
[----:B------:R-:W1:Y:S01]  /*0020*/  LDCU.64 UR6, c[0x0][0x358] ;  /* 0x00006b00ff0677ac */ /* 0x000e620008000a00 */
[----:B0-----:R-:W-:Y:S02]  /*0030*/  IMAD.U32 R0, RZ, RZ, UR4 ;  /* 0x00000004ff007e24 */ /* 0x001fe4000f8e00ff */
[----:B------:R-:W-:-:S03]  /*0040*/  IMAD.U32 R2, RZ, RZ, UR5 ;  /* 0x00000005ff027e24 */ /* 0x000fc6000f8e00ff */
[----:B------:R-:W-:-:S04]  /*0050*/  ISETP.NE.U32.AND P0, PT, R0, RZ, PT ;  /* 0x000000ff0000720c */ /* 0x000fc80003f05070 */
[----:B------:R-:W-:-:S13]  /*0060*/  ISETP.NE.AND.EX P0, PT, R2, RZ, PT, P0 ;  /* 0x000000ff0200720c */ /* 0x000fda0003f05300 */
        /* <DEDUP_REMOVED lines=8> */
.L_x_59:
[----:B------:R-:W-:Y:S01]  /*00f0*/  ISETP.GT.U32.AND P0, PT, R0, 0xdff, PT ;  /* 0x00000dff0000780c */ /* 0x000fe20003f04070 */
[----:B------:R-:W-:Y:S03]  /*0100*/  BSSY.RECONVERGENT B0, `(.L_x_60) ;  /* 0x00002c4000007945 */ /* 0x000fe60003800200 */
[----:B------:R-:W-:-:S13]  /*0110*/  ISETP.GT.U32.AND.EX P0, PT, R2, RZ, PT, P0 ;  /* 0x000000ff0200720c */ /* 0x000fda0003f04100 */
[----:B------:R-:W-:Y:S05]  /*0120*/  @P0 BRA `(.L_x_61) ;  /* 0x0000001400e80947 */ /* 0x000fea0003800000 */
[----:B------:R-:W0:Y:S01]  /*0130*/  S2R R3, SR_TID.X ;  /* 0x0000000000037919 */ /* 0x000e220000002100 */
[----:B------:R-:W-:Y:S01]  /*0140*/  BSSY.RECONVERGENT B1, `(.L_x_62) ;  /* 0x000000d000017945 */ /* 0x000fe20003800200 */
[----:B------:R-:W-:Y:S02]  /*0150*/  CS2R R4, SRZ ;  /* 0x0000000000047805 */ /* 0x000fe4000001ff00 */
[----:B0-----:R-:W-:Y:S01]  /*0160*/  ISETP.GE.U32.AND P0, PT, R3, R0, PT ;  /* 0x000000000300720c */ /* 0x001fe20003f06070 */
[----:B------:R-:W-:-:S12]  /*0170*/  IMAD.MOV.U32 R75, RZ, RZ, R3 ;  /* 0x000000ffff4b7224 */ /* 0x000fd800078e0003 */
[----:B------:R-:W-:Y:S05]  /*0180*/  @P0 BRA `(.L_x_63) ;  /* 0x0000000000200947 */ /* 0x000fea0003800000 */
[----:B------:R-:W0:Y:S08]  /*0190*/  LDC.64 R6, c[0x0][0x380] ;  /* 0x0000e000ff067b82 */ /* 0x000e300000000a00 */
[----:B------:R-:W1:Y:S01]  /*01a0*/  LDC.64 R8, c[0x0][0x388] ;  /* 0x0000e200ff087b82 */ /* 0x000e620000000a00 */
[----:B0-----:R-:W-:-:S06]  /*01b0*/  IMAD.WIDE.U32 R6, R3, 0x8, R6 ;  /* 0x0000000803067825 */ /* 0x001fcc00078e0006 */
[----:B------:R-:W2:Y:S01]  /*01c0*/  LDG.E.64 R6, desc[UR6][R6.64] ;  /* 0x0000000606067981 */ /* 0x000ea2000c1e1b00 */
[----:B-1----:R-:W-:-:S06]  /*01d0*/  IMAD.WIDE.U32 R8, R3, 0x8, R8 ;  /* 0x0000000803087825 */ /* 0x002fcc00078e0008 */
[----:B------:R-:W2:Y:S01]  /*01e0*/  LDG.E.64 R8, desc[UR6][R8.64] ;  /* 0x0000000608087981 */ /* 0x000ea2000c1e1b00 */
[----:B------:R-:W-:Y:S01]  /*01f0*/  VIADD R75, R3, 0x200 ;  /* 0x00000200034b7836 */ /* 0x000fe20000000000 */
[----:B--2---:R-:W-:-:S11]  /*0200*/  DMUL R4, R6, R8 ;  /* 0x0000000806047228 */ /* 0x004fd60000000000 */
.L_x_63:
[----:B------:R-:W-:Y:S05]  /*0210*/  BSYNC.RECONVERGENT B1 ;  /* 0x0000000000017941 */ /* 0x000fea0003800200 */
.L_x_62:
[----:B------:R-:W-:Y:S01]  /*0220*/  ISETP.GE.U32.AND P0, PT, R75, R0, PT ;  /* 0x000000004b00720c */ /* 0x000fe20003f06070 */
[----:B------:R-:W-:-:S12]  /*0230*/  BSSY.RECONVERGENT B1, `(.L_x_64) ;  /* 0x0000096000017945 */ /* 0x000fd80003800200 */
[----:B------:R-:W-:Y:S05]  /*0240*/  @P0 BRA `(.L_x_65) ;  /* 0x0000000800500947 */ /* 0x000fea0003800000 */
[----:B------:R-:W-:Y:S01]  /*0250*/  LOP3.LUT R7, RZ, R75, RZ, 0x33, !PT ;  /* 0x0000004bff077212 */ /* 0x000fe200078e33ff */
[----:B------:R-:W-:Y:S04]  /*0260*/  BSSY.RECONVERGENT B2, `(.L_x_66) ;  /* 0x0000049000027945 */ /* 0x000fe80003800200 */
[----:B------:R-:W-:-:S05]  /*0270*/  IMAD.IADD R7, R7, 0x1, R0 ;  /* 0x0000000107077824 */ /* 0x000fca00078e0200 */
[C---:B------:R-:W-:Y:S02]  /*0280*/  ISETP.GE.U32.AND P1, PT, R7.reuse, 0x1e00, PT ;  /* 0x00001e000700780c */ /* 0x040fe40003f26070 */
[----:B------:R-:W-:-:S04]  /*0290*/  LEA.HI R74, R7, 0x1, RZ, 0x17 ;  /* 0x00000001074a7811 */ /* 0x000fc800078fb8ff */
[----:B------:R-:W-:-:S04]  /*02a0*/  LOP3.LUT R77, R74, 0xf, RZ, 0xc0, !PT ;  /* 0x0000000f4a4d7812 */ /* 0x000fc800078ec0ff */
[----:B------:R-:W-:-:S03]  /*02b0*/  ISETP.NE.AND P0, PT, R77, RZ, PT ;  /* 0x000000ff4d00720c */ /* 0x000fc60003f05270 */
[----:B------:R-:W-:Y:S10]  /*02c0*/  @!P1 BRA `(.L_x_67) ;  /* 0x0000000400089947 */ /* 0x000ff40003800000 */
[----:B------:R-:W0:Y:S01]  /*02d0*/  LDCU.128 UR8, c[0x0][0x380] ;  /* 0x00007000ff0877ac */ /* 0x000e220008000c00 */
[----:B------:R-:W-:Y:S01]  /*02e0*/  IMAD.WIDE.U32 R6, R75, 0x8, RZ ;  /* 0x000000084b067825 */ /* 0x000fe200078e00ff */
[----:B------:R-:W-:Y:S02]  /*02f0*/  LOP3.LUT R76, R74, 0xfffff0, RZ, 0xc0, !PT ;  /* 0x00fffff04a4c7812 */ /* 0x000fe400078ec0ff */
[----:B------:R-:W-:-:S03]  /*0300*/  LOP3.LUT R8, R6, 0x8000, RZ, 0xfc, !PT ;  /* 0x0000800006087812 */ /* 0x000fc600078efcff */
[----:B------:R-:W-:Y:S01]  /*0310*/  IMAD.MOV R76, RZ, RZ, -R76 ;  /* 0x000000ffff4c7224 */ /* 0x000fe200078e0a4c */
[C---:B0-----:R-:W-:Y:S02]  /*0320*/  IADD3 R6, P1, PT, R8.reuse, UR8, RZ ;  /* 0x0000000808067c10 */ /* 0x041fe4000ff3e0ff */
[----:B------:R-:W-:Y:S02]  /*0330*/  IADD3 R8, P2, PT, R8, UR10, RZ ;  /* 0x0000000a08087c10 */ /* 0x000fe4000ff5e0ff */
[C---:B------:R-:W-:Y:S02]  /*0340*/  IADD3.X R11, PT, PT, R7.reuse, UR9, RZ, P1, !PT ;  /* 0x00000009070b7c10 */ /* 0x040fe40008ffe4ff */
[----:B------:R-:W-:-:S09]  /*0350*/  IADD3.X R9, PT, PT, R7, UR11, RZ, P2, !PT ;  /* 0x0000000b07097c10 */ /* 0x000fd200097fe4ff */
.L_x_68:
[----:B------:R-:W-:Y:S01]  /*0360*/  IMAD.MOV.U32 R7, RZ, RZ, R11 ;  /* 0x000000ffff077224 */ /* 0x000fe200078e000b */
        /* <DEDUP_REMOVED lines=30> */
[----:B------:R0:W5:Y:S04]  /*0550*/  LDG.E.64 R70, desc[UR6][R6.64+0x7000] ;  /* 0x0070000606467981 */ /* 0x000168000c1e1b00 */
[----:B------:R1:W5:Y:S01]  /*0560*/  LDG.E.64 R72, desc[UR6][R8.64+0x7000] ;  /* 0x0070000608487981 */ /* 0x000362000c1e1b00 */
[----:B------:R-:W-:-:S05]  /*0570*/  VIADD R76, R76, 0x10 ;  /* 0x000000104c4c7836 */ /* 0x000fca0000000000 */
[----:B------:R-:W-:Y:S02]  /*0580*/  ISETP.NE.AND P1, PT, R76, RZ, PT ;  /* 0x000000ff4c00720c */ /* 0x000fe40003f25270 */
[----:B0-----:R-:W-:Y:S02]  /*0590*/  IADD3 R6, P2, PT, R6, 0x10000, RZ ;  /* 0x0001000006067810 */ /* 0x001fe40007f5e0ff */
[----:B-1----:R-:W-:Y:S01]  /*05a0*/  IADD3 R8, P3, PT, R8, 0x10000, RZ ;  /* 0x0001000008087810 */ /* 0x002fe20007f7e0ff */
[----:B------:R-:W-:-:S04]  /*05b0*/  VIADD R75, R75, 0x2000 ;  /* 0x000020004b4b7836 */ /* 0x000fc80000000000 */
[----:B------:R-:W-:Y:S01]  /*05c0*/  IMAD.X R9, RZ, RZ, R9, P3 ;  /* 0x000000ffff097224 */ /* 0x000fe200018e0609 */
[----:B--2---:R-:W-:-:S08]  /*05d0*/  DFMA R10, R10, R12, R4 ;  /* 0x0000000c0a0a722b */ /* 0x004fd00000000004 */
[----:B---3--:R-:W-:-:S08]  /*05e0*/  DFMA R10, R14, R16, R10 ;  /* 0x000000100e0a722b */ /* 0x008fd0000000000a */
[----:B----4-:R-:W-:-:S08]  /*05f0*/  DFMA R10, R18, R20, R10 ;  /* 0x00000014120a722b */ /* 0x010fd0000000000a */
[----:B-----5:R-:W-:-:S08]  /*0600*/  DFMA R10, R22, R24, R10 ;  /* 0x00000018160a722b */ /* 0x020fd0000000000a */
[----:B------:R-:W-:-:S08]  /*0610*/  DFMA R10, R26, R28, R10 ;  /* 0x0000001c1a0a722b */ /* 0x000fd0000000000a */
        /* <DEDUP_REMOVED lines=10> */
[----:B------:R-:W-:Y:S01]  /*06c0*/  DFMA R4, R70, R72, R10 ;  /* 0x000000484604722b */ /* 0x000fe2000000000a */
[----:B------:R-:W-:Y:S01]  /*06d0*/  IMAD.X R11, RZ, RZ, R7, P2 ;  /* 0x000000ffff0b7224 */ /* 0x000fe200010e0607 */
[----:B------:R-:W-:Y:S09]  /*06e0*/  @P1 BRA `(.L_x_68) ;  /* 0xfffffffc001c1947 */ /* 0x000ff2000383ffff */
.L_x_67:
[----:B------:R-:W-:Y:S05]  /*06f0*/  BSYNC.RECONVERGENT B2 ;  /* 0x0000000000027941 */ /* 0x000fea0003800200 */
.L_x_66:
[----:B------:R-:W-:Y:S05]  /*0700*/  @!P0 BRA `(.L_x_65) ;  /* 0x0000000400208947 */ /* 0x000fea0003800000 */
[----:B------:R-:W-:Y:S01]  /*0710*/  ISETP.GE.U32.AND P0, PT, R77, 0x8, PT ;  /* 0x000000084d00780c */ /* 0x000fe20003f06070 */
[----:B------:R-:W-:Y:S01]  /*0720*/  BSSY.RECONVERGENT B2, `(.L_x_69) ;  /* 0x0000021000027945 */ /* 0x000fe20003800200 */
[----:B------:R-:W-:-:S04]  /*0730*/  LOP3.LUT R42, R74, 0x7, RZ, 0xc0, !PT ;  /* 0x000000074a2a7812 */ /* 0x000fc800078ec0ff */
[----:B------:R-:W-:-:S07]  /*0740*/  ISETP.NE.AND P1, PT, R42, RZ, PT ;  /* 0x000000ff2a00720c */ /* 0x000fce0003f25270 */
[----:B------:R-:W-:Y:S06]  /*0750*/  @!P0 BRA `(.L_x_70) ;  /* 0x0000000000748947 */ /* 0x000fec0003800000 */
[----:B------:R-:W0:Y:S08]  /*0760*/  LDC.64 R6, c[0x0][0x380] ;  /* 0x0000e000ff067b82 */ /* 0x000e300000000a00 */
[----:B------:R-:W1:Y:S01]  /*0770*/  LDC.64 R8, c[0x0][0x388] ;  /* 0x0000e200ff087b82 */ /* 0x000e620000000a00 */
[----:B0-----:R-:W-:-:S05]  /*0780*/  IMAD.WIDE R6, R75, 0x8, R6 ;  /* 0x000000084b067825 */ /* 0x001fca00078e0206 */
[----:B------:R-:W2:Y:S01]  /*0790*/  LDG.E.64 R10, desc[UR6][R6.64] ;  /* 0x00000006060a7981 */ /* 0x000ea2000c1e1b00 */
[----:B-1----:R-:W-:-:S03]  /*07a0*/  IMAD.WIDE R8, R75, 0x8, R8 ;  /* 0x000000084b087825 */ /* 0x002fc600078e0208 */
[----:B------:R-:W3:Y:S04]  /*07b0*/  LDG.E.64 R14, desc[UR6][R6.64+0x1000] ;  /* 0x00100006060e7981 */ /* 0x000ee8000c1e1b00 */
[----:B------:R-:W2:Y:S04]  /*07c0*/  LDG.E.64 R12, desc[UR6][R8.64] ;  /* 0x00000006080c7981 */ /* 0x000ea8000c1e1b00 */
        /* <DEDUP_REMOVED lines=12> */
[----:B------:R-:W5:Y:S01]  /*0890*/  LDG.E.64 R40, desc[UR6][R8.64+0x7000] ;  /* 0x0070000608287981 */ /* 0x000f62000c1e1b00 */
[----:B------:R-:W-:Y:S01]  /*08a0*/  VIADD R75, R75, 0x1000 ;  /* 0x000010004b4b7836 */ /* 0x000fe20000000000 */
[----:B--2---:R-:W-:-:S08]  /*08b0*/  DFMA R10, R10, R12, R4 ;  /* 0x0000000c0a0a722b */ /* 0x004fd00000000004 */
[----:B---3--:R-:W-:-:S08]  /*08c0*/  DFMA R10, R14, R16, R10 ;  /* 0x000000100e0a722b */ /* 0x008fd0000000000a */
[----:B----4-:R-:W-:-:S08]  /*08d0*/  DFMA R10, R18, R20, R10 ;  /* 0x00000014120a722b */ /* 0x010fd0000000000a */
[----:B-----5:R-:W-:-:S08]  /*08e0*/  DFMA R10, R22, R24, R10 ;  /* 0x00000018160a722b */ /* 0x020fd0000000000a */
[----:B------:R-:W-:-:S08]  /*08f0*/  DFMA R10, R26, R28, R10 ;  /* 0x0000001c1a0a722b */ /* 0x000fd0000000000a */
[----:B------:R-:W-:-:S08]  /*0900*/  DFMA R10, R30, R32, R10 ;  /* 0x000000201e0a722b */ /* 0x000fd0000000000a */
[----:B------:R-:W-:-:S08]  /*0910*/  DFMA R10, R34, R36, R10 ;  /* 0x00000024220a722b */ /* 0x000fd0000000000a */
[----:B------:R-:W-:-:S11]  /*0920*/  DFMA R4, R38, R40, R10 ;  /* 0x000000282604722b */ /* 0x000fd6000000000a */
.L_x_70:
[----:B------:R-:W-:Y:S05]  /*0930*/  BSYNC.RECONVERGENT B2 ;  /* 0x0000000000027941 */ /* 0x000fea0003800200 */
.L_x_69:
        /* <DEDUP_REMOVED lines=23> */
.L_x_72:
[----:B------:R-:W-:Y:S05]  /*0ab0*/  BSYNC.RECONVERGENT B2 ;  /* 0x0000000000027941 */ /* 0x000fea0003800200 */
.L_x_71:
[----:B------:R-:W-:Y:S05]  /*0ac0*/  @!P1 BRA `(.L_x_65) ;  /* 0x0000000000309947 */ /* 0x000fea0003800000 */
[----:B------:R-:W0:Y:S01]  /*0ad0*/  LDC.64 R12, c[0x0][0x380] ;  /* 0x0000e000ff0c7b82 */ /* 0x000e220000000a00 */
[----:B------:R-:W-:-:S07]  /*0ae0*/  IMAD.MOV R14, RZ, RZ, -R74 ;  /* 0x000000ffff0e7224 */ /* 0x000fce00078e0a4a */
[----:B------:R-:W1:Y:S02]  /*0af0*/  LDC.64 R10, c[0x0][0x388] ;  /* 0x0000e200ff0a7b82 */ /* 0x000e640000000a00 */
.L_x_73:
[----:B-1----:R-:W-:-:S04]  /*0b00*/  IMAD.WIDE R6, R75, 0x8, R10 ;  /* 0x000000084b067825 */ /* 0x002fc800078e020a */
[C---:B0-----:R-:W-:Y:S02]  /*0b10*/  IMAD.WIDE R8, R75.reuse, 0x8, R12 ;  /* 0x000000084b087825 */ /* 0x041fe400078e020c */
[----:B------:R-:W2:Y:S04]  /*0b20*/  LDG.E.64 R6, desc[UR6][R6.64] ;  /* 0x0000000606067981 */ /* 0x000ea8000c1e1b00 */
[----:B------:R-:W2:Y:S01]  /*0b30*/  LDG.E.64 R8, desc[UR6][R8.64] ;  /* 0x0000000608087981 */ /* 0x000ea2000c1e1b00 */
[----:B------:R-:W-:Y:S02]  /*0b40*/  VIADD R14, R14, 0x1 ;  /* 0x000000010e0e7836 */ /* 0x000fe40000000000 */
[----:B------:R-:W-:-:S03]  /*0b50*/  VIADD R75, R75, 0x200 ;  /* 0x000002004b4b7836 */ /* 0x000fc60000000000 */
[----:B------:R-:W-:Y:S01]  /*0b60*/  ISETP.NE.AND P0, PT, R14, RZ, PT ;  /* 0x000000ff0e00720c */ /* 0x000fe20003f05270 */
[----:B--2---:R-:W-:-:S12]  /*0b70*/  DFMA R4, R8, R6, R4 ;  /* 0x000000060804722b */ /* 0x004fd80000000004 */
[----:B------:R-:W-:Y:S05]  /*0b80*/  @P0 BRA `(.L_x_73) ;  /* 0xfffffffc00dc0947 */ /* 0x000fea000383ffff */
.L_x_65:
[----:B------:R-:W-:Y:S05]  /*0b90*/  BSYNC.RECONVERGENT B1 ;  /* 0x0000000000017941 */ /* 0x000fea0003800200 */
.L_x_64:
[----:B------:R-:W-:-:S04]  /*0ba0*/  ISETP.GE.U32.AND P0, PT, R0, 0x200, PT ;  /* 0x000002000000780c */ /* 0x000fc80003f06070 */
[----:B------:R-:W-:-:S13]  /*0bb0*/  ISETP.GE.U32.AND.EX P0, PT, R2, RZ, PT, P0 ;  /* 0x000000ff0200720c */ /* 0x000fda0003f06100 */
        /* <DEDUP_REMOVED lines=33> */
[----:B------:R-:W-:-:S03]  /*0dd0*/  ISETP.GT.AND P0, PT, R12, 0xf, PT ;  /* 0x0000000f0c00780c */ /* 0x000fc60003f04270 */
[----:B------:R-:W0:Y:S01]  /*0de0*/  SHFL.DOWN PT, R5, R7, 0x10, 0x1f ;  /* 0x0a001f0007057f89 */ /* 0x000e2200000e0000 */
[----:B------:R-:W-:Y:S01]  /*0df0*/  @!P1 IMAD.IADD R11, R0, 0x1, R11 ;  /* 0x00000001000b9824 */ /* 0x000fe200078e020b */
[----:B0-----:R-:W-:-:S07]  /*0e00*/  DADD R8, R4, R6 ;  /* 0x0000000004087229 */ /* 0x001fce0000000006 */
[----:B------:R0:W-:Y:S01]  /*0e10*/  @!P1 STS.64 [R11+0x10], R8 ;  /* 0x000010080b009388 */ /* 0x0001e20000000a00 */
[----:B------:R-:W-:Y:S01]  /*0e20*/  BAR.SYNC.DEFER_BLOCKING 0x0 ;  /* 0x0000000000007b1d */ /* 0x000fe20000010000 */
[----:B------:R-:W-:Y:S02]  /*0e30*/  ISETP.NE.AND P1, PT, R3, RZ, PT ;  /* 0x000000ff0300720c */ /* 0x000fe40003f25270 */
[----:B------:R-:W-:Y:S02]  /*0e40*/  FSEL R4, R6, R8, P0 ;  /* 0x0000000806047208 */ /* 0x000fe40000000000 */
[----:B------:R-:W-:-:S09]  /*0e50*/  FSEL R5, R7, R9, P0 ;  /* 0x0000000907057208 */ /* 0x000fd20000000000 */
[----:B0-----:R-:W-:Y:S05]  /*0e60*/  @P1 BRA `(.L_x_75) ;  /* 0x0000001c00b41947 */ /* 0x001fea0003800000 */
        /* <DEDUP_REMOVED lines=27> */
.L_x_74:
[----:B------:R-:W-:Y:S01]  /*1020*/  LOP3.LUT R6, R3, 0x3e0, RZ, 0xc0, !PT ;  /* 0x000003e003067812 */ /* 0x000fe200078ec0ff */
[----:B------:R-:W0:Y:S03]  /*1030*/  S2R R12, SR_LANEID ;  /* 0x00000000000c7919 */ /* 0x000e260000000000 */
[----:B------:R-:W-:Y:S01]  /*1040*/  LOP3.LUT R9, RZ, R6, RZ, 0x33, !PT ;  /* 0x00000006ff097212 */ /* 0x000fe200078e33ff */
[----:B------:R-:W-:-:S04]  /*1050*/  VIADD R7, R6, 0x20 ;  /* 0x0000002006077836 */ /* 0x000fc80000000000 */
[----:B------:R-:W-:Y:S01]  /*1060*/  IMAD.IADD R9, R9, 0x1, R0 ;  /* 0x0000000109097824 */ /* 0x000fe200078e0200 */
[----:B------:R-:W-:-:S04]  /*1070*/  ISETP.GT.U32.AND P0, PT, R7, R0, PT ;  /* 0x000000000700720c */ /* 0x000fc80003f04070 */
[----:B------:R-:W-:-:S05]  /*1080*/  SEL R11, R9, 0x1f, P0 ;  /* 0x0000001f090b7807 */ /* 0x000fca0000000000 */
[----:B------:R-:W-:Y:S04]  /*1090*/  SHFL.DOWN PT, R6, R4, 0x1, R11 ;  /* 0x0820000004067989 */ /* 0x000fe800000e000b */
        /* <DEDUP_REMOVED lines=17> */
[----:B------:R-:W-:-:S03]  /*11b0*/  @!P1 MOV R10, 0x400 ;  /* 0x00000400000a9802 */ /* 0x000fc60000000f00 */
[----:B------:R-:W1:Y:S01]  /*11c0*/  SHFL.DOWN PT, R5, R7, 0x4, R11 ;  /* 0x0880000007057989 */ /* 0x000e6200000e000b */
[----:B0-----:R-:W-:Y:S01]  /*11d0*/  @!P1 LEA R10, R13, R10, 0x18 ;  /* 0x0000000a0d0a9211 */ /* 0x001fe200078ec0ff */
[----:B-1----:R-:W-:-:S10]  /*11e0*/  DADD R4, R4, R6 ;  /* 0x0000000004047229 */ /* 0x002fd40000000006 */
[----:B------:R-:W-:Y:S01]  /*11f0*/  FSEL R8, R6, R4, P0 ;  /* 0x0000000406087208 */ /* 0x000fe20000000000 */
[----:B------:R-:W-:Y:S01]  /*1200*/  VIADD R6, R12, 0x8 ;  /* 0x000000080c067836 */ /* 0x000fe20000000000 */
[----:B------:R-:W-:-:S03]  /*1210*/  FSEL R9, R7, R5, P0 ;  /* 0x0000000507097208 */ /* 0x000fc60000000000 */
[----:B------:R-:W-:Y:S01]  /*1220*/  SHFL.DOWN PT, R4, R8, 0x8, R11 ;  /* 0x0900000008047989 */ /* 0x000fe200000e000b */
[----:B------:R-:W-:-:S03]  /*1230*/  ISETP.GT.AND P0, PT, R6, R11, PT ;  /* 0x0000000b0600720c */ /* 0x000fc60003f04270 */
[----:B------:R-:W0:Y:S02]  /*1240*/  SHFL.DOWN PT, R5, R9, 0x8, R11 ;  /* 0x0900000009057989 */ /* 0x000e2400000e000b */
[----:B0-----:R-:W-:-:S10]  /*1250*/  DADD R4, R4, R8 ;  /* 0x0000000004047229 */ /* 0x001fd40000000008 */
[----:B------:R-:W-:Y:S01]  /*1260*/  FSEL R6, R8, R4, P0 ;  /* 0x0000000408067208 */ /* 0x000fe20000000000 */
[----:B------:R-:W-:Y:S01]  /*1270*/  VIADD R8, R12, 0x10 ;  /* 0x000000100c087836 */ /* 0x000fe20000000000 */
[----:B------:R-:W-:Y:S02]  /*1280*/  FSEL R7, R9, R5, P0 ;  /* 0x0000000509077208 */ /* 0x000fe40000000000 */
[----:B------:R-:W-:Y:S01]  /*1290*/  @!P1 SHF.R.U32.HI R9, RZ, 0x2, R3 ;  /* 0x00000002ff099819 */ /* 0x000fe20000011603 */
[----:B------:R-:W-:Y:S01]  /*12a0*/  SHFL.DOWN PT, R4, R6, 0x10, R11 ;  /* 0x0a00000006047989 */ /* 0x000fe200000e000b */
[----:B------:R-:W-:Y:S02]  /*12b0*/  ISETP.GT.AND P0, PT, R8, R11, PT ;  /* 0x0000000b0800720c */ /* 0x000fe40003f04270 */
[----:B------:R-:W-:Y:S01]  /*12c0*/  @!P1 LOP3.LUT R9, R9, 0xf8, RZ, 0xc0, !PT ;  /* 0x000000f809099812 */ /* 0x000fe200078ec0ff */
[----:B------:R-:W0:Y:S04]  /*12d0*/  SHFL.DOWN PT, R5, R7, 0x10, R11 ;  /* 0x0a00000007057989 */ /* 0x000e2800000e000b */
[----:B------:R-:W-:Y:S01]  /*12e0*/  @!P1 IMAD.IADD R9, R9, 0x1, R10 ;  /* 0x0000000109099824 */ /* 0x000fe200078e020a */
[----:B0-----:R-:W-:-:S10]  /*12f0*/  DADD R4, R4, R6 ;  /* 0x0000000004047229 */ /* 0x001fd40000000006 */
[----:B------:R-:W-:Y:S02]  /*1300*/  FSEL R4, R6, R4, P0 ;  /* 0x0000000406047208 */ /* 0x000fe40000000000 */
[----:B------:R-:W-:-:S05]  /*1310*/  FSEL R5, R7, R5, P0 ;  /* 0x0000000507057208 */ /* 0x000fca0000000000 */
[----:B------:R0:W-:Y:S01]  /*1320*/  @!P1 STS.64 [R9+0x10], R4 ;  /* 0x0000100409009388 */ /* 0x0001e20000000a00 */
[----:B------:R-:W-:Y:S01]  /*1330*/  BAR.SYNC.DEFER_BLOCKING 0x0 ;  /* 0x0000000000007b1d */ /* 0x000fe20000010000 */
[----:B------:R-:W-:-:S13]  /*1340*/  ISETP.NE.AND P1, PT, R3, RZ, PT ;  /* 0x000000ff0300720c */ /* 0x000fda0003f25270 */
[----:B0-----:R-:W-:Y:S05]  /*1350*/  @P1 BRA `(.L_x_75) ;  /* 0x0000001800781947 */ /* 0x001fea0003800000 */
[----:B------:R-:W0:Y:S01]  /*1360*/  S2UR UR5, SR_CgaCtaId ;  /* 0x00000000000579c3 */ /* 0x000e220000008800 */
[----:B------:R-:W-:Y:S01]  /*1370*/  UMOV UR4, 0x400 ;  /* 0x0000040000047882 */ /* 0x000fe20000000000 */
[----:B------:R-:W-:-:S04]  /*1380*/  ISETP.GT.U32.AND P0, PT, R0, 0x20, PT ;  /* 0x000000200000780c */ /* 0x000fc80003f04070 */
[----:B------:R-:W-:Y:S01]  /*1390*/  ISETP.GT.U32.AND.EX P0, PT, R2, RZ, PT, P0 ;  /* 0x000000ff0200720c */ /* 0x000fe20003f04100 */
[----:B0-----:R-:W-:-:S09]  /*13a0*/  ULEA UR4, UR5, UR4, 0x18 ;  /* 0x0000000405047291 */ /* 0x001fd2000f8ec0ff */
[----:B------:R-:W0:Y:S04]  /*13b0*/  LDS.64 R6, [UR4+0x18] ;  /* 0x00001804ff067984 */ /* 0x000e280008000a00 */
[----:B------:R-:W1:Y:S01]  /*13c0*/  LDS.128 R8, [UR4+0x20] ;  /* 0x00002004ff087984 */ /* 0x000e620008000c00 */
[----:B0-----:R-:W-:-:S10]  /*13d0*/  DADD R6, R4, R6 ;  /* 0x0000000004067229 */ /* 0x001fd40000000006 */
[----:B------:R-:W-:Y:S02]  /*13e0*/  FSEL R12, R6, R4, P0 ;  /* 0x00000004060c7208 */ /* 0x000fe40000000000 */
[----:B------:R-:W-:Y:S02]  /*13f0*/  FSEL R13, R7, R5, P0 ;  /* 0x00000005070d7208 */ /* 0x000fe40000000000 */
[----:B------:R-:W0:Y:S01]  /*1400*/  LDS.128 R4, [UR4+0x30] ;  /* 0x00003004ff047984 */ /* 0x000e220008000c00 */
[----:B------:R-:W-:-:S03]  /*1410*/  ISETP.GT.U32.AND P0, PT, R0, 0x40, PT ;  /* 0x000000400000780c */ /* 0x000fc60003f04070 */
[----:B-1----:R-:W-:Y:S01]  /*1420*/  DADD R8, R8, R12 ;  /* 0x0000000008087229 */ /* 0x002fe2000000000c */
[----:B------:R-:W-:-:S09]  /*1430*/  ISETP.GT.U32.AND.EX P0, PT, R2, RZ, PT, P0 ;  /* 0x000000ff0200720c */ /* 0x000fd20003f04100 */
[----:B------:R-:W-:Y:S02]  /*1440*/  FSEL R8, R8, R12, P0 ;  /* 0x0000000c08087208 */ /* 0x000fe40000000000 */
[----:B------:R-:W-:Y:S02]  /*1450*/  FSEL R9, R9, R13, P0 ;  /* 0x0000000d09097208 */ /* 0x000fe40000000000 */
[----:B------:R-:W-:-:S04]  /*1460*/  ISETP.GT.U32.AND P0, PT, R0, 0x60, PT ;  /* 0x000000600000780c */ /* 0x000fc80003f04070 */
[----:B------:R-:W-:Y:S01]  /*1470*/  DADD R10, R8, R10 ;  /* 0x00000000080a7229 */ /* 0x000fe2000000000a */
[----:B------:R-:W-:-:S09]  /*1480*/  ISETP.GT.U32.AND.EX P0, PT, R2, RZ, PT, P0 ;  /* 0x000000ff0200720c */ /* 0x000fd20003f04100 */
[----:B------:R-:W-:Y:S02]  /*1490*/  FSEL R12, R10, R8, P0 ;  /* 0x000000080a0c7208 */ /* 0x000fe40000000000 */
[----:B------:R-:W-:Y:S02]  /*14a0*/  FSEL R13, R11, R9, P0 ;  /* 0x000000090b0d7208 */ /* 0x000fe40000000000 */
[----:B------:R-:W1:Y:S01]  /*14b0*/  LDS.128 R8, [UR4+0x40] ;  /* 0x00004004ff087984 */ /* 0x000e620008000c00 */
[----:B------:R-:W-:-:S03]  /*14c0*/  ISETP.GT.U32.AND P0, PT, R0, 0x80, PT ;  /* 0x000000800000780c */ /* 0x000fc60003f04070 */
[----:B0-----:R-:W-:Y:S01]  /*14d0*/  DADD R4, R4, R12 ;  /* 0x0000000004047229 */ /* 0x001fe2000000000c */
        /* <DEDUP_REMOVED lines=52> */
[----:B------:R-:W-:-:S04]  /*1820*/  ISETP.GT.U32.AND P0, PT, R0, 0x1c0, PT ;  /* 0x000001c00000780c */ /* 0x000fc80003f04070 */
        /* <DEDUP_REMOVED lines=8> */
[----:B------:R-:W-:Y:S01]  /*18b0*/  FSEL R5, R11, R5, P0 ;  /* 0x000000050b057208 */ /* 0x000fe20000000000 */
[----:B------:R-:W-:Y:S06]  /*18c0*/  BRA `(.L_x_75) ;  /* 0x00000014001c7947 */ /* 0x000fec0003800000 */
.L_x_61:
[----:B------:R-:W0:Y:S01]  /*18d0*/  S2R R3, SR_TID.X ;  /* 0x0000000000037919 */ /* 0x000e220000002100 */
[----:B------:R-:W0:Y:S08]  /*18e0*/  LDC.64 R6, c[0x0][0x380] ;  /* 0x0000e000ff067b82 */ /* 0x000e300000000a00 */
[----:B------:R-:W1:Y:S01]  /*18f0*/  LDC.64 R8, c[0x0][0x388] ;  /* 0x0000e200ff087b82 */ /* 0x000e620000000a00 */
[----:B0-----:R-:W-:-:S04]  /*1900*/  IMAD.WIDE.U32 R6, R3, 0x8, R6 ;  /* 0x0000000803067825 */ /* 0x001fc800078e0006 */
[----:B-1----:R-:W-:Y:S01]  /*1910*/  IMAD.WIDE.U32 R8, R3, 0x8, R8 ;  /* 0x0000000803087825 */ /* 0x002fe200078e0008 */
        /* <DEDUP_REMOVED lines=14> */
[----:B------:R-:W-:Y:S01]  /*1a00*/  IADD3 R42, P1, PT, R0, -0xe00, RZ ;  /* 0xfffff200002a7810 */ /* 0x000fe20007f3e0ff */
[----:B------:R-:W-:Y:S01]  /*1a10*/  UMOV UR9, 0xe00 ;  /* 0x00000e0000097882 */ /* 0x000fe20000000000 */
[----:B------:R-:W-:-:S02]  /*1a20*/  UMOV UR4, URZ ;  /* 0x000000ff00047c82 */ /* 0x000fc40008000000 */
[----:B------:R-:W-:Y:S02]  /*1a30*/  ISETP.GE.U32.AND P0, PT, R42, 0xe00, PT ;  /* 0x00000e002a00780c */ /* 0x000fe40003f06070 */
[----:B------:R-:W-:-:S04]  /*1a40*/  IADD3.X R43, PT, PT, R2, -0x1, RZ, P1, !PT ;  /* 0xffffffff022b7810 */ /* 0x000fc80000ffe4ff */
[----:B------:R-:W-:Y:S01]  /*1a50*/  ISETP.GE.U32.AND.EX P0, PT, R43, RZ, PT, P0 ;  /* 0x000000ff2b00720c */ /* 0x000fe20003f06100 */
[----:B--2---:R-:W-:-:S08]  /*1a60*/  DMUL R12, R12, R14 ;  /* 0x0000000e0c0c7228 */ /* 0x004fd00000000000 */
[----:B---3--:R-:W-:-:S08]  /*1a70*/  DFMA R4, R4, R10, R12 ;  /* 0x0000000a0404722b */ /* 0x008fd0000000000c */
[----:B----4-:R-:W-:-:S08]  /*1a80*/  DFMA R4, R16, R18, R4 ;  /* 0x000000121004722b */ /* 0x010fd00000000004 */
[----:B-----5:R-:W-:-:S08]  /*1a90*/  DFMA R4, R20, R22, R4 ;  /* 0x000000161404722b */ /* 0x020fd00000000004 */
[----:B------:R-:W-:-:S08]  /*1aa0*/  DFMA R4, R24, R26, R4 ;  /* 0x0000001a1804722b */ /* 0x000fd00000000004 */
[----:B------:R-:W-:-:S08]  /*1ab0*/  DFMA R4, R28, R30, R4 ;  /* 0x0000001e1c04722b */ /* 0x000fd00000000004 */
[----:B------:R-:W-:Y:S01]  /*1ac0*/  DFMA R4, R32, R34, R4 ;  /* 0x000000222004722b */ /* 0x000fe20000000004 */
[----:B------:R-:W-:Y:S10]  /*1ad0*/  @!P0 BRA `(.L_x_76) ;  /* 0x0000000000ac8947 */ /* 0x000ff40003800000 */
[----:B------:R-:W0:Y:S01]  /*1ae0*/  LDC.64 R44, c[0x0][0x3a0] ;  /* 0x0000e800ff2c7b82 */ /* 0x000e220000000a00 */
[----:B------:R-:W-:Y:S01]  /*1af0*/  UMOV UR9, 0xe00 ;  /* 0x00000e0000097882 */ /* 0x000fe20000000000 */
[----:B------:R-:W-:-:S05]  /*1b00*/  UMOV UR4, URZ ;  /* 0x000000ff00047c82 */ /* 0x000fca0008000000 */
.L_x_78:
[----:B------:R-:W-:Y:S02]  /*1b10*/  USHF.L.U32 UR5, UR9, 0x3, URZ ;  /* 0x0000000309057899 */ /* 0x000fe400080006ff */
[----:B------:R-:W-:-:S04]  /*1b20*/  USHF.L.U64.HI UR8, UR9, 0x3, UR4 ;  /* 0x0000000309087899 */ /* 0x000fc80008010204 */
[----:B------:R-:W-:Y:S02]  /*1b30*/  IADD3 R10, P0, PT, R6, UR5, RZ ;  /* 0x00000005060a7c10 */ /* 0x000fe4000ff1e0ff */
[----:B------:R-:W-:Y:S02]  /*1b40*/  IADD3 R12, P1, PT, R8, UR5, RZ ;  /* 0x00000005080c7c10 */ /* 0x000fe4000ff3e0ff */
[----:B------:R-:W-:Y:S02]  /*1b50*/  IADD3.X R11, PT, PT, R7, UR8, RZ, P0, !PT ;  /* 0x00000008070b7c10 */ /* 0x000fe400087fe4ff */
        /* <DEDUP_REMOVED lines=15> */
[----:B0-----:R-:W-:-:S02]  /*1c50*/  IMAD.MOV.U32 R0, RZ, RZ, R44 ;  /* 0x000000ffff007224 */ /* 0x001fc400078e002c */
[----:B------:R-:W-:Y:S01]  /*1c60*/  IMAD.MOV.U32 R2, RZ, RZ, R45 ;  /* 0x000000ffff027224 */ /* 0x000fe200078e002d */
[----:B--2---:R-:W-:Y:S02]  /*1c70*/  DFMA R14, R14, R16, R4 ;  /* 0x000000100e0e722b */ /* 0x004fe40000000004 */
[----:B------:R-:W-:-:S04]  /*1c80*/  IADD3 R4, P1, PT, R0, -UR9, RZ ;  /* 0x8000000900047c10 */ /* 0x000fc8000ff3e0ff */
[----:B------:R-:W-:Y:S02]  /*1c90*/  ISETP.GE.U32.AND P0, PT, R4, 0xe00, PT ;  /* 0x00000e000400780c */ /* 0x000fe40003f06070 */
[----:B---3--:R-:W-:Y:S01]  /*1ca0*/  DFMA R14, R18, R20, R14 ;  /* 0x00000014120e722b */ /* 0x008fe2000000000e */
[----:B------:R-:W-:-:S04]  /*1cb0*/  IADD3.X R4, PT, PT, R2, ~UR4, RZ, P1, !PT ;  /* 0x8000000402047c10 */ /* 0x000fc80008ffe4ff */
[----:B------:R-:W-:-:S03]  /*1cc0*/  ISETP.GE.U32.AND.EX P0, PT, R4, RZ, PT, P0 ;  /* 0x000000ff0400720c */ /* 0x000fc60003f06100 */
[----:B----4-:R-:W-:-:S08]  /*1cd0*/  DFMA R14, R22, R24, R14 ;  /* 0x00000018160e722b */ /* 0x010fd0000000000e */
[----:B-----5:R-:W-:-:S08]  /*1ce0*/  DFMA R14, R26, R28, R14 ;  /* 0x0000001c1a0e722b */ /* 0x020fd0000000000e */
[----:B------:R-:W-:-:S08]  /*1cf0*/  DFMA R14, R30, R32, R14 ;  /* 0x000000201e0e722b */ /* 0x000fd0000000000e */
[----:B------:R-:W-:-:S08]  /*1d00*/  DFMA R14, R34, R36, R14 ;  /* 0x00000024220e722b */ /* 0x000fd0000000000e */
[----:B------:R-:W-:Y:S01]  /*1d10*/  DFMA R4, R38, R40, R14 ;  /* 0x000000282604722b */ /* 0x000fe2000000000e */
[----:B------:R-:W-:Y:S10]  /*1d20*/  @!P0 BRA `(.L_x_77) ;  /* 0x0000000800ec8947 */ /* 0x000ff40003800000 */
[----:B------:R-:W-:-:S04]  /*1d30*/  UIADD3 UR9, UP0, UPT, UR9, 0xe00, URZ ;  /* 0x00000e0009097890 */ /* 0x000fc8000ff1e0ff */
[----:B------:R-:W-:Y:S02]  /*1d40*/  UIADD3.X UR4, UPT, UPT, URZ, UR4, URZ, UP0, !UPT ;  /* 0x00000004ff047290 */ /* 0x000fe400087fe4ff */
[----:B------:R-:W-:-:S04]  /*1d50*/  ISETP.LT.U32.AND P0, PT, R42, UR9, PT ;  /* 0x000000092a007c0c */ /* 0x000fc8000bf01070 */
[----:B------:R-:W-:-:S05]  /*1d60*/  IMAD.U32 R10, RZ, RZ, UR4 ;  /* 0x00000004ff0a7e24 */ /* 0x000fca000f8e00ff */
[----:B------:R-:W-:-:S13]  /*1d70*/  ISETP.GT.U32.AND.EX P0, PT, R10, R43, PT, P0 ;  /* 0x0000002b0a00720c */ /* 0x000fda0003f04100 */
[----:B------:R-:W-:Y:S05]  /*1d80*/  @!P0 BRA `(.L_x_78) ;  /* 0xfffffffc00608947 */ /* 0x000fea000383ffff */
.L_x_76:
[C---:B------:R-:W-:Y:S01]  /*1d90*/  VIADD R6, R0.reuse, -UR9 ;  /* 0x8000000900067c36 */ /* 0x040fe20008000000 */
[----:B------:R-:W-:Y:S01]  /*1da0*/  ISETP.LE.U32.AND P1, PT, R0, UR9, PT ;  /* 0x0000000900007c0c */ /* 0x000fe2000bf23070 */
[----:B------:R-:W-:Y:S01]  /*1db0*/  IMAD.U32 R7, RZ, RZ, UR4 ;  /* 0x00000004ff077e24 */ /* 0x000fe2000f8e00ff */
[----:B------:R-:W-:Y:S02]  /*1dc0*/  BSSY.RECONVERGENT B1, `(.L_x_77) ;  /* 0x00000b1000017945 */ /* 0x000fe40003800200 */
[----:B------:R-:W-:-:S04]  /*1dd0*/  ISETP.GE.AND P0, PT, R3, R6, PT ;  /* 0x000000060300720c */ /* 0x000fc80003f06270 */
[----:B------:R-:W-:-:S13]  /*1de0*/  ISETP.GE.U32.OR.EX P0, PT, R7, R2, P0, P1 ;  /* 0x000000020700720c */ /* 0x000fda0000706510 */
[----:B------:R-:W-:Y:S05]  /*1df0*/  @P0 BRA `(.L_x_79) ;  /* 0x0000000800b40947 */ /* 0x000fea0003800000 */
[----:B------:R-:W-:Y:S01]  /*1e00*/  LOP3.LUT R7, RZ, R3, RZ, 0x33, !PT ;  /* 0x00000003ff077212 */ /* 0x000fe200078e33ff */
[----:B------:R-:W-:Y:S01]  /*1e10*/  BSSY.RECONVERGENT B2, `(.L_x_80) ;  /* 0x000004c000027945 */ /* 0x000fe20003800200 */
[----:B------:R-:W-:Y:S02]  /*1e20*/  IMAD.MOV.U32 R74, RZ, RZ, R3 ;  /* 0x000000ffff4a7224 */ /* 0x000fe400078e0003 */
[----:B------:R-:W-:-:S04]  /*1e30*/  IADD3 R7, PT, PT, R0, -UR9, R7 ;  /* 0x8000000900077c10 */ /* 0x000fc8000fffe007 */
[C---:B------:R-:W-:Y:S02]  /*1e40*/  ISETP.GE.U32.AND P1, PT, R7.reuse, 0x1e00, PT ;  /* 0x00001e000700780c */ /* 0x040fe40003f26070 */
[----:B------:R-:W-:-:S04]  /*1e50*/  LEA.HI R0, R7, 0x1, RZ, 0x17 ;  /* 0x0000000107007811 */ /* 0x000fc800078fb8ff */
[----:B------:R-:W-:-:S04]  /*1e60*/  LOP3.LUT R75, R0, 0xf, RZ, 0xc0, !PT ;  /* 0x0000000f004b7812 */ /* 0x000fc800078ec0ff */
[----:B------:R-:W-:-:S03]  /*1e70*/  ISETP.NE.AND P0, PT, R75, RZ, PT ;  /* 0x000000ff4b00720c */ /* 0x000fc60003f05270 */
[----:B------:R-:W-:Y:S10]  /*1e80*/  @!P1 BRA `(.L_x_81) ;  /* 0x0000000400109947 */ /* 0x000ff40003800000 */
[----:B------:R-:W0:Y:S01]  /*1e90*/  LDCU.128 UR12, c[0x0][0x380] ;  /* 0x00007000ff0c77ac */ /* 0x000e220008000c00 */
[----:B------:R-:W-:Y:S01]  /*1ea0*/  IADD3 R9, P1, PT, R3, UR9, RZ ;  /* 0x0000000903097c10 */ /* 0x000fe2000ff3e0ff */
[----:B------:R-:W-:-:S04]  /*1eb0*/  IMAD.MOV.U32 R74, RZ, RZ, R3 ;  /* 0x000000ffff4a7224 */ /* 0x000fc800078e0003 */
[----:B------:R-:W-:Y:S01]  /*1ec0*/  IMAD.X R2, RZ, RZ, UR4, P1 ;  /* 0x00000004ff027e24 */ /* 0x000fe200088e06ff */
[----:B------:R-:W-:-:S04]  /*1ed0*/  LEA R8, P1, R9, 0x8000, 0x3 ;  /* 0x0000800009087811 */ /* 0x000fc800078218ff */
[----:B------:R-:W-:Y:S02]  /*1ee0*/  LEA.HI.X R9, R9, RZ, R2, 0x3, P1 ;  /* 0x000000ff09097211 */ /* 0x000fe400008f1c02 */
[----:B------:R-:W-:Y:S02]  /*1ef0*/  LOP3.LUT R2, R0, 0xfffff0, RZ, 0xc0, !PT ;  /* 0x00fffff000027812 */ /* 0x000fe400078ec0ff */
[----:B0-----:R-:W-:-:S03]  /*1f00*/  IADD3 R6, P1, PT, R8, UR12, RZ ;  /* 0x0000000c08067c10 */ /* 0x001fc6000ff3e0ff */
[----:B------:R-:W-:Y:S01]  /*1f10*/  IMAD.MOV R2, RZ, RZ, -R2 ;  /* 0x000000ffff027224 */ /* 0x000fe200078e0a02 */
[----:B------:R-:W-:Y:S02]  /*1f20*/  IADD3 R8, P2, PT, R8, UR14, RZ ;  /* 0x0000000e08087c10 */ /* 0x000fe4000ff5e0ff */
[C---:B------:R-:W-:Y:S02]  /*1f30*/  IADD3.X R7, PT, PT, R9.reuse, UR13, RZ, P1, !PT ;  /* 0x0000000d09077c10 */ /* 0x040fe40008ffe4ff */
[----:B------:R-:W-:-:S09]  /*1f40*/  IADD3.X R9, PT, PT, R9, UR15, RZ, P2, !PT ;  /* 0x0000000f09097c10 */ /* 0x000fd200097fe4ff */
.L_x_82:
        /* <DEDUP_REMOVED lines=32> */
[----:B------:R-:W-:-:S02]  /*2150*/  VIADD R2, R2, 0x10 ;  /* 0x0000001002027836 */ /* 0x000fc40000000000 */
[----:B------:R-:W-:-:S03]  /*2160*/  VIADD R74, R74, 0x2000 ;  /* 0x000020004a4a7836 */ /* 0x000fc60000000000 */
[----:B------:R-:W-:Y:S02]  /*2170*/  ISETP.NE.AND P1, PT, R2, RZ, PT ;  /* 0x000000ff0200720c */ /* 0x000fe40003f25270 */
[----:B0-----:R-:W-:Y:S02]  /*2180*/  IADD3 R6, P2, PT, R6, 0x10000, RZ ;  /* 0x0001000006067810 */ /* 0x001fe40007f5e0ff */
[----:B-1----:R-:W-:-:S03]  /*2190*/  IADD3 R8, P3, PT, R8, 0x10000, RZ ;  /* 0x0001000008087810 */ /* 0x002fc60007f7e0ff */
[----:B------:R-:W-:Y:S02]  /*21a0*/  IMAD.X R7, RZ, RZ, R7, P2 ;  /* 0x000000ffff077224 */ /* 0x000fe400010e0607 */
        /* <DEDUP_REMOVED lines=17> */
[----:B------:R-:W-:Y:S10]  /*22c0*/  @P1 BRA `(.L_x_82) ;  /* 0xfffffffc00201947 */ /* 0x000ff4000383ffff */
.L_x_81:
[----:B------:R-:W-:Y:S05]  /*22d0*/  BSYNC.RECONVERGENT B2 ;  /* 0x0000000000027941 */ /* 0x000fea0003800200 */
.L_x_80:
[----:B------:R-:W-:Y:S05]  /*22e0*/  @!P0 BRA `(.L_x_79) ;  /* 0x0000000400788947 */ /* 0x000fea0003800000 */
[----:B------:R-:W-:Y:S01]  /*22f0*/  ISETP.GE.U32.AND P1, PT, R75, 0x8, PT ;  /* 0x000000084b00780c */ /* 0x000fe20003f26070 */
[----:B------:R-:W-:Y:S01]  /*2300*/  BSSY.RECONVERGENT B2, `(.L_x_83) ;  /* 0x0000026000027945 */ /* 0x000fe20003800200 */
[----:B------:R-:W-:-:S04]  /*2310*/  LOP3.LUT R42, R0, 0x7, RZ, 0xc0, !PT ;  /* 0x00000007002a7812 */ /* 0x000fc800078ec0ff */
[----:B------:R-:W-:-:S07]  /*2320*/  ISETP.NE.AND P0, PT, R42, RZ, PT ;  /* 0x000000ff2a00720c */ /* 0x000fce0003f05270 */
[----:B------:R-:W-:Y:S06]  /*2330*/  @!P1 BRA `(.L_x_84) ;  /* 0x0000000000889947 */ /* 0x000fec0003800000 */
[----:B------:R-:W0:Y:S01]  /*2340*/  LDCU.128 UR12, c[0x0][0x380] ;  /* 0x00007000ff0c77ac */ /* 0x000e220008000c00 */
[----:B------:R-:W-:-:S05]  /*2350*/  IADD3 R2, P1, PT, R74, UR9, RZ ;  /* 0x000000094a027c10 */ /* 0x000fca000ff3e0ff */
[----:B------:R-:W-:Y:S02]  /*2360*/  IMAD.SHL.U32 R8, R2, 0x8, RZ ;  /* 0x0000000802087824 */ /* 0x000fe400078e00ff */
[----:B------:R-:W-:-:S05]  /*2370*/  IMAD.X R7, RZ, RZ, UR4, P1 ;  /* 0x00000004ff077e24 */ /* 0x000fca00088e06ff */
        /* <DEDUP_REMOVED lines=30> */
.L_x_84:
[----:B------:R-:W-:Y:S05]  /*2560*/  BSYNC.RECONVERGENT B2 ;  /* 0x0000000000027941 */ /* 0x000fea0003800200 */
.L_x_83:
        /* <DEDUP_REMOVED lines=28> */
.L_x_86:
[----:B------:R-:W-:Y:S05]  /*2730*/  BSYNC.RECONVERGENT B2 ;  /* 0x0000000000027941 */ /* 0x000fea0003800200 */
.L_x_85:
[----:B------:R-:W-:Y:S05]  /*2740*/  @!P0 BRA `(.L_x_79) ;  /* 0x0000000000608947 */ /* 0x000fea0003800000 */
[----:B------:R-:W0:Y:S01]  /*2750*/  LDCU.128 UR12, c[0x0][0x380] ;  /* 0x00007000ff0c77ac */ /* 0x000e220008000c00 */
[----:B------:R-:W-:-:S05]  /*2760*/  IADD3 R11, P0, PT, R74, UR9, RZ ;  /* 0x000000094a0b7c10 */ /* 0x000fca000ff1e0ff */
[----:B------:R-:W-:Y:S02]  /*2770*/  IMAD.SHL.U32 R2, R11, 0x8, RZ ;  /* 0x000000080b027824 */ /* 0x000fe400078e00ff */
[----:B------:R-:W-:-:S05]  /*2780*/  IMAD.X R0, RZ, RZ, UR4, P0 ;  /* 0x00000004ff007e24 */ /* 0x000fca00080e06ff */
[----:B------:R-:W-:Y:S01]  /*2790*/  SHF.L.U64.HI R11, R11, 0x3, R0 ;  /* 0x000000030b0b7819 */ /* 0x000fe20000010200 */
[----:B------:R-:W-:Y:S01]  /*27a0*/  IMAD.MOV R0, RZ, RZ, -R26 ;  /* 0x000000ffff007224 */ /* 0x000fe200078e0a1a */
[C---:B0-----:R-:W-:Y:S02]  /*27b0*/  IADD3 R10, P0, PT, R2.reuse, UR14, RZ ;  /* 0x0000000e020a7c10 */ /* 0x041fe4000ff1e0ff */
[----:B------:R-:W-:Y:S02]  /*27c0*/  IADD3 R2, P1, PT, R2, UR12, RZ ;  /* 0x0000000c02027c10 */ /* 0x000fe4000ff3e0ff */
[C---:B------:R-:W-:Y:S02]  /*27d0*/  IADD3.X R13, PT, PT, R11.reuse, UR15, RZ, P0, !PT ;  /* 0x0000000f0b0d7c10 */ /* 0x040fe400087fe4ff */
[----:B------:R-:W-:-:S09]  /*27e0*/  IADD3.X R11, PT, PT, R11, UR13, RZ, P1, !PT ;  /* 0x0000000d0b0b7c10 */ /* 0x000fd20008ffe4ff */
.L_x_87:
        /* <DEDUP_REMOVED lines=14> */
.L_x_79:
[----:B------:R-:W-:Y:S05]  /*28d0*/  BSYNC.RECONVERGENT B1 ;  /* 0x0000000000017941 */ /* 0x000fea0003800200 */
.L_x_77:
        /* <DEDUP_REMOVED lines=13> */
[----:B0-----:R-:W-:-:S10]  /*29b0*/  DADD R6, R6, R8 ;  /* 0x0000000006067229 */ /* 0x001fd40000000008 */
[----:B------:R-:W-:Y:S02]  /*29c0*/  FSEL R6, R8, R6, P0 ;  /* 0x0000000608067208 */ /* 0x000fe40000000000 */
[----:B------:R-:W-:Y:S02]  /*29d0*/  FSEL R7, R9, R7, P0 ;  /* 0x0000000709077208 */ /* 0x000fe40000000000 */
[----:B------:R-:W-:Y:S01]  /*29e0*/  ISETP.GT.AND P0, PT, R0, 0x1b, PT ;  /* 0x0000001b0000780c */ /* 0x000fe20003f04270 */
[----:B------:R-:W-:Y:S01]  /*29f0*/  SHFL.DOWN PT, R4, R6, 0x4, 0x1f ;  /* 0x08801f0006047f89 */ /* 0x000fe200000e0000 */
[----:B------:R-:W-:-:S03]  /*2a00*/  @!P1 MOV R8, 0x400 ;  /* 0x0000040000089802 */ /* 0x000fc60000000f00 */
[----:B------:R-:W0:Y:S01]  /*2a10*/  SHFL.DOWN PT, R5, R7, 0x4, 0x1f ;  /* 0x08801f0007057f89 */ /* 0x000e2200000e0000 */
[----:B------:R-:W1:Y:S01]  /*2a20*/  @!P1 S2R R9, SR_CgaCtaId ;  /* 0x0000000000099919 */ /* 0x000e620000008800 */
[----:B0-----:R-:W-:-:S10]  /*2a30*/  DADD R4, R4, R6 ;  /* 0x0000000004047229 */ /* 0x001fd40000000006 */
[----:B------:R-:W-:Y:S02]  /*2a40*/  FSEL R10, R6, R4, P0 ;  /* 0x00000004060a7208 */ /* 0x000fe40000000000 */
[----:B------:R-:W-:Y:S02]  /*2a50*/  FSEL R11, R7, R5, P0 ;  /* 0x00000005070b7208 */ /* 0x000fe40000000000 */
[----:B------:R-:W-:Y:S01]  /*2a60*/  ISETP.GT.AND P0, PT, R0, 0x17, PT ;  /* 0x000000170000780c */ /* 0x000fe20003f04270 */
[----:B------:R-:W-:Y:S01]  /*2a70*/  SHFL.DOWN PT, R4, R10, 0x8, 0x1f ;  /* 0x09001f000a047f89 */ /* 0x000fe200000e0000 */
[----:B-1----:R-:W-:-:S03]  /*2a80*/  @!P1 LEA R9, R9, R8, 0x18 ;  /* 0x0000000809099211 */ /* 0x002fc600078ec0ff */
[----:B------:R-:W0:Y:S02]  /*2a90*/  SHFL.DOWN PT, R5, R11, 0x8, 0x1f ;  /* 0x09001f000b057f89 */ /* 0x000e2400000e0000 */
[----:B------:R-:W-:Y:S01]  /*2aa0*/  @!P1 IMAD.IADD R9, R2, 0x1, R9 ;  /* 0x0000000102099824 */ /* 0x000fe200078e0209 */
[----:B0-----:R-:W-:-:S10]  /*2ab0*/  DADD R4, R4, R10 ;  /* 0x0000000004047229 */ /* 0x001fd4000000000a */
[----:B------:R-:W-:Y:S02]  /*2ac0*/  FSEL R6, R10, R4, P0 ;  /* 0x000000040a067208 */ /* 0x000fe40000000000 */
[----:B------:R-:W-:Y:S02]  /*2ad0*/  FSEL R7, R11, R5, P0 ;  /* 0x000000050b077208 */ /* 0x000fe40000000000 */
[----:B------:R-:W-:Y:S01]  /*2ae0*/  ISETP.GT.AND P0, PT, R0, 0xf, PT ;  /* 0x0000000f0000780c */ /* 0x000fe20003f04270 */
[----:B------:R-:W-:Y:S04]  /*2af0*/  SHFL.DOWN PT, R4, R6, 0x10, 0x1f ;  /* 0x0a001f0006047f89 */ /* 0x000fe800000e0000 */
[----:B------:R-:W0:Y:S02]  /*2b00*/  SHFL.DOWN PT, R5, R7, 0x10, 0x1f ;  /* 0x0a001f0007057f89 */ /* 0x000e2400000e0000 */
[----:B0-----:R-:W-:-:S07]  /*2b10*/  DADD R4, R4, R6 ;  /* 0x0000000004047229 */ /* 0x001fce0000000006 */
[----:B------:R0:W-:Y:S01]  /*2b20*/  @!P1 STS.64 [R9+0x10], R4 ;  /* 0x0000100409009388 */ /* 0x0001e20000000a00 */
[----:B------:R-:W-:Y:S01]  /*2b30*/  BAR.SYNC.DEFER_BLOCKING 0x0 ;  /* 0x0000000000007b1d */ /* 0x000fe20000010000 */
[----:B------:R-:W-:Y:S02]  /*2b40*/  ISETP.NE.AND P1, PT, R3, RZ, PT ;  /* 0x000000ff0300720c */ /* 0x000fe40003f25270 */
[----:B------:R-:W-:Y:S02]  /*2b50*/  FSEL R0, R6, R4, P0 ;  /* 0x0000000406007208 */ /* 0x000fe40000000000 */
[----:B------:R-:W-:-:S03]  /*2b60*/  FSEL R7, R7, R5, P0 ;  /* 0x0000000507077208 */ /* 0x000fc60000000000 */
[----:B0-----:R-:W-:Y:S02]  /*2b70*/  IMAD.MOV.U32 R4, RZ, RZ, R0 ;  /* 0x000000ffff047224 */ /* 0x001fe400078e0000 */
[----:B------:R-:W-:-:S04]  /*2b80*/  IMAD.MOV.U32 R5, RZ, RZ, R7 ;  /* 0x000000ffff057224 */ /* 0x000fc800078e0007 */
[----:B------:R-:W-:Y:S05]  /*2b90*/  @P1 BRA `(.L_x_75) ;  /* 0x0000000000681947 */ /* 0x000fea0003800000 */
        /* <DEDUP_REMOVED lines=26> */
.L_x_75:
[----:B------:R-:W-:Y:S05]  /*2d40*/  BSYNC.RECONVERGENT B0 ;  /* 0x0000000000007941 */ /* 0x000fea0003800200 */
.L_x_60:
[----:B------:R-:W-:Y:S05]  /*2d50*/  @P1 EXIT ;  /* 0x000000000000194d */ /* 0x000fea0003800000 */
[----:B------:R-:W0:Y:S01]  /*2d60*/  LDCU.64 UR4, c[0x0][0x3b0] ;  /* 0x00007600ff0477ac */ /* 0x000e220008000a00 */
[----:B------:R-:W1:Y:S01]  /*2d70*/  LDC.64 R2, c[0x0][0x398] ;  /* 0x0000e600ff027b82 */ /* 0x000e620000000a00 */
[----:B0-----:R-:W-:-:S07]  /*2d80*/  DADD R4, R4, UR4 ;  /* 0x0000000404047e29 */ /* 0x001fce0008000000 */
[----:B-1----:R-:W-:Y:S01]  /*2d90*/  STG.E.64 desc[UR6][R2.64], R4 ;  /* 0x0000000402007986 */ /* 0x002fe2000c101b06 */
[----:B------:R-:W-:Y:S05]  /*2da0*/  EXIT ;  /* 0x000000000000794d */ /* 0x000fea0003800000 */
.L_x_88:
        /* <DEDUP_REMOVED lines=13> */
.L_x_375:


//--------------------- .text._ZN3cub18CUB_300001_SM_10006detail6reduce28DeviceReduceSingleTileKernelINS2_10policy_hubIdjN4cuda3std3__44plusIdEEE10Policy1000EPdSC_iS9_ddNS7_10__identityEEEvT0_T1_T2_T3_T4_T6_ --------------------------
	.section	.text._ZN3cub18CUB_300001_SM_10006detail6reduce28DeviceReduceSingleTileKernelINS2_10policy_hubIdjN4cuda3std3__44plusIdEEE10Policy1000EPdSC_iS9_ddNS7_10__identityEEEvT0_T1_T2_T3_T4_T6_,"ax",@progbits
	.align	128
        .global         _ZN3cub18CUB_300001_SM_10006detail6reduce28DeviceReduceSingleTileKernelINS2_10policy_hubIdjN4cuda3std3__44plusIdEEE10Policy1000EPdSC_iS9_ddNS7_10__identityEEEvT0_T1_T2_T3_T4_T6_
        .type           _ZN3cub18CUB_300001_SM_10006detail6reduce28DeviceReduceSingleTileKernelINS2_10policy_hubIdjN4cuda3std3__44plusIdEEE10Policy1000EPdSC_iS9_ddNS7_10__identityEEEvT0_T1_T2_T3_T4_T6_,@function
        .size           _ZN3cub18CUB_300001_SM_10006detail6reduce28DeviceReduceSingleTileKernelINS2_10policy_hubIdjN4cuda3std3__44plusIdEEE10Policy1000EPdSC_iS9_ddNS7_10__identityEEEvT0_T1_T2_T3_T4_T6_,(.L_x_376 - _ZN3cub18CUB_300001_SM_10006detail6reduce28DeviceReduceSingleTileKernelINS2_10policy_hubIdjN4cuda3std3__44plusIdEEE10Policy1000EPdSC_iS9_ddNS7_10__identityEEEvT0_T1_T2_T3_T4_T6_)
        .other          _ZN3cub18CUB_300001_SM_10006detail6reduce28DeviceReduceSingleTileKernelINS2_10policy_hubIdjN4cuda3std3__44plusIdEEE10Policy1000EPdSC_iS9_ddNS7_10__identityEEEvT0_T1_T2_T3_T4_T6_,@"STO_CUDA_ENTRY STV_DEFAULT"
_ZN3cub18CUB_300001_SM_10006detail6reduce28DeviceReduceSingleTileKernelINS2_10policy_hubIdjN4cuda3std3__44plusIdEEE10Policy1000EPdSC_iS9_ddNS7_10__identityEEEvT0_T1_T2_T3_T4_T6_:
.text._ZN3cub18CUB_300001_SM_10006detail6reduce28DeviceReduceSingleTileKernelINS2_10policy_hubIdjN4cuda3std3__44plusIdEEE10Policy1000EPdSC_iS9_ddNS7_10__identityEEEvT0_T1_T2_T3_T4_T6_:
        /* <DEDUP_REMOVED lines=13> */
.L_x_89:
        /* <DEDUP_REMOVED lines=13> */
.L_x_93:
[----:B------:R-:W-:Y:S05]  /*01a0*/  BSYNC.RECONVERGENT B1 ;  /* 0x0000000000017941 */ /* 0x000fea0003800200 */
.L_x_92:
[----:B------:R-:W-:Y:S01]  /*01b0*/  ISETP.GE.AND P0, PT, R5, R4, PT ;  /* 0x000000040500720c */ /* 0x000fe20003f06270 */
[----:B------:R-:W-:-:S12]  /*01c0*/  BSSY.RECONVERGENT B1, `(.L_x_94) ;  /* 0x0000078000017945 */ /* 0x000fd80003800200 */
[----:B------:R-:W-:Y:S05]  /*01d0*/  @P0 BRA `(.L_x_95) ;  /* 0x0000000400d80947 */ /* 0x000fea0003800000 */
[----:B------:R-:W-:Y:S01]  /*01e0*/  LOP3.LUT R9, RZ, R5, RZ, 0x33, !PT ;  /* 0x00000005ff097212 */ /* 0x000fe200078e33ff */
[----:B------:R-:W-:Y:S04]  /*01f0*/  BSSY.RECONVERGENT B2, `(.L_x_96) ;  /* 0x0000019000027945 */ /* 0x000fe80003800200 */
[----:B------:R-:W-:-:S04]  /*0200*/  IMAD.IADD R9, R9, 0x1, R4 ;  /* 0x0000000109097824 */ /* 0x000fc800078e0204 */
[C---:B------:R-:W-:Y:S01]  /*0210*/  IMAD.HI.U32 R0, R9.reuse, -0x33333333, RZ ;  /* 0xcccccccd09007827 */ /* 0x040fe200078e00ff */
[----:B------:R-:W-:-:S04]  /*0220*/  ISETP.GE.U32.AND P0, PT, R9, 0x780, PT ;  /* 0x000007800900780c */ /* 0x000fc80003f06070 */
[----:B------:R-:W-:-:S04]  /*0230*/  SHF.R.U32.HI R0, RZ, 0x9, R0 ;  /* 0x00000009ff007819 */ /* 0x000fc80000011600 */
[----:B------:R-:W-:-:S04]  /*0240*/  LOP3.LUT R2, R0, 0x3, RZ, 0xc0, !PT ;  /* 0x0000000300027812 */ /* 0x000fc800078ec0ff */
[----:B------:R-:W-:-:S13]  /*0250*/  ISETP.NE.AND P1, PT, R2, 0x3, PT ;  /* 0x000000030200780c */ /* 0x000fda0003f25270 */
[----:B------:R-:W-:Y:S05]  /*0260*/  @!P1 BRA `(.L_x_97) ;  /* 0x0000000000449947 */ /* 0x000fea0003800000 */
[----:B------:R-:W0:Y:S01]  /*0270*/  LDC.64 R8, c[0x0][0x380] ;  /* 0x0000e000ff087b82 */ /* 0x000e220000000a00 */
[----:B------:R-:W-:-:S05]  /*0280*/  VIADD R0, R0, 0x1 ;  /* 0x0000000100007836 */ /* 0x000fca0000000000 */
[----:B------:R-:W-:-:S05]  /*0290*/  LOP3.LUT R0, R0, 0x3, RZ, 0xc0, !PT ;  /* 0x0000000300007812 */ /* 0x000fca00078ec0ff */
[----:B------:R-:W-:Y:S02]  /*02a0*/  IMAD.MOV R0, RZ, RZ, -R0 ;  /* 0x000000ffff007224 */ /* 0x000fe400078e0a00 */
[----:B0-----:R-:W-:-:S04]  /*02b0*/  IMAD.WIDE.U32 R8, R5, 0x8, R8 ;  /* 0x0000000805087825 */ /* 0x001fc800078e0008 */
[----:B------:R-:W-:Y:S02]  /*02c0*/  IMAD.MOV.U32 R2, RZ, RZ, R8 ;  /* 0x000000ffff027224 */ /* 0x000fe400078e0008 */
[----:B------:R-:W-:-:S07]  /*02d0*/  IMAD.MOV.U32 R11, RZ, RZ, R9 ;  /* 0x000000ffff0b7224 */ /* 0x000fce00078e0009 */
.L_x_98:
        /* <DEDUP_REMOVED lines=10> */
.L_x_97:
[----:B------:R-:W-:Y:S05]  /*0380*/  BSYNC.RECONVERGENT B2 ;  /* 0x0000000000027941 */ /* 0x000fea0003800200 */
.L_x_96:
        /* <DEDUP_REMOVED lines=8> */
.L_x_101:
        /* <DEDUP_REMOVED lines=43> */
.L_x_100:
[----:B------:R-:W-:Y:S05]  /*06c0*/  BSYNC.RECONVERGENT B2 ;  /* 0x0000000000027941 */ /* 0x000fea0003800200 */
.L_x_99:
        /* <DEDUP_REMOVED lines=26> */
.L_x_103:
[----:B------:R-:W-:Y:S05]  /*0870*/  BSYNC.RECONVERGENT B2 ;  /* 0x0000000000027941 */ /* 0x000fea0003800200 */
.L_x_102:
        /* <DEDUP_REMOVED lines=12> */
.L_x_95:
[----:B------:R-:W-:Y:S05]  /*0940*/  BSYNC.RECONVERGENT B1 ;  /* 0x0000000000017941 */ /* 0x000fea0003800200 */
.L_x_94:
        /* <DEDUP_REMOVED lines=47> */
[----:B------:R-:W0:Y:S04]  /*0c40*/  LDS.128 R8, [UR4+0x20] ;  /* 0x00002004ff087984 */ /* 0x000e280008000c00 */
[----:B------:R-:W1:Y:S04]  /*0c50*/  LDS.128 R16, [UR4+0x30] ;  /* 0x00003004ff107984 */ /* 0x000e680008000c00 */
[----:B--2---:R-:W2:Y:S01]  /*0c60*/  LDS.128 R4, [UR4+0x40] ;  /* 0x00004004ff047984 */ /* 0x004ea20008000c00 */
[----:B0-----:R-:W-:-:S03]  /*0c70*/  DADD R8, R12, R8 ;  /* 0x000000000c087229 */ /* 0x001fc60000000008 */
[----:B------:R-:W-:Y:S05]  /*0c80*/  LDS.128 R12, [UR4+0x60] ;  /* 0x00006004ff0c7984 */ /* 0x000fea0008000c00 */
[----:B------:R-:W-:Y:S02]  /*0c90*/  DADD R2, R8, R10 ;  /* 0x0000000008027229 */ /* 0x000fe4000000000a */
[----:B------:R-:W0:Y:S06]  /*0ca0*/  LDS.128 R8, [UR4+0x50] ;  /* 0x00005004ff087984 */ /* 0x000e2c0008000c00 */
[----:B-1----:R-:W-:-:S08]  /*0cb0*/  DADD R2, R2, R16 ;  /* 0x0000000002027229 */ /* 0x002fd00000000010 */
[----:B------:R-:W-:-:S08]  /*0cc0*/  DADD R2, R2, R18 ;  /* 0x0000000002027229 */ /* 0x000fd00000000012 */
[----:B--2---:R-:W-:-:S08]  /*0cd0*/  DADD R2, R2, R4 ;  /* 0x0000000002027229 */ /* 0x004fd00000000004 */
[----:B------:R-:W-:Y:S01]  /*0ce0*/  DADD R2, R2, R6 ;  /* 0x0000000002027229 */ /* 0x000fe20000000006 */
[----:B------:R-:W1:Y:S07]  /*0cf0*/  LDS.128 R4, [UR4+0x70] ;  /* 0x00007004ff047984 */ /* 0x000e6e0008000c00 */
[----:B0-----:R-:W-:-:S08]  /*0d00*/  DADD R2, R2, R8 ;  /* 0x0000000002027229 */ /* 0x001fd00000000008 */
[----:B------:R-:W-:Y:S01]  /*0d10*/  DADD R2, R2, R10 ;  /* 0x0000000002027229 */ /* 0x000fe2000000000a */
[----:B------:R-:W0:Y:S07]  /*0d20*/  LDS.128 R8, [UR4+0x80] ;  /* 0x00008004ff087984 */ /* 0x000e2e0008000c00 */
[----:B------:R-:W-:-:S08]  /*0d30*/  DADD R2, R2, R12 ;  /* 0x0000000002027229 */ /* 0x000fd0000000000c */
[----:B------:R-:W-:Y:S01]  /*0d40*/  DADD R2, R2, R14 ;  /* 0x0000000002027229 */ /* 0x000fe2000000000e */
[----:B------:R-:W2:Y:S07]  /*0d50*/  LDS.128 R12, [UR4+0x90] ;  /* 0x00009004ff0c7984 */ /* 0x000eae0008000c00 */
[----:B-1----:R-:W-:-:S08]  /*0d60*/  DADD R2, R2, R4 ;  /* 0x0000000002027229 */ /* 0x002fd00000000004 */
[----:B------:R-:W-:Y:S01]  /*0d70*/  DADD R2, R2, R6 ;  /* 0x0000000002027229 */ /* 0x000fe20000000006 */
[----:B------:R-:W1:Y:S07]  /*0d80*/  LDS.128 R4, [UR4+0xa0] ;  /* 0x0000a004ff047984 */ /* 0x000e6e0008000c00 */
[----:B0-----:R-:W-:Y:S01]  /*0d90*/  DADD R2, R2, R8 ;  /* 0x0000000002027229 */ /* 0x001fe20000000008 */
[----:B------:R-:W0:Y:S07]  /*0da0*/  LDS.64 R8, [UR4+0xb0] ;  /* 0x0000b004ff087984 */ /* 0x000e2e0008000a00 */
[----:B------:R-:W-:-:S08]  /*0db0*/  DADD R2, R2, R10 ;  /* 0x0000000002027229 */ /* 0x000fd0000000000a */
[----:B--2---:R-:W-:-:S08]  /*0dc0*/  DADD R2, R2, R12 ;  /* 0x0000000002027229 */ /* 0x004fd0000000000c */
[----:B------:R-:W-:-:S08]  /*0dd0*/  DADD R2, R2, R14 ;  /* 0x0000000002027229 */ /* 0x000fd0000000000e */
[----:B-1----:R-:W-:-:S08]  /*0de0*/  DADD R2, R2, R4 ;  /* 0x0000000002027229 */ /* 0x002fd00000000004 */
[----:B------:R-:W-:-:S08]  /*0df0*/  DADD R2, R2, R6 ;  /* 0x0000000002027229 */ /* 0x000fd00000000006 */
[----:B0-----:R-:W-:Y:S01]  /*0e00*/  DADD R12, R2, R8 ;  /* 0x00000000020c7229 */ /* 0x001fe20000000008 */
[----:B------:R-:W-:Y:S10]  /*0e10*/  BRA `(.L_x_105) ;  /* 0x0000001800487947 */ /* 0x000ff40003800000 */
.L_x_104:
        /* <DEDUP_REMOVED lines=32> */
[----:B------:R-:W-:Y:S01]  /*1020*/  VIADD R0, R2, 0x10 ;  /* 0x0000001002007836 */ /* 0x000fe20000000000 */
[----:B------:R-:W-:Y:S02]  /*1030*/  @!P1 SHF.R.U32.HI R2, RZ, 0x2, R3 ;  /* 0x00000002ff029819 */ /* 0x000fe40000011603 */
[----:B------:R-:W1:Y:S02]  /*1040*/  SHFL.DOWN PT, R7, R11, 0x8, R5 ;  /* 0x090000000b077989 */ /* 0x000e6400000e0005 */
[----:B------:R-:W-:Y:S01]  /*1050*/  @!P1 LOP3.LUT R2, R2, 0xf8, RZ, 0xc0, !PT ;  /* 0x000000f802029812 */ /* 0x000fe200078ec0ff */
[----:B-1----:R-:W-:-:S10]  /*1060*/  DADD R6, R6, R10 ;  /* 0x0000000006067229 */ /* 0x002fd4000000000a */
[----:B------:R-:W-:Y:S02]  /*1070*/  FSEL R8, R10, R6, P0 ;  /* 0x000000060a087208 */ /* 0x000fe40000000000 */
[----:B------:R-:W-:Y:S02]  /*1080*/  FSEL R9, R11, R7, P0 ;  /* 0x000000070b097208 */ /* 0x000fe40000000000 */
[----:B------:R-:W-:Y:S01]  /*1090*/  @!P1 MOV R10, 0x400 ;  /* 0x00000400000a9802 */ /* 0x000fe20000000f00 */
[----:B------:R-:W-:Y:S01]  /*10a0*/  SHFL.DOWN PT, R6, R8, 0x10, R5 ;  /* 0x0a00000008067989 */ /* 0x000fe200000e0005 */
[----:B------:R-:W-:Y:S02]  /*10b0*/  ISETP.GT.AND P0, PT, R0, R5, PT ;  /* 0x000000050000720c */ /* 0x000fe40003f04270 */
[----:B0-----:R-:W-:Y:S01]  /*10c0*/  @!P1 LEA R11, R13, R10, 0x18 ;  /* 0x0000000a0d0b9211 */ /* 0x001fe200078ec0ff */
[----:B------:R-:W0:Y:S04]  /*10d0*/  SHFL.DOWN PT, R7, R9, 0x10, R5 ;  /* 0x0a00000009077989 */ /* 0x000e2800000e0005 */
[----:B------:R-:W-:Y:S01]  /*10e0*/  @!P1 IMAD.IADD R11, R2, 0x1, R11 ;  /* 0x00000001020b9824 */ /* 0x000fe200078e020b */
        /* <DEDUP_REMOVED lines=11> */
[----:B------:R-:W0:Y:S04]  /*11a0*/  LDS.128 R16, [UR4+0x20] ;  /* 0x00002004ff107984 */ /* 0x000e280008000c00 */
[----:B-1----:R-:W1:Y:S01]  /*11b0*/  LDS.128 R8, [UR4+0x30] ;  /* 0x00003004ff087984 */ /* 0x002e620008000c00 */
[----:B0-----:R-:W-:-:S10]  /*11c0*/  DADD R16, R12, R16 ;  /* 0x000000000c107229 */ /* 0x001fd40000000010 */
[----:B------:R-:W-:Y:S02]  /*11d0*/  FSEL R2, R16, R12, P1 ;  /* 0x0000000c10027208 */ /* 0x000fe40000800000 */
[----:B------:R-:W-:Y:S02]  /*11e0*/  FSEL R3, R17, R13, P1 ;  /* 0x0000000d11037208 */ /* 0x000fe40000800000 */
[----:B------:R-:W-:Y:S01]  /*11f0*/  ISETP.GT.AND P1, PT, R4, 0x40, PT ;  /* 0x000000400400780c */ /* 0x000fe20003f24270 */
[----:B------:R-:W0:Y:S03]  /*1200*/  LDS.128 R12, [UR4+0x40] ;  /* 0x00004004ff0c7984 */ /* 0x000e260008000c00 */
        /* <DEDUP_REMOVED lines=65> */
[----:B------:R-:W1:Y:S01]  /*1620*/  LDS.64 R2, [UR4+0xb0] ;  /* 0x0000b004ff027984 */ /* 0x000e620008000a00 */
        /* <DEDUP_REMOVED lines=11> */
[----:B------:R-:W-:Y:S01]  /*16e0*/  FSEL R13, R3, R7, P1 ;  /* 0x00000007030d7208 */ /* 0x000fe20000800000 */
[----:B------:R-:W-:Y:S06]  /*16f0*/  BRA `(.L_x_105) ;  /* 0x0000001000107947 */ /* 0x000fec0003800000 */
.L_x_91:
[----:B------:R-:W0:Y:S01]  /*1700*/  S2R R0, SR_TID.X ;  /* 0x0000000000007919 */ /* 0x000e220000002100 */
[----:B------:R-:W0:Y:S02]  /*1710*/  LDC.64 R6, c[0x0][0x380] ;  /* 0x0000e000ff067b82 */ /* 0x000e240000000a00 */
[----:B0-----:R-:W-:-:S05]  /*1720*/  IMAD.WIDE.U32 R6, R0, 0x8, R6 ;  /* 0x0000000800067825 */ /* 0x001fca00078e0006 */
[----:B------:R-:W2:Y:S04]  /*1730*/  LDG.E.64.CONSTANT R20, desc[UR6][R6.64] ;  /* 0x0000000606147981 */ /* 0x000ea8000c1e9b00 */
[----:B------:R-:W2:Y:S04]  /*1740*/  LDG.E.64.CONSTANT R2, desc[UR6][R6.64+0x1400] ;  /* 0x0014000606027981 */ /* 0x000ea8000c1e9b00 */
[----:B------:R-:W3:Y:S04]  /*1750*/  LDG.E.64.CONSTANT R8, desc[UR6][R6.64+0x2800] ;  /* 0x0028000606087981 */ /* 0x000ee8000c1e9b00 */
[----:B------:R-:W4:Y:S04]  /*1760*/  LDG.E.64.CONSTANT R10, desc[UR6][R6.64+0x3c00] ;  /* 0x003c0006060a7981 */ /* 0x000f28000c1e9b00 */
[----:B------:R-:W5:Y:S04]  /*1770*/  LDG.E.64.CONSTANT R12, desc[UR6][R6.64+0x5000] ;  /* 0x00500006060c7981 */ /* 0x000f68000c1e9b00 */
[----:B------:R-:W5:Y:S04]  /*1780*/  LDG.E.64.CONSTANT R14, desc[UR6][R6.64+0x6400] ;  /* 0x00640006060e7981 */ /* 0x000f68000c1e9b00 */
[----:B------:R-:W5:Y:S04]  /*1790*/  LDG.E.64.CONSTANT R16, desc[UR6][R6.64+0x7800] ;  /* 0x0078000606107981 */ /* 0x000f68000c1e9b00 */
[----:B------:R-:W5:Y:S01]  /*17a0*/  LDG.E.64.CONSTANT R18, desc[UR6][R6.64+0x8c00] ;  /* 0x008c000606127981 */ /* 0x000f62000c1e9b00 */
[----:B------:R-:W-:Y:S01]  /*17b0*/  ISETP.GE.U32.AND P0, PT, R4, 0x2800, PT ;  /* 0x000028000400780c */ /* 0x000fe20003f06070 */
[----:B--2---:R-:W-:-:S08]  /*17c0*/  DADD R2, R20, R2 ;  /* 0x0000000014027229 */ /* 0x004fd00000000002 */
[----:B---3--:R-:W-:Y:S01]  /*17d0*/  DADD R2, R8, R2 ;  /* 0x0000000008027229 */ /* 0x008fe20000000002 */
[----:B------:R-:W-:-:S07]  /*17e0*/  IMAD.MOV.U32 R9, RZ, RZ, 0x1400 ;  /* 0x00001400ff097424 */ /* 0x000fce00078e00ff */
[----:B----4-:R-:W-:-:S08]  /*17f0*/  DADD R2, R10, R2 ;  /* 0x000000000a027229 */ /* 0x010fd00000000002 */
[----:B-----5:R-:W-:-:S08]  /*1800*/  DADD R2, R12, R2 ;  /* 0x000000000c027229 */ /* 0x020fd00000000002 */
[----:B------:R-:W-:-:S08]  /*1810*/  DADD R2, R14, R2 ;  /* 0x000000000e027229 */ /* 0x000fd00000000002 */
[----:B------:R-:W-:-:S08]  /*1820*/  DADD R2, R16, R2 ;  /* 0x0000000010027229 */ /* 0x000fd00000000002 */
[----:B------:R-:W-:Y:S01]  /*1830*/  DADD R2, R18, R2 ;  /* 0x0000000012027229 */ /* 0x000fe20000000002 */
[----:B------:R-:W-:Y:S10]  /*1840*/  @!P0 BRA `(.L_x_106) ;  /* 0x00000000006c8947 */ /* 0x000ff40003800000 */
[----:B------:R-:W0:Y:S01]  /*1850*/  LDC R26, c[0x0][0x390] ;  /* 0x0000e400ff1a7b82 */ /* 0x000e220000000800 */
[----:B------:R-:W-:Y:S02]  /*1860*/  VIADD R8, R4, 0xffffec00 ;  /* 0xffffec0004087836 */ /* 0x000fe40000000000 */
[----:B------:R-:W-:-:S07]  /*1870*/  IMAD.MOV.U32 R9, RZ, RZ, 0x1400 ;  /* 0x00001400ff097424 */ /* 0x000fce00078e00ff */
.L_x_108:
[----:B------:R-:W-:-:S05]  /*1880*/  IMAD.WIDE R12, R9, 0x8, R6 ;  /* 0x00000008090c7825 */ /* 0x000fca00078e0206 */
[----:B------:R-:W2:Y:S04]  /*1890*/  LDG.E.64.CONSTANT R4, desc[UR6][R12.64] ;  /* 0x000000060c047981 */ /* 0x000ea8000c1e9b00 */
[----:B------:R-:W3:Y:S04]  /*18a0*/  LDG.E.64.CONSTANT R14, desc[UR6][R12.64+0x1400] ;  /* 0x001400060c0e7981 */ /* 0x000ee8000c1e9b00 */
[----:B------:R-:W4:Y:S04]  /*18b0*/  LDG.E.64.CONSTANT R16, desc[UR6][R12.64+0x2800] ;  /* 0x002800060c107981 */ /* 0x000f28000c1e9b00 */
[----:B------:R-:W5:Y:S04]  /*18c0*/  LDG.E.64.CONSTANT R18, desc[UR6][R12.64+0x3c00] ;  /* 0x003c00060c127981 */ /* 0x000f68000c1e9b00 */
        /* <DEDUP_REMOVED lines=8> */
[----:B------:R-:W-:-:S08]  /*1950*/  DADD R4, R20, R4 ;  /* 0x0000000014047229 */ /* 0x000fd00000000004 */
[----:B------:R-:W-:Y:S01]  /*1960*/  DADD R22, R22, R4 ;  /* 0x0000000016167229 */ /* 0x000fe20000000004 */
[----:B0-----:R-:W-:-:S04]  /*1970*/  IMAD.MOV.U32 R4, RZ, RZ, R26 ;  /* 0x000000ffff047224 */ /* 0x001fc800078e001a */
[----:B------:R-:W-:-:S03]  /*1980*/  IMAD.IADD R2, R4, 0x1, -R9 ;  /* 0x0000000104027824 */ /* 0x000fc600078e0a09 */
[----:B------:R-:W-:Y:S02]  /*1990*/  DADD R22, R24, R22 ;  /* 0x0000000018167229 */ /* 0x000fe40000000016 */
[----:B------:R-:W-:-:S06]  /*19a0*/  ISETP.GE.AND P0, PT, R2, 0x1400, PT ;  /* 0x000014000200780c */ /* 0x000fcc0003f06270 */
[----:B------:R-:W-:-:S07]  /*19b0*/  DADD R2, R10, R22 ;  /* 0x000000000a027229 */ /* 0x000fce0000000016 */
[----:B------:R-:W-:Y:S05]  /*19c0*/  @!P0 BRA `(.L_x_107) ;  /* 0x0000000800348947 */ /* 0x000fea0003800000 */
[----:B------:R-:W-:-:S05]  /*19d0*/  VIADD R9, R9, 0x1400 ;  /* 0x0000140009097836 */ /* 0x000fca0000000000 */
[----:B------:R-:W-:-:S13]  /*19e0*/  ISETP.GT.AND P0, PT, R9, R8, PT ;  /* 0x000000080900720c */ /* 0x000fda0003f04270 */
[----:B------:R-:W-:Y:S05]  /*19f0*/  @!P0 BRA `(.L_x_108) ;  /* 0xfffffffc00a08947 */ /* 0x000fea000383ffff */
.L_x_106:
[----:B------:R-:W-:-:S13]  /*1a00*/  ISETP.GE.AND P0, PT, R9, R4, PT ;  /* 0x000000040900720c */ /* 0x000fda0003f06270 */
[----:B------:R-:W-:Y:S05]  /*1a10*/  @P0 BRA `(.L_x_107) ;  /* 0x0000000800200947 */ /* 0x000fea0003800000 */
[----:B------:R-:W-:Y:S01]  /*1a20*/  IMAD.IADD R39, R4, 0x1, -R9 ;  /* 0x0000000104277824 */ /* 0x000fe200078e0a09 */
[----:B------:R-:W-:Y:S04]  /*1a30*/  BSSY.RECONVERGENT B1, `(.L_x_107) ;  /* 0x0000086000017945 */ /* 0x000fe80003800200 */
[----:B------:R-:W-:-:S13]  /*1a40*/  ISETP.GE.AND P0, PT, R0, R39, PT ;  /* 0x000000270000720c */ /* 0x000fda0003f06270 */
[----:B------:R-:W-:Y:S05]  /*1a50*/  @P0 BRA `(.L_x_109) ;  /* 0x00000008000c0947 */ /* 0x000fea0003800000 */
[----:B------:R-:W-:Y:S01]  /*1a60*/  LOP3.LUT R5, RZ, R0, RZ, 0x33, !PT ;  /* 0x00000000ff057212 */ /* 0x000fe200078e33ff */
[----:B------:R-:W-:Y:S01]  /*1a70*/  BSSY.RECONVERGENT B2, `(.L_x_110) ;  /* 0x0000017000027945 */ /* 0x000fe20003800200 */
[----:B------:R-:W-:Y:S02]  /*1a80*/  IMAD.MOV.U32 R38, RZ, RZ, R0 ;  /* 0x000000ffff267224 */ /* 0x000fe400078e0000 */
[----:B------:R-:W-:-:S04]  /*1a90*/  IADD3 R5, PT, PT, -R9, R4, R5 ;  /* 0x0000000409057210 */ /* 0x000fc80007ffe105 */
[C---:B------:R-:W-:Y:S01]  /*1aa0*/  ISETP.GE.U32.AND P1, PT, R5.reuse, 0x780, PT ;  /* 0x000007800500780c */ /* 0x040fe20003f26070 */
[----:B------:R-:W-:-:S05]  /*1ab0*/  IMAD.HI.U32 R4, R5, -0x33333333, RZ ;  /* 0xcccccccd05047827 */ /* 0x000fca00078e00ff */
[----:B------:R-:W-:-:S04]  /*1ac0*/  SHF.R.U32.HI R4, RZ, 0x9, R4 ;  /* 0x00000009ff047819 */ /* 0x000fc80000011604 */
[----:B------:R-:W-:-:S04]  /*1ad0*/  LOP3.LUT R6, R4, 0x3, RZ, 0xc0, !PT ;  /* 0x0000000304067812 */ /* 0x000fc800078ec0ff */
[----:B------:R-:W-:-:S13]  /*1ae0*/  ISETP.NE.AND P0, PT, R6, 0x3, PT ;  /* 0x000000030600780c */ /* 0x000fda0003f05270 */
[----:B------:R-:W-:Y:S05]  /*1af0*/  @!P0 BRA `(.L_x_111) ;  /* 0x0000000000388947 */ /* 0x000fea0003800000 */
[----:B------:R-:W0:Y:S01]  /*1b00*/  LDC.64 R6, c[0x0][0x380] ;  /* 0x0000e000ff067b82 */ /* 0x000e220000000a00 */
[----:B------:R-:W-:Y:S02]  /*1b10*/  VIADD R4, R4, 0x1 ;  /* 0x0000000104047836 */ /* 0x000fe40000000000 */
[----:B------:R-:W-:Y:S02]  /*1b20*/  IMAD.IADD R11, R0, 0x1, R9 ;  /* 0x00000001000b7824 */ /* 0x000fe400078e0209 */
[----:B------:R-:W-:Y:S01]  /*1b30*/  IMAD.MOV.U32 R38, RZ, RZ, R0 ;  /* 0x000000ffff267224 */ /* 0x000fe200078e0000 */
[----:B------:R-:W-:-:S05]  /*1b40*/  LOP3.LUT R4, R4, 0x3, RZ, 0xc0, !PT ;  /* 0x0000000304047812 */ /* 0x000fca00078ec0ff */
[----:B------:R-:W-:-:S07]  /*1b50*/  IMAD.MOV R8, RZ, RZ, -R4 ;  /* 0x000000ffff087224 */ /* 0x000fce00078e0a04 */
.L_x_112:
[----:B0-----:R-:W-:-:S06]  /*1b60*/  IMAD.WIDE.U32 R4, R11, 0x8, R6 ;  /* 0x000000080b047825 */ /* 0x001fcc00078e0006 */
[----:B------:R-:W2:Y:S01]  /*1b70*/  LDG.E.64.CONSTANT R4, desc[UR6][R4.64] ;  /* 0x0000000604047981 */ /* 0x000ea2000c1e9b00 */
[----:B------:R-:W-:Y:S02]  /*1b80*/  VIADD R8, R8, 0x1 ;  /* 0x0000000108087836 */ /* 0x000fe40000000000 */
[----:B------:R-:W-:Y:S02]  /*1b90*/  VIADD R38, R38, 0x280 ;  /* 0x0000028026267836 */ /* 0x000fe40000000000 */
[----:B------:R-:W-:Y:S01]  /*1ba0*/  VIADD R11, R11, 0x280 ;  /* 0x000002800b0b7836 */ /* 0x000fe20000000000 */
[----:B------:R-:W-:Y:S01]  /*1bb0*/  ISETP.NE.AND P0, PT, R8, RZ, PT ;  /* 0x000000ff0800720c */ /* 0x000fe20003f05270 */
[----:B--2---:R-:W-:-:S12]  /*1bc0*/  DADD R2, R4, R2 ;  /* 0x0000000004027229 */ /* 0x004fd80000000002 */
[----:B------:R-:W-:Y:S05]  /*1bd0*/  @P0 BRA `(.L_x_112) ;  /* 0xfffffffc00e00947 */ /* 0x000fea000383ffff */
.L_x_111:
[----:B------:R-:W-:Y:S05]  /*1be0*/  BSYNC.RECONVERGENT B2 ;  /* 0x0000000000027941 */ /* 0x000fea0003800200 */
.L_x_110:
[----:B------:R-:W-:Y:S05]  /*1bf0*/  @!P1 BRA `(.L_x_109) ;  /* 0x0000000400a49947 */ /* 0x000fea0003800000 */
[----:B------:R-:W0:Y:S01]  /*1c00*/  LDCU.64 UR4, c[0x0][0x380] ;  /* 0x00007000ff0477ac */ /* 0x000e220008000a00 */
[----:B------:R-:W-:Y:S01]  /*1c10*/  IMAD.IADD R7, R39, 0x1, -R38 ;  /* 0x0000000127077824 */ /* 0x000fe200078e0a26 */
[C---:B------:R-:W-:Y:S01]  /*1c20*/  IADD3 R5, P0, PT, R38.reuse, R9, RZ ;  /* 0x0000000926057210 */ /* 0x040fe20007f1e0ff */
[----:B------:R-:W-:Y:S01]  /*1c30*/  BSSY.RECONVERGENT B2, `(.L_x_113) ;  /* 0x000003a000027945 */ /* 0x000fe20003800200 */
[----:B------:R-:W-:Y:S02]  /*1c40*/  IMAD.IADD R40, R38, 0x1, R9 ;  /* 0x0000000126287824 */ /* 0x000fe400078e0209 */
        /* <DEDUP_REMOVED lines=10> */
.L_x_115:
[----:B------:R-:W0:Y:S01]  /*1cf0*/  LDC.64 R30, c[0x0][0x380] ;  /* 0x0000e000ff1e7b82 */ /* 0x000e220000000a00 */
[----:B------:R-:W2:Y:S04]  /*1d00*/  LDG.E.64.CONSTANT R8, desc[UR6][R4.64+-0x1400] ;  /* 0xffec000604087981 */ /* 0x000ea8000c1e9b00 */
[----:B------:R-:W3:Y:S01]  /*1d10*/  LDG.E.64.CONSTANT R10, desc[UR6][R4.64] ;  /* 0x00000006040a7981 */ /* 0x000ee2000c1e9b00 */
[----:B------:R-:W-:-:S03]  /*1d20*/  VIADD R15, R40, 0xa00 ;  /* 0x00000a00280f7836 */ /* 0x000fc60000000000 */
[----:B------:R-:W4:Y:S04]  /*1d30*/  LDG.E.64.CONSTANT R12, desc[UR6][R4.64+0x1400] ;  /* 0x00140006040c7981 */ /* 0x000f28000c1e9b00 */
[----:B------:R-:W5:Y:S04]  /*1d40*/  LDG.E.64.CONSTANT R16, desc[UR6][R4.64+0x3c00] ;  /* 0x003c000604107981 */ /* 0x000f68000c1e9b00 */
[----:B------:R-:W5:Y:S01]  /*1d50*/  LDG.E.64.CONSTANT R18, desc[UR6][R4.64+0x5000] ;  /* 0x0050000604127981 */ /* 0x000f62000c1e9b00 */
[----:B------:R-:W-:-:S03]  /*1d60*/  VIADD R23, R40, 0x1400 ;  /* 0x0000140028177836 */ /* 0x000fc60000000000 */
[----:B------:R-:W5:Y:S01]  /*1d70*/  LDG.E.64.CONSTANT R20, desc[UR6][R4.64+0x6400] ;  /* 0x0064000604147981 */ /* 0x000f62000c1e9b00 */
[----:B0-----:R-:W-:-:S03]  /*1d80*/  IMAD.WIDE.U32 R6, R40, 0x8, R30 ;  /* 0x0000000828067825 */ /* 0x001fc600078e001e */
[----:B------:R-:W5:Y:S04]  /*1d90*/  LDG.E.64.CONSTANT R24, desc[UR6][R4.64+0x8c00] ;  /* 0x008c000604187981 */ /* 0x000f68000c1e9b00 */
[----:B------:R-:W5:Y:S04]  /*1da0*/  LDG.E.64.CONSTANT R26, desc[UR6][R4.64+0xa000] ;  /* 0x00a00006041a7981 */ /* 0x000f68000c1e9b00 */
[----:B------:R-:W2:Y:S01]  /*1db0*/  LDG.E.64.CONSTANT R6, desc[UR6][R6.64] ;  /* 0x0000000606067981 */ /* 0x000ea2000c1e9b00 */
[----:B------:R-:W-:-:S03]  /*1dc0*/  IMAD.WIDE.U32 R14, R15, 0x8, R30 ;  /* 0x000000080f0e7825 */ /* 0x000fc600078e001e */
[----:B------:R-:W5:Y:S04]  /*1dd0*/  LDG.E.64.CONSTANT R28, desc[UR6][R4.64+0xb400] ;  /* 0x00b40006041c7981 */ /* 0x000f68000c1e9b00 */
[----:B------:R-:W5:Y:S01]  /*1de0*/  LDG.E.64.CONSTANT R14, desc[UR6][R14.64] ;  /* 0x000000060e0e7981 */ /* 0x000f62000c1e9b00 */
[----:B------:R-:W-:-:S03]  /*1df0*/  IMAD.WIDE.U32 R22, R23, 0x8, R30 ;  /* 0x0000000817167825 */ /* 0x000fc600078e001e */
[----:B------:R-:W5:Y:S04]  /*1e00*/  LDG.E.64.CONSTANT R34, desc[UR6][R4.64+0xf000] ;  /* 0x00f0000604227981 */ /* 0x000f68000c1e9b00 */
[----:B------:R-:W5:Y:S01]  /*1e10*/  LDG.E.64.CONSTANT R22, desc[UR6][R22.64] ;  /* 0x0000000616167981 */ /* 0x000f62000c1e9b00 */
[----:B------:R-:W-:-:S03]  /*1e20*/  VIADD R33, R40, 0x1e00 ;  /* 0x00001e0028217836 */ /* 0x000fc60000000000 */
[----:B------:R-:W5:Y:S01]  /*1e30*/  LDG.E.64.CONSTANT R36, desc[UR6][R4.64+0x10400] ;  /* 0x0104000604247981 */ /* 0x000f62000c1e9b00 */
[----:B------:R-:W-:-:S03]  /*1e40*/  IMAD.WIDE.U32 R30, R33, 0x8, R30 ;  /* 0x00000008211e7825 */ /* 0x000fc600078e001e */
[----:B------:R0:W5:Y:S04]  /*1e50*/  LDG.E.64.CONSTANT R32, desc[UR6][R4.64+0xdc00] ;  /* 0x00dc000604207981 */ /* 0x000168000c1e9b00 */
[----:B------:R-:W5:Y:S01]  /*1e60*/  LDG.E.64.CONSTANT R30, desc[UR6][R30.64] ;  /* 0x000000061e1e7981 */ /* 0x000f62000c1e9b00 */
[----:B------:R-:W-:-:S05]  /*1e70*/  VIADD R38, R38, 0x2800 ;  /* 0x0000280026267836 */ /* 0x000fca0000000000 */
[----:B------:R-:W-:Y:S02]  /*1e80*/  ISETP.GE.AND P1, PT, R38, R41, PT ;  /* 0x000000292600720c */ /* 0x000fe40003f26270 */
[----:B0-----:R-:W-:Y:S01]  /*1e90*/  IADD3 R4, P2, PT, R4, 0x14000, RZ ;  /* 0x0001400004047810 */ /* 0x001fe20007f5e0ff */
[----:B------:R-:W-:-:S04]  /*1ea0*/  VIADD R40, R40, 0x2800 ;  /* 0x0000280028287836 */ /* 0x000fc80000000000 */
[----:B------:R-:W-:Y:S01]  /*1eb0*/  IMAD.X R5, RZ, RZ, R5, P2 ;  /* 0x000000ffff057224 */ /* 0x000fe200010e0605 */
[----:B--2---:R-:W-:-:S08]  /*1ec0*/  DADD R6, R6, R2 ;  /* 0x0000000006067229 */ /* 0x004fd00000000002 */
[----:B------:R-:W-:-:S08]  /*1ed0*/  DADD R6, R6, R8 ;  /* 0x0000000006067229 */ /* 0x000fd00000000008 */
[----:B---3--:R-:W-:-:S08]  /*1ee0*/  DADD R6, R6, R10 ;  /* 0x0000000006067229 */ /* 0x008fd0000000000a */
[----:B----4-:R-:W-:-:S08]  /*1ef0*/  DADD R6, R6, R12 ;  /* 0x0000000006067229 */ /* 0x010fd0000000000c */
        /* <DEDUP_REMOVED lines=13> */
.L_x_114:
[----:B------:R-:W-:Y:S05]  /*1fd0*/  BSYNC.RECONVERGENT B2 ;  /* 0x0000000000027941 */ /* 0x000fea0003800200 */
.L_x_113:
[----:B------:R-:W-:Y:S01]  /*1fe0*/  IMAD.IADD R6, R39, 0x1, -R38 ;  /* 0x0000000127067824 */ /* 0x000fe200078e0a26 */
[----:B------:R-:W-:Y:S04]  /*1ff0*/  BSSY.RECONVERGENT B2, `(.L_x_116) ;  /* 0x000001d000027945 */ /* 0x000fe80003800200 */
[----:B------:R-:W-:-:S13]  /*2000*/  ISETP.GT.AND P1, PT, R6, 0xa00, PT ;  /* 0x00000a000600780c */ /* 0x000fda0003f24270 */
[----:B------:R-:W-:Y:S05]  /*2010*/  @!P1 BRA `(.L_x_117) ;  /* 0x0000000000689947 */ /* 0x000fea0003800000 */
[----:B------:R-:W0:Y:S01]  /*2020*/  LDC.64 R14, c[0x0][0x380] ;  /* 0x0000e000ff0e7b82 */ /* 0x000e220000000a00 */
[----:B------:R-:W2:Y:S04]  /*2030*/  LDG.E.64.CONSTANT R8, desc[UR6][R4.64+-0x1400] ;  /* 0xffec000604087981 */ /* 0x000ea8000c1e9b00 */
[----:B------:R-:W3:Y:S01]  /*2040*/  LDG.E.64.CONSTANT R10, desc[UR6][R4.64] ;  /* 0x00000006040a7981 */ /* 0x000ee2000c1e9b00 */
[----:B------:R-:W-:-:S03]  /*2050*/  VIADD R17, R40, 0xa00 ;  /* 0x00000a0028117836 */ /* 0x000fc60000000000 */
[----:B------:R-:W4:Y:S04]  /*2060*/  LDG.E.64.CONSTANT R12, desc[UR6][R4.64+0x1400] ;  /* 0x00140006040c7981 */ /* 0x000f28000c1e9b00 */
[----:B------:R-:W5:Y:S04]  /*2070*/  LDG.E.64.CONSTANT R18, desc[UR6][R4.64+0x5000] ;  /* 0x0050000604127981 */ /* 0x000f68000c1e9b00 */
[----:B------:R1:W5:Y:S01]  /*2080*/  LDG.E.64.CONSTANT R20, desc[UR6][R4.64+0x6400] ;  /* 0x0064000604147981 */ /* 0x000362000c1e9b00 */
[----:B0-----:R-:W-:-:S06]  /*2090*/  IMAD.WIDE.U32 R6, R40, 0x8, R14 ;  /* 0x0000000828067825 */ /* 0x001fcc00078e000e */
[----:B------:R-:W2:Y:S01]  /*20a0*/  LDG.E.64.CONSTANT R6, desc[UR6][R6.64] ;  /* 0x0000000606067981 */ /* 0x000ea2000c1e9b00 */
[----:B------:R-:W-:-:S03]  /*20b0*/  IMAD.WIDE.U32 R14, R17, 0x8, R14 ;  /* 0x00000008110e7825 */ /* 0x000fc600078e000e */
[----:B------:R-:W5:Y:S04]  /*20c0*/  LDG.E.64.CONSTANT R16, desc[UR6][R4.64+0x3c00] ;  /* 0x003c000604107981 */ /* 0x000f68000c1e9b00 */
[----:B------:R-:W5:Y:S01]  /*20d0*/  LDG.E.64.CONSTANT R14, desc[UR6][R14.64] ;  /* 0x000000060e0e7981 */ /* 0x000f62000c1e9b00 */
[----:B------:R-:W-:Y:S01]  /*20e0*/  PLOP3.LUT P0, PT, PT, PT, PT, 0x8, 0x80 ;  /* 0x000000000080781c */ /* 0x000fe20003f0e170 */
[----:B------:R-:W-:Y:S02]  /*20f0*/  VIADD R38, R38, 0x1400 ;  /* 0x0000140026267836 */ /* 0x000fe40000000000 */
[----:B------:R-:W-:Y:S01]  /*2100*/  VIADD R40, R40, 0x1400 ;  /* 0x0000140028287836 */ /* 0x000fe20000000000 */
[----:B--2---:R-:W-:-:S08]  /*2110*/  DADD R2, R2, R6 ;  /* 0x0000000002027229 */ /* 0x004fd00000000006 */
[----:B------:R-:W-:-:S08]  /*2120*/  DADD R2, R2, R8 ;  /* 0x0000000002027229 */ /* 0x000fd00000000008 */
[----:B---3--:R-:W-:-:S08]  /*2130*/  DADD R2, R2, R10 ;  /* 0x0000000002027229 */ /* 0x008fd0000000000a */
[----:B----4-:R-:W-:-:S08]  /*2140*/  DADD R2, R2, R12 ;  /* 0x0000000002027229 */ /* 0x010fd0000000000c */
[----:B-----5:R-:W-:-:S08]  /*2150*/  DADD R2, R2, R14 ;  /* 0x0000000002027229 */ /* 0x020fd0000000000e */
[----:B------:R-:W-:Y:S01]  /*2160*/  DADD R2, R2, R16 ;  /* 0x0000000002027229 */ /* 0x000fe20000000010 */
[----:B------:R-:W-:-:S07]  /*2170*/  IADD3 R6, P1, PT, R4, 0xa000, RZ ;  /* 0x0000a00004067810 */ /* 0x000fce0007f3e0ff */
[----:B------:R-:W-:Y:S01]  /*2180*/  DADD R2, R2, R18 ;  /* 0x0000000002027229 */ /* 0x000fe20000000012 */
[----:B-1----:R-:W-:Y:S02]  /*2190*/  IMAD.X R5, RZ, RZ, R5, P1 ;  /* 0x000000ffff057224 */ /* 0x002fe400008e0605 */
[----:B------:R-:W-:-:S05]  /*21a0*/  IMAD.MOV.U32 R4, RZ, RZ, R6 ;  /* 0x000000ffff047224 */ /* 0x000fca00078e0006 */
[----:B------:R-:W-:-:S11]  /*21b0*/  DADD R2, R2, R20 ;  /* 0x0000000002027229 */ /* 0x000fd60000000014 */
.L_x_117:
[----:B------:R-:W-:Y:S05]  /*21c0*/  BSYNC.RECONVERGENT B2 ;  /* 0x0000000000027941 */ /* 0x000fea0003800200 */
.L_x_116:
[----:B------:R-:W-:-:S13]  /*21d0*/  ISETP.LT.OR P0, PT, R38, R39, P0 ;  /* 0x000000272600720c */ /* 0x000fda0000701670 */
[----:B------:R-:W-:Y:S05]  /*21e0*/  @!P0 BRA `(.L_x_109) ;  /* 0x0000000000288947 */ /* 0x000fea0003800000 */
[----:B------:R-:W0:Y:S01]  /*21f0*/  LDC.64 R6, c[0x0][0x380] ;  /* 0x0000e000ff067b82 */ /* 0x000e220000000a00 */
[----:B------:R-:W2:Y:S04]  /*2200*/  LDG.E.64.CONSTANT R8, desc[UR6][R4.64] ;  /* 0x0000000604087981 */ /* 0x000ea8000c1e9b00 */
[----:B------:R-:W3:Y:S01]  /*2210*/  LDG.E.64.CONSTANT R10, desc[UR6][R4.64+0x1400] ;  /* 0x00140006040a7981 */ /* 0x000ee2000c1e9b00 */
[----:B0-----:R-:W-:-:S03]  /*2220*/  IMAD.WIDE.U32 R40, R40, 0x8, R6 ;  /* 0x0000000828287825 */ /* 0x001fc600078e0006 */
[----:B------:R-:W4:Y:S04]  /*2230*/  LDG.E.64.CONSTANT R6, desc[UR6][R4.64+-0x1400] ;  /* 0xffec000604067981 */ /* 0x000f28000c1e9b00 */
[----:B------:R-:W5:Y:S02]  /*2240*/  LDG.E.64.CONSTANT R40, desc[UR6][R40.64] ;  /* 0x0000000628287981 */ /* 0x000f64000c1e9b00 */
[----:B-----5:R-:W-:-:S08]  /*2250*/  DADD R2, R2, R40 ;  /* 0x0000000002027229 */ /* 0x020fd00000000028 */
[----:B----4-:R-:W-:-:S08]  /*2260*/  DADD R2, R2, R6 ;  /* 0x0000000002027229 */ /* 0x010fd00000000006 */
[----:B--2---:R-:W-:-:S08]  /*2270*/  DADD R2, R2, R8 ;  /* 0x0000000002027229 */ /* 0x004fd00000000008 */
[----:B---3--:R-:W-:-:S11]  /*2280*/  DADD R2, R2, R10 ;  /* 0x0000000002027229 */ /* 0x008fd6000000000a */
.L_x_109:
[----:B------:R-:W-:Y:S05]  /*2290*/  BSYNC.RECONVERGENT B1 ;  /* 0x0000000000017941 */ /* 0x000fea0003800200 */
.L_x_107:
        /* <DEDUP_REMOVED lines=16> */
[----:B------:R-:W-:Y:S01]  /*23a0*/  SHFL.DOWN PT, R2, R4, 0x4, 0x1f ;  /* 0x08801f0004027f89 */ /* 0x000fe200000e0000 */
[----:B------:R-:W-:Y:S02]  /*23b0*/  @!P1 MOV R7, 0x400 ;  /* 0x0000040000079802 */ /* 0x000fe40000000f00 */
[----:B------:R-:W-:Y:S01]  /*23c0*/  @!P1 SHF.R.U32.HI R6, RZ, 0x2, R0 ;  /* 0x00000002ff069819 */ /* 0x000fe20000011600 */
[----:B------:R-:W0:Y:S01]  /*23d0*/  SHFL.DOWN PT, R3, R5, 0x4, 0x1f ;  /* 0x08801f0005037f89 */ /* 0x000e2200000e0000 */
[----:B-1----:R-:W-:-:S02]  /*23e0*/  @!P1 LEA R7, R12, R7, 0x18 ;  /* 0x000000070c079211 */ /* 0x002fc400078ec0ff */
[----:B------:R-:W-:-:S05]  /*23f0*/  @!P1 LOP3.LUT R6, R6, 0xf8, RZ, 0xc0, !PT ;  /* 0x000000f806069812 */ /* 0x000fca00078ec0ff */
[----:B------:R-:W-:Y:S01]  /*2400*/  @!P1 IMAD.IADD R7, R6, 0x1, R7 ;  /* 0x0000000106079824 */ /* 0x000fe200078e0207 */
        /* <DEDUP_REMOVED lines=22> */
[----:B------:R-:W1:Y:S04]  /*2570*/  LDS.128 R8, [UR4+0x20] ;  /* 0x00002004ff087984 */ /* 0x000e680008000c00 */
[----:B------:R-:W2:Y:S04]  /*2580*/  LDS.128 R16, [UR4+0x30] ;  /* 0x00003004ff107984 */ /* 0x000ea80008000c00 */
[----:B0-----:R-:W0:Y:S01]  /*2590*/  LDS.128 R4, [UR4+0x40] ;  /* 0x00004004ff047984 */ /* 0x001e220008000c00 */
[----:B-1----:R-:W-:-:S03]  /*25a0*/  DADD R8, R12, R8 ;  /* 0x000000000c087229 */ /* 0x002fc60000000008 */
[----:B------:R-:W-:Y:S05]  /*25b0*/  LDS.128 R12, [UR4+0x60] ;  /* 0x00006004ff0c7984 */ /* 0x000fea0008000c00 */
[----:B------:R-:W-:Y:S02]  /*25c0*/  DADD R2, R8, R10 ;  /* 0x0000000008027229 */ /* 0x000fe4000000000a */
[----:B------:R-:W1:Y:S06]  /*25d0*/  LDS.128 R8, [UR4+0x50] ;  /* 0x00005004ff087984 */ /* 0x000e6c0008000c00 */
[----:B--2---:R-:W-:-:S08]  /*25e0*/  DADD R2, R2, R16 ;  /* 0x0000000002027229 */ /* 0x004fd00000000010 */
[----:B------:R-:W-:-:S08]  /*25f0*/  DADD R2, R2, R18 ;  /* 0x0000000002027229 */ /* 0x000fd00000000012 */
[----:B0-----:R-:W-:-:S08]  /*2600*/  DADD R2, R2, R4 ;  /* 0x0000000002027229 */ /* 0x001fd00000000004 */
[----:B------:R-:W-:Y:S01]  /*2610*/  DADD R2, R2, R6 ;  /* 0x0000000002027229 */ /* 0x000fe20000000006 */
[----:B------:R-:W0:Y:S07]  /*2620*/  LDS.128 R4, [UR4+0x70] ;  /* 0x00007004ff047984 */ /* 0x000e2e0008000c00 */
[----:B-1----:R-:W-:-:S08]  /*2630*/  DADD R2, R2, R8 ;  /* 0x0000000002027229 */ /* 0x002fd00000000008 */
[----:B------:R-:W-:Y:S01]  /*2640*/  DADD R2, R2, R10 ;  /* 0x0000000002027229 */ /* 0x000fe2000000000a */
[----:B------:R-:W1:Y:S07]  /*2650*/  LDS.128 R8, [UR4+0x80] ;  /* 0x00008004ff087984 */ /* 0x000e6e0008000c00 */
[----:B------:R-:W-:-:S08]  /*2660*/  DADD R2, R2, R12 ;  /* 0x0000000002027229 */ /* 0x000fd0000000000c */
[----:B------:R-:W-:Y:S01]  /*2670*/  DADD R2, R2, R14 ;  /* 0x0000000002027229 */ /* 0x000fe2000000000e */
[----:B------:R-:W2:Y:S07]  /*2680*/  LDS.128 R12, [UR4+0x90] ;  /* 0x00009004ff0c7984 */ /* 0x000eae0008000c00 */
[----:B0-----:R-:W-:-:S08]  /*2690*/  DADD R2, R2, R4 ;  /* 0x0000000002027229 */ /* 0x001fd00000000004 */
[----:B------:R-:W-:Y:S01]  /*26a0*/  DADD R2, R2, R6 ;  /* 0x0000000002027229 */ /* 0x000fe20000000006 */
[----:B------:R-:W0:Y:S07]  /*26b0*/  LDS.128 R4, [UR4+0xa0] ;  /* 0x0000a004ff047984 */ /* 0x000e2e0008000c00 */
[----:B-1----:R-:W-:Y:S01]  /*26c0*/  DADD R2, R2, R8 ;  /* 0x0000000002027229 */ /* 0x002fe20000000008 */
[----:B------:R-:W1:Y:S07]  /*26d0*/  LDS.64 R8, [UR4+0xb0] ;  /* 0x0000b004ff087984 */ /* 0x000e6e0008000a00 */
[----:B------:R-:W-:-:S08]  /*26e0*/  DADD R2, R2, R10 ;  /* 0x0000000002027229 */ /* 0x000fd0000000000a */
[----:B--2---:R-:W-:-:S08]  /*26f0*/  DADD R2, R2, R12 ;  /* 0x0000000002027229 */ /* 0x004fd0000000000c */
[----:B------:R-:W-:-:S08]  /*2700*/  DADD R2, R2, R14 ;  /* 0x0000000002027229 */ /* 0x000fd0000000000e */
[----:B0-----:R-:W-:-:S08]  /*2710*/  DADD R2, R2, R4 ;  /* 0x0000000002027229 */ /* 0x001fd00000000004 */
[----:B------:R-:W-:-:S08]  /*2720*/  DADD R2, R2, R6 ;  /* 0x0000000002027229 */ /* 0x000fd00000000006 */
[----:B-1----:R-:W-:-:S11]  /*2730*/  DADD R12, R2, R8 ;  /* 0x00000000020c7229 */ /* 0x002fd60000000008 */
.L_x_105:
[----:B------:R-:W-:Y:S05]  /*2740*/  BSYNC.RECONVERGENT B0 ;  /* 0x0000000000007941 */ /* 0x000fea0003800200 */
.L_x_90:
[----:B------:R-:W-:Y:S05]  /*2750*/  @P0 EXIT ;  /* 0x000000000000094d */ /* 0x000fea0003800000 */
[----:B------:R-:W1:Y:S01]  /*2760*/  LDCU.64 UR4, c[0x0][0x398] ;  /* 0x00007300ff0477ac */ /* 0x000e620008000a00 */
[----:B0-----:R-:W0:Y:S01]  /*2770*/  LDC.64 R2, c[0x0][0x388] ;  /* 0x0000e200ff027b82 */ /* 0x001e220000000a00 */
[----:B-1----:R-:W-:-:S07]  /*2780*/  DADD R12, R12, UR4 ;  /* 0x000000040c0c7e29 */ /* 0x002fce0008000000 */
[----:B0-----:R-:W-:Y:S01]  /*2790*/  STG.E.64 desc[UR6][R2.64], R12 ;  /* 0x0000000c02007986 */ /* 0x001fe2000c101b06 */
[----:B------:R-:W-:Y:S05]  /*27a0*/  EXIT ;  /* 0x000000000000794d */ /* 0x000fea0003800000 */
.L_x_118:
        /* <DEDUP_REMOVED lines=13> */
.L_x_376:


//--------------------- .text._ZN3cub18CUB_300001_SM_10006detail6reduce18DeviceReduceKernelINS2_10policy_hubIdjN4cuda3std3__44plusIdEEE10Policy1000EN6thrust24THRUST_300001_SM_1000_NS18transform_iteratorINSD_12zip_functionINS7_10multipliesIdEEEENSD_12zip_iteratorINS7_5tupleIJNSD_10device_ptrIdEESM_EEEEENSD_11use_defaultESP_EEjS9_dNS7_10__identityEEEvT0_PT3_T1_NS0_13GridEvenShareISV_EET2_T4_ --------------------------
	.section	.text._ZN3cub18CUB_300001_SM_10006detail6reduce18DeviceReduceKernelINS2_10policy_hubIdjN4cuda3std3__44plusIdEEE10Policy1000EN6thrust24THRUST_300001_SM_1000_NS18transform_iteratorINSD_12zip_functionINS7_10multipliesIdEEEENSD_12zip_iteratorINS7_5tupleIJNSD_10device_ptrIdEESM_EEEEENSD_11use_defaultESP_EEjS9_dNS7_10__identityEEEvT0_PT3_T1_NS0_13GridEvenShareISV_EET2_T4_,"ax",@progbits
	.align	128
        .global         _ZN3cub18CUB_300001_SM_10006detail6reduce18DeviceReduceKernelINS2_10policy_hubIdjN4cuda3std3__44plusIdEEE10Policy1000EN6thrust24THRUST_300001_SM_1000_NS18transform_iteratorINSD_12zip_functionINS7_10multipliesIdEEEENSD_12zip_iteratorINS7_5tupleIJNSD_10device_ptrIdEESM_EEEEENSD_11use_defaultESP_EEjS9_dNS7_10__identityEEEvT0_PT3_T1_NS0_13GridEvenShareISV_EET2_T4_
        .type           _ZN3cub18CUB_300001_SM_10006detail6reduce18DeviceReduceKernelINS2_10policy_hubIdjN4cuda3std3__44plusIdEEE10Policy1000EN6thrust24THRUST_300001_SM_1000_NS18transform_iteratorINSD_12zip_functionINS7_10multipliesIdEEEENSD_12zip_iteratorINS7_5tupleIJNSD_10device_ptrIdEESM_EEEEENSD_11use_defaultESP_EEjS9_dNS7_10__identityEEEvT0_PT3_T1_NS0_13GridEvenShareISV_EET2_T4_,@function
        .size           _ZN3cub18CUB_300001_SM_10006detail6reduce18DeviceReduceKernelINS2_10policy_hubIdjN4cuda3std3__44plusIdEEE10Policy1000EN6thrust24THRUST_300001_SM_1000_NS18transform_iteratorINSD_12zip_functionINS7_10multipliesIdEEEENSD_12zip_iteratorINS7_5tupleIJNSD_10device_ptrIdEESM_EEEEENSD_11use_defaultESP_EEjS9_dNS7_10__identityEEEvT0_PT3_T1_NS0_13GridEvenShareISV_EET2_T4_,(.L_x_377 - _ZN3cub18CUB_300001_SM_10006detail6reduce18DeviceReduceKernelINS2_10policy_hubIdjN4cuda3std3__44plusIdEEE10Policy1000EN6thrust24THRUST_300001_SM_1000_NS18transform_iteratorINSD_12zip_functionINS7_10multipliesIdEEEENSD_12zip_iteratorINS7_5tupleIJNSD_10device_ptrIdEESM_EEEEENSD_11use_defaultESP_EEjS9_dNS7_10__identityEEEvT0_PT3_T1_NS0_13GridEvenShareISV_EET2_T4_)
        .other          _ZN3cub18CUB_300001_SM_10006detail6reduce18DeviceReduceKernelINS2_10policy_hubIdjN4cuda3std3__44plusIdEEE10Policy1000EN6thrust24THRUST_300001_SM_1000_NS18transform_iteratorINSD_12zip_functionINS7_10multipliesIdEEEENSD_12zip_iteratorINS7_5tupleIJNSD_10device_ptrIdEESM_EEEEENSD_11use_defaultESP_EEjS9_dNS7_10__identityEEEvT0_PT3_T1_NS0_13GridEvenShareISV_EET2_T4_,@"STO_CUDA_ENTRY STV_DEFAULT"
_ZN3cub18CUB_300001_SM_10006detail6reduce18DeviceReduceKernelINS2_10policy_hubIdjN4cuda3std3__44plusIdEEE10Policy1000EN6thrust24THRUST_300001_SM_1000_NS18transform_iteratorINSD_12zip_functionINS7_10multipliesIdEEEENSD_12zip_iteratorINS7_5tupleIJNSD_10device_ptrIdEESM_EEEEENSD_11use_defaultESP_EEjS9_dNS7_10__identityEEEvT0_PT3_T1_NS0_13GridEvenShareISV_EET2_T4_:
.text._ZN3cub18CUB_300001_SM_10006detail6reduce18DeviceReduceKernelINS2_10policy_hubIdjN4cuda3std3__44plusIdEEE10Policy1000EN6thrust24THRUST_300001_SM_1000_NS18transform_iteratorINSD_12zip_functionINS7_10multipliesIdEEEENSD_12zip_iteratorINS7_5tupleIJNSD_10device_ptrIdEESM_EEEEENSD_11use_defaultESP_EEjS9_dNS7_10__identityEEEvT0_PT3_T1_NS0_13GridEvenShareISV_EET2_T4_:
[----:B------:R-:W-:Y:S08]  /*0000*/  LDC R1, c[0x0][0x37c] ;  /* 0x0000df00ff017b82 */ /* 0x000ff00000000800 */
[----:B------:R-:W0:Y:S01]  /*0010*/  S2UR UR9, SR_CTAID.X ;  /* 0x00000000000979c3 */ /* 0x000e220000002500 */
[----:B------:R-:W1:Y:S01]  /*0020*/  LDCU UR5, c[0x0][0x3b8] ;  /* 0x00007700ff0577ac */ /* 0x000e620008000800 */
[----:B------:R-:W-:Y:S01]  /*0030*/  BSSY.RECONVERGENT B0, `(.L_x_119) ;  /* 0x0000368000007945 */ /* 0x000fe20003800200 */
[----:B------:R-:W2:Y:S01]  /*0040*/  LDCU.64 UR10, c[0x0][0x358] ;  /* 0x00006b00ff0a77ac */ /* 0x000ea20008000a00 */
[----:B-1----:R-:W-:Y:S01]  /*0050*/  IMAD.U32 R14, RZ, RZ, UR5 ;  /* 0x00000005ff0e7e24 */ /* 0x002fe2000f8e00ff */
[----:B0-----:R-:W-:-:S06]  /*0060*/  UIMAD UR4, UR9, 0x1400, URZ ;  /* 0x00001400090478a4 */ /* 0x001fcc000f8e02ff */
[----:B------:R-:W-:-:S05]  /*0070*/  VIADD R0, R14, -UR4 ;  /* 0x800000040e007c36 */ /* 0x000fca0008000000 */
[----:B------:R-:W-:-:S13]  /*0080*/  ISETP.GT.U32.AND P0, PT, R0, 0x13ff, PT ;  /* 0x000013ff0000780c */ /* 0x000fda0003f04070 */
[----:B--2---:R-:W-:Y:S05]  /*0090*/  @P0 BRA `(.L_x_120) ;  /* 0x0000001c00400947 */ /* 0x004fea0003800000 */
[----:B------:R-:W0:Y:S01]  /*00a0*/  S2R R3, SR_TID.X ;  /* 0x0000000000037919 */ /* 0x000e220000002100 */
[----:B------:R-:W-:Y:S01]  /*00b0*/  BSSY.RECONVERGENT B1, `(.L_x_121) ;  /* 0x000000e000017945 */ /* 0x000fe20003800200 */
[----:B------:R-:W-:Y:S02]  /*00c0*/  CS2R R16, SRZ ;  /* 0x0000000000107805 */ /* 0x000fe4000001ff00 */
[----:B0-----:R-:W-:Y:S01]  /*00d0*/  ISETP.GE.U32.AND P0, PT, R3, R0, PT ;  /* 0x000000000300720c */ /* 0x001fe20003f06070 */
[----:B------:R-:W-:-:S12]  /*00e0*/  IMAD.MOV.U32 R7, RZ, RZ, R3 ;  /* 0x000000ffff077224 */ /* 0x000fd800078e0003 */
[----:B------:R-:W-:Y:S05]  /*00f0*/  @P0 BRA `(.L_x_122) ;  /* 0x0000000000240947 */ /* 0x000fea0003800000 */
[----:B------:R-:W0:Y:S01]  /*0100*/  LDC.64 R4, c[0x0][0x380] ;  /* 0x0000e000ff047b82 */ /* 0x000e220000000a00 */
[----:B------:R-:W-:-:S07]  /*0110*/  IADD3 R7, PT, PT, R3, UR4, RZ ;  /* 0x0000000403077c10 */ /* 0x000fce000fffe0ff */
[----:B------:R-:W1:Y:S01]  /*0120*/  LDC.64 R8, c[0x0][0x388] ;  /* 0x0000e200ff087b82 */ /* 0x000e620000000a00 */
[----:B0-----:R-:W-:-:S06]  /*0130*/  IMAD.WIDE.U32 R4, R7, 0x8, R4 ;  /* 0x0000000807047825 */ /* 0x001fcc00078e0004 */
[----:B------:R-:W2:Y:S01]  /*0140*/  LDG.E.64 R4, desc[UR10][R4.64] ;  /* 0x0000000a04047981 */ /* 0x000ea2000c1e1b00 */
[----:B-1----:R-:W-:-:S06]  /*0150*/  IMAD.WIDE.U32 R8, R7, 0x8, R8 ;  /* 0x0000000807087825 */ /* 0x002fcc00078e0008 */
[----:B------:R-:W2:Y:S01]  /*0160*/  LDG.E.64 R8, desc[UR10][R8.64] ;  /* 0x0000000a08087981 */ /* 0x000ea2000c1e1b00 */
[----:B------:R-:W-:Y:S01]  /*0170*/  VIADD R7, R3, 0x280 ;  /* 0x0000028003077836 */ /* 0x000fe20000000000 */
[----:B--2---:R-:W-:-:S11]  /*0180*/  DMUL R16, R4, R8 ;  /* 0x0000000804107228 */ /* 0x004fd60000000000 */
.L_x_122:
[----:B------:R-:W-:Y:S05]  /*0190*/  BSYNC.RECONVERGENT B1 ;  /* 0x0000000000017941 */ /* 0x000fea0003800200 */
.L_x_121:
[----:B------:R-:W-:Y:S01]  /*01a0*/  ISETP.GE.U32.AND P0, PT, R7, R0, PT ;  /* 0x000000000700720c */ /* 0x000fe20003f06070 */
[----:B------:R-:W-:-:S12]  /*01b0*/  BSSY.RECONVERGENT B1, `(.L_x_123) ;  /* 0x00000e3000017945 */ /* 0x000fd80003800200 */
[----:B------:R-:W-:Y:S05]  /*01c0*/  @P0 BRA `(.L_x_124) ;  /* 0x0000000c00840947 */ /* 0x000fea0003800000 */
[----:B------:R-:W-:Y:S01]  /*01d0*/  LOP3.LUT R5, RZ, R7, RZ, 0x33, !PT ;  /* 0x00000007ff057212 */ /* 0x000fe200078e33ff */
[----:B------:R-:W-:Y:S03]  /*01e0*/  BSSY.RECONVERGENT B2, `(.L_x_125) ;  /* 0x0000074000027945 */ /* 0x000fe60003800200 */
[----:B------:R-:W-:-:S04]  /*01f0*/  IADD3 R5, PT, PT, R14, -UR4, R5 ;  /* 0x800000040e057c10 */ /* 0x000fc8000fffe005 */
[C---:B------:R-:W-:Y:S01]  /*0200*/  ISETP.GE.U32.AND P0, PT, R5.reuse, 0x2580, PT ;  /* 0x000025800500780c */ /* 0x040fe20003f06070 */
[----:B------:R-:W-:-:S05]  /*0210*/  IMAD.HI.U32 R4, R5, -0x33333333, RZ ;  /* 0xcccccccd05047827 */ /* 0x000fca00078e00ff */
[----:B------:R-:W-:-:S04]  /*0220*/  LEA.HI R4, R4, 0x1, RZ, 0x17 ;  /* 0x0000000104047811 */ /* 0x000fc800078fb8ff */
[----:B------:R-:W-:-:S03]  /*0230*/  LOP3.LUT R5, R4, 0xf, RZ, 0xc0, !PT ;  /* 0x0000000f04057812 */ /* 0x000fc600078ec0ff */
[----:B------:R-:W-:Y:S05]  /*0240*/  @!P0 BRA `(.L_x_126) ;  /* 0x0000000400b48947 */ /* 0x000fea0003800000 */
[----:B------:R-:W-:Y:S01]  /*0250*/  LOP3.LUT R24, R4, 0xfffff0, RZ, 0xc0, !PT ;  /* 0x00fffff004187812 */ /* 0x000fe200078ec0ff */
[----:B------:R-:W-:Y:S01]  /*0260*/  BSSY.RECONVERGENT B3, `(.L_x_127) ;  /* 0x000006a000037945 */ /* 0x000fe20003800200 */
[C---:B------:R-:W-:Y:S02]  /*0270*/  VIADD R2, R7.reuse, 0x1400 ;  /* 0x0000140007027836 */ /* 0x040fe40000000000 */
[----:B------:R-:W-:Y:S01]  /*0280*/  VIADD R25, R7, UR4 ;  /* 0x0000000407197c36 */ /* 0x000fe20008000000 */
[----:B------:R-:W-:-:S07]  /*0290*/  IADD3 R24, PT, PT, -R24, RZ, RZ ;  /* 0x000000ff18187210 */ /* 0x000fce0007ffe1ff */
.L_x_128:
[----:B------:R-:W0:Y:S01]  /*02a0*/  LDC.64 R22, c[0x0][0x380] ;  /* 0x0000e000ff167b82 */ /* 0x000e220000000a00 */
[----:B------:R-:W-:-:S07]  /*02b0*/  VIADD R13, R25, 0x280 ;  /* 0x00000280190d7836 */ /* 0x000fce0000000000 */
[----:B------:R-:W1:Y:S01]  /*02c0*/  LDC.64 R20, c[0x0][0x388] ;  /* 0x0000e200ff147b82 */ /* 0x000e620000000a00 */
[C---:B------:R-:W-:Y:S02]  /*02d0*/  VIADD R7, R25.reuse, 0x500 ;  /* 0x0000050019077836 */ /* 0x040fe40000000000 */
[----:B0-----:R-:W-:-:S04]  /*02e0*/  IMAD.WIDE.U32 R14, R25, 0x8, R22 ;  /* 0x00000008190e7825 */ /* 0x001fc800078e0016 */
[----:B------:R-:W-:Y:S02]  /*02f0*/  IMAD.WIDE.U32 R28, R13, 0x8, R22 ;  /* 0x000000080d1c7825 */ /* 0x000fe400078e0016 */
[----:B------:R-:W2:Y:S02]  /*0300*/  LDG.E.64 R14, desc[UR10][R14.64] ;  /* 0x0000000a0e0e7981 */ /* 0x000ea4000c1e1b00 */
[--C-:B-1----:R-:W-:Y:S02]  /*0310*/  IMAD.WIDE.U32 R8, R25, 0x8, R20.reuse ;  /* 0x0000000819087825 */ /* 0x102fe400078e0014 */
[----:B------:R0:W3:Y:S02]  /*0320*/  LDG.E.64 R10, desc[UR10][R28.64] ;  /* 0x0000000a1c0a7981 */ /* 0x0000e4000c1e1b00 */
[----:B------:R-:W-:Y:S02]  /*0330*/  IMAD.WIDE.U32 R12, R13, 0x8, R20 ;  /* 0x000000080d0c7825 */ /* 0x000fe400078e0014 */
[----:B------:R-:W2:Y:S02]  /*0340*/  LDG.E.64 R8, desc[UR10][R8.64] ;  /* 0x0000000a08087981 */ /* 0x000ea4000c1e1b00 */
[----:B------:R-:W-:-:S02]  /*0350*/  IMAD.WIDE.U32 R26, R7, 0x8, R22 ;  /* 0x00000008071a7825 */ /* 0x000fc400078e0016 */
[----:B------:R-:W3:Y:S02]  /*0360*/  LDG.E.64 R12, desc[UR10][R12.64] ;  /* 0x0000000a0c0c7981 */ /* 0x000ee4000c1e1b00 */
[----:B------:R-:W-:Y:S02]  /*0370*/  IMAD.WIDE.U32 R6, R7, 0x8, R20 ;  /* 0x0000000807067825 */ /* 0x000fe400078e0014 */
[----:B------:R-:W4:Y:S04]  /*0380*/  LDG.E.64 R18, desc[UR10][R26.64] ;  /* 0x0000000a1a127981 */ /* 0x000f28000c1e1b00 */
[----:B------:R-:W4:Y:S01]  /*0390*/  LDG.E.64 R6, desc[UR10][R6.64] ;  /* 0x0000000a06067981 */ /* 0x000f22000c1e1b00 */
[C---:B0-----:R-:W-:Y:S01]  /*03a0*/  IADD3 R29, PT, PT, R25.reuse, 0xa00, RZ ;  /* 0x00000a00191d7810 */ /* 0x041fe20007ffe0ff */
[----:B--2---:R-:W-:Y:S01]  /*03b0*/  DFMA R8, R14, R8, R16 ;  /* 0x000000080e08722b */ /* 0x004fe20000000010 */
[----:B------:R-:W-:-:S04]  /*03c0*/  VIADD R17, R25, 0x780 ;  /* 0x0000078019117836 */ /* 0x000fc80000000000 */
[----:B------:R-:W-:-:S03]  /*03d0*/  IMAD.WIDE.U32 R14, R17, 0x8, R22 ;  /* 0x00000008110e7825 */ /* 0x000fc600078e0016 */
[----:B---3--:R-:W-:Y:S01]  /*03e0*/  DFMA R10, R10, R12, R8 ;  /* 0x0000000c0a0a722b */ /* 0x008fe20000000008 */
[----:B------:R-:W-:Y:S02]  /*03f0*/  IMAD.WIDE.U32 R8, R17, 0x8, R20 ;  /* 0x0000000811087825 */ /* 0x000fe400078e0014 */
[----:B------:R-:W2:Y:S04]  /*0400*/  LDG.E.64 R14, desc[UR10][R14.64] ;  /* 0x0000000a0e0e7981 */ /* 0x000ea8000c1e1b00 */
[----:B------:R-:W2:Y:S01]  /*0410*/  LDG.E.64 R8, desc[UR10][R8.64] ;  /* 0x0000000a08087981 */ /* 0x000ea2000c1e1b00 */
[----:B----4-:R-:W-:Y:S01]  /*0420*/  DFMA R18, R18, R6, R10 ;  /* 0x000000061212722b */ /* 0x010fe2000000000a */
[----:B------:R-:W-:-:S04]  /*0430*/  IMAD.WIDE.U32 R10, R29, 0x8, R22 ;  /* 0x000000081d0a7825 */ /* 0x000fc800078e0016 */
[----:B------:R-:W-:Y:S02]  /*0440*/  IMAD.WIDE.U32 R28, R29, 0x8, R20 ;  /* 0x000000081d1c7825 */ /* 0x000fe400078e0014 */
[----:B------:R-:W3:Y:S02]  /*0450*/  LDG.E.64 R10, desc[UR10][R10.64] ;  /* 0x0000000a0a0a7981 */ /* 0x000ee4000c1e1b00 */
[----:B------:R-:W-:Y:S02]  /*0460*/  VIADD R7, R25, 0xc80 ;  /* 0x00000c8019077836 */ /* 0x000fe40000000000 */
[----:B------:R-:W3:Y:S02]  /*0470*/  LDG.E.64 R12, desc[UR10][R28.64] ;  /* 0x0000000a1c0c7981 */ /* 0x000ee4000c1e1b00 */
[----:B------:R-:W-:-:S04]  /*0480*/  IMAD.WIDE.U32 R26, R7, 0x8, R22 ;  /* 0x00000008071a7825 */ /* 0x000fc800078e0016 */
[----:B------:R-:W-:Y:S01]  /*0490*/  IMAD.WIDE.U32 R6, R7, 0x8, R20 ;  /* 0x0000000807067825 */ /* 0x000fe200078e0014 */
[----:B------:R-:W4:Y:S05]  /*04a0*/  LDG.E.64 R16, desc[UR10][R26.64] ;  /* 0x0000000a1a107981 */ /* 0x000f2a000c1e1b00 */
[----:B------:R-:W4:Y:S01]  /*04b0*/  LDG.E.64 R6, desc[UR10][R6.64] ;  /* 0x0000000a06067981 */ /* 0x000f22000c1e1b00 */
[----:B--2---:R-:W-:Y:S01]  /*04c0*/  DFMA R8, R14, R8, R18 ;  /* 0x000000080e08722b */ /* 0x004fe20000000012 */
[----:B------:R-:W-:-:S04]  /*04d0*/  VIADD R19, R25, 0xf00 ;  /* 0x00000f0019137836 */ /* 0x000fc80000000000 */
[----:B------:R-:W-:-:S06]  /*04e0*/  IMAD.WIDE.U32 R14, R19, 0x8, R22 ;  /* 0x00000008130e7825 */ /* 0x000fcc00078e0016 */
[----:B------:R-:W2:Y:S01]  /*04f0*/  LDG.E.64 R14, desc[UR10][R14.64] ;  /* 0x0000000a0e0e7981 */ /* 0x000ea2000c1e1b00 */
[----:B---3--:R-:W-:Y:S01]  /*0500*/  DFMA R10, R10, R12, R8 ;  /* 0x0000000c0a0a722b */ /* 0x008fe20000000008 */
[----:B------:R-:W-:-:S04]  /*0510*/  IMAD.WIDE.U32 R8, R19, 0x8, R20 ;  /* 0x0000000813087825 */ /* 0x000fc800078e0014 */
[----:B------:R-:W-:Y:S02]  /*0520*/  VIADD R13, R25, 0x1180 ;  /* 0x00001180190d7836 */ /* 0x000fe40000000000 */
[----:B------:R-:W2:Y:S02]  /*0530*/  LDG.E.64 R8, desc[UR10][R8.64] ;  /* 0x0000000a08087981 */ /* 0x000ea4000c1e1b00 */
[----:B------:R-:W-:Y:S01]  /*0540*/  IMAD.WIDE.U32 R28, R13, 0x8, R22 ;  /* 0x000000080d1c7825 */ /* 0x000fe200078e0016 */
[----:B----4-:R-:W-:-:S03]  /*0550*/  DFMA R16, R16, R6, R10 ;  /* 0x000000061010722b */ /* 0x010fc6000000000a */
[----:B------:R-:W-:Y:S01]  /*0560*/  IMAD.WIDE.U32 R12, R13, 0x8, R20 ;  /* 0x000000080d0c7825 */ /* 0x000fe200078e0014 */
[----:B------:R-:W-:Y:S01]  /*0570*/  IADD3 R7, PT, PT, R25, 0x1400, RZ ;  /* 0x0000140019077810 */ /* 0x000fe20007ffe0ff */
[----:B------:R0:W3:Y:S04]  /*0580*/  LDG.E.64 R10, desc[UR10][R28.64] ;  /* 0x0000000a1c0a7981 */ /* 0x0000e8000c1e1b00 */
[----:B------:R-:W3:Y:S01]  /*0590*/  LDG.E.64 R12, desc[UR10][R12.64] ;  /* 0x0000000a0c0c7981 */ /* 0x000ee2000c1e1b00 */
[----:B------:R-:W-:-:S04]  /*05a0*/  IMAD.WIDE.U32 R26, R7, 0x8, R22 ;  /* 0x00000008071a7825 */ /* 0x000fc800078e0016 */
[----:B------:R-:W-:Y:S01]  /*05b0*/  IMAD.WIDE.U32 R6, R7, 0x8, R20 ;  /* 0x0000000807067825 */ /* 0x000fe200078e0014 */
[----:B------:R-:W4:Y:S05]  /*05c0*/  LDG.E.64 R18, desc[UR10][R26.64] ;  /* 0x0000000a1a127981 */ /* 0x000f2a000c1e1b00 */
[----:B------:R-:W4:Y:S01]  /*05d0*/  LDG.E.64 R6, desc[UR10][R6.64] ;  /* 0x0000000a06067981 */ /* 0x000f22000c1e1b00 */
[C---:B0-----:R-:W-:Y:S01]  /*05e0*/  VIADD R29, R25.reuse, 0x1900 ;  /* 0x00001900191d7836 */ /* 0x041fe20000000000 */
[----:B--2---:R-:W-:Y:S01]  /*05f0*/  DFMA R8, R14, R8, R16 ;  /* 0x000000080e08722b */ /* 0x004fe20000000010 */
[----:B------:R-:W-:-:S04]  /*0600*/  VIADD R15, R25, 0x1680 ;  /* 0x00001680190f7836 */ /* 0x000fc80000000000 */
[----:B------:R-:W-:-:S03]  /*0610*/  IMAD.WIDE.U32 R16, R15, 0x8, R22 ;  /* 0x000000080f107825 */ /* 0x000fc600078e0016 */
[----:B---3--:R-:W-:-:S03]  /*0620*/  DFMA R12, R10, R12, R8 ;  /* 0x0000000c0a0c722b */ /* 0x008fc60000000008 */
[----:B------:R-:W2:Y:S01]  /*0630*/  LDG.E.64 R16, desc[UR10][R16.64] ;  /* 0x0000000a10107981 */ /* 0x000ea2000c1e1b00 */
[----:B------:R-:W-:-:S06]  /*0640*/  IMAD.WIDE.U32 R10, R15, 0x8, R20 ;  /* 0x000000080f0a7825 */ /* 0x000fcc00078e0014 */
        /* <DEDUP_REMOVED lines=9> */
[----:B------:R0:W4:Y:S05]  /*06e0*/  LDG.E.64 R6, desc[UR10][R26.64] ;  /* 0x0000000a1a067981 */ /* 0x00012a000c1e1b00 */
[----:B------:R-:W4:Y:S01]  /*06f0*/  LDG.E.64 R8, desc[UR10][R8.64] ;  /* 0x0000000a08087981 */ /* 0x000f22000c1e1b00 */
[C---:B0-----:R-:W-:Y:S01]  /*0700*/  VIADD R27, R25.reuse, 0x2580 ;  /* 0x00002580191b7836 */ /* 0x041fe20000000000 */
[----:B--2---:R-:W-:Y:S01]  /*0710*/  DFMA R10, R16, R10, R18 ;  /* 0x0000000a100a722b */ /* 0x004fe20000000012 */
[----:B------:R-:W-:-:S05]  /*0720*/  IADD3 R19, PT, PT, R25, 0x1e00, RZ ;  /* 0x00001e0019137810 */ /* 0x000fca0007ffe0ff */
[----:B------:R-:W-:-:S04]  /*0730*/  IMAD.WIDE.U32 R16, R19, 0x8, R22 ;  /* 0x0000000813107825 */ /* 0x000fc800078e0016 */
[----:B------:R-:W-:Y:S02]  /*0740*/  IMAD.WIDE.U32 R18, R19, 0x8, R20 ;  /* 0x0000000813127825 */ /* 0x000fe400078e0014 */
[----:B------:R-:W2:Y:S01]  /*0750*/  LDG.E.64 R16, desc[UR10][R16.64] ;  /* 0x0000000a10107981 */ /* 0x000ea2000c1e1b00 */
[----:B---3--:R-:W-:Y:S01]  /*0760*/  DFMA R12, R12, R14, R10 ;  /* 0x0000000e0c0c722b */ /* 0x008fe2000000000a */
[C---:B------:R-:W-:Y:S02]  /*0770*/  VIADD R15, R25.reuse, 0x2080 ;  /* 0x00002080190f7836 */ /* 0x040fe40000000000 */
[----:B------:R-:W2:Y:S01]  /*0780*/  LDG.E.64 R18, desc[UR10][R18.64] ;  /* 0x0000000a12127981 */ /* 0x000ea2000c1e1b00 */
[----:B------:R-:W-:-:S04]  /*0790*/  VIADD R11, R25, 0x2300 ;  /* 0x00002300190b7836 */ /* 0x000fc80000000000 */
[----:B----4-:R-:W-:Y:S01]  /*07a0*/  DFMA R6, R6, R8, R12 ;  /* 0x000000080606722b */ /* 0x010fe2000000000c */
[----:B------:R-:W-:-:S04]  /*07b0*/  IMAD.WIDE.U32 R12, R15, 0x8, R22 ;  /* 0x000000080f0c7825 */ /* 0x000fc800078e0016 */
[----:B------:R-:W-:Y:S02]  /*07c0*/  IMAD.WIDE.U32 R14, R15, 0x8, R20 ;  /* 0x000000080f0e7825 */ /* 0x000fe400078e0014 */
[----:B------:R-:W3:Y:S02]  /*07d0*/  LDG.E.64 R12, desc[UR10][R12.64] ;  /* 0x0000000a0c0c7981 */ /* 0x000ee4000c1e1b00 */
[C---:B------:R-:W-:Y:S02]  /*07e0*/  IMAD.WIDE.U32 R8, R11.reuse, 0x8, R22 ;  /* 0x000000080b087825 */ /* 0x040fe400078e0016 */
[----:B------:R-:W3:Y:S02]  /*07f0*/  LDG.E.64 R14, desc[UR10][R14.64] ;  /* 0x0000000a0e0e7981 */ /* 0x000ee4000c1e1b00 */
[----:B------:R-:W-:Y:S02]  /*0800*/  IMAD.WIDE.U32 R10, R11, 0x8, R20 ;  /* 0x000000080b0a7825 */ /* 0x000fe400078e0014 */
[----:B------:R-:W4:Y:S02]  /*0810*/  LDG.E.64 R8, desc[UR10][R8.64] ;  /* 0x0000000a08087981 */ /* 0x000f24000c1e1b00 */
[----:B------:R-:W-:-:S02]  /*0820*/  IMAD.WIDE.U32 R22, R27, 0x8, R22 ;  /* 0x000000081b167825 */ /* 0x000fc400078e0016 */
[----:B------:R-:W4:Y:S02]  /*0830*/  LDG.E.64 R10, desc[UR10][R10.64] ;  /* 0x0000000a0a0a7981 */ /* 0x000f24000c1e1b00 */
[----:B------:R-:W-:Y:S02]  /*0840*/  IMAD.WIDE.U32 R20, R27, 0x8, R20 ;  /* 0x000000081b147825 */ /* 0x000fe400078e0014 */
[----:B------:R-:W5:Y:S04]  /*0850*/  LDG.E.64 R22, desc[UR10][R22.64] ;  /* 0x0000000a16167981 */ /* 0x000f68000c1e1b00 */
[----:B------:R-:W5:Y:S01]  /*0860*/  LDG.E.64 R20, desc[UR10][R20.64] ;  /* 0x0000000a14147981 */ /* 0x000f62000c1e1b00 */
[----:B------:R-:W-:-:S04]  /*0870*/  IADD3 R24, PT, PT, R24, 0x10, RZ ;  /* 0x0000001018187810 */ /* 0x000fc80007ffe0ff */
[----:B------:R-:W-:Y:S01]  /*0880*/  ISETP.NE.AND P0, PT, R24, RZ, PT ;  /* 0x000000ff1800720c */ /* 0x000fe20003f05270 */
[----:B------:R-:W-:Y:S02]  /*0890*/  VIADD R2, R2, 0x2800 ;  /* 0x0000280002027836 */ /* 0x000fe40000000000 */
[----:B------:R-:W-:Y:S01]  /*08a0*/  VIADD R25, R25, 0x2800 ;  /* 0x0000280019197836 */ /* 0x000fe20000000000 */
[----:B--2---:R-:W-:-:S08]  /*08b0*/  DFMA R6, R16, R18, R6 ;  /* 0x000000121006722b */ /* 0x004fd00000000006 */
[----:B---3--:R-:W-:-:S08]  /*08c0*/  DFMA R6, R12, R14, R6 ;  /* 0x0000000e0c06722b */ /* 0x008fd00000000006 */
[----:B----4-:R-:W-:-:S08]  /*08d0*/  DFMA R6, R8, R10, R6 ;  /* 0x0000000a0806722b */ /* 0x010fd00000000006 */
[----:B-----5:R-:W-:Y:S01]  /*08e0*/  DFMA R16, R22, R20, R6 ;  /* 0x000000141610722b */ /* 0x020fe20000000006 */
[----:B------:R-:W-:Y:S10]  /*08f0*/  @P0 BRA `(.L_x_128) ;  /* 0xfffffff800680947 */ /* 0x000ff4000383ffff */
[----:B------:R-:W-:Y:S05]  /*0900*/  BSYNC.RECONVERGENT B3 ;  /* 0x0000000000037941 */ /* 0x000fea0003800200 */
.L_x_127:
[----:B------:R-:W-:-:S07]  /*0910*/  IADD3 R7, PT, PT, R2, -0x1400, RZ ;  /* 0xffffec0002077810 */ /* 0x000fce0007ffe0ff */
.L_x_126:
[----:B------:R-:W-:Y:S05]  /*0920*/  BSYNC.RECONVERGENT B2 ;  /* 0x0000000000027941 */ /* 0x000fea0003800200 */
.L_x_125:
[----:B------:R-:W-:-:S13]  /*0930*/  ISETP.NE.AND P0, PT, R5, RZ, PT ;  /* 0x000000ff0500720c */ /* 0x000fda0003f05270 */
[----:B------:R-:W-:Y:S05]  /*0940*/  @!P0 BRA `(.L_x_124) ;  /* 0x0000000400a48947 */ /* 0x000fea0003800000 */
[----:B------:R-:W-:Y:S01]  /*0950*/  ISETP.GE.U32.AND P0, PT, R5, 0x8, PT ;  /* 0x000000080500780c */ /* 0x000fe20003f06070 */
[----:B------:R-:W-:Y:S01]  /*0960*/  BSSY.RECONVERGENT B2, `(.L_x_129) ;  /* 0x0000037000027945 */ /* 0x000fe20003800200 */
[----:B------:R-:W-:-:S04]  /*0970*/  LOP3.LUT R2, R4, 0x7, RZ, 0xc0, !PT ;  /* 0x0000000704027812 */ /* 0x000fc800078ec0ff */
[----:B------:R-:W-:-:S07]  /*0980*/  ISETP.NE.AND P1, PT, R2, RZ, PT ;  /* 0x000000ff0200720c */ /* 0x000fce0003f25270 */
[----:B------:R-:W-:Y:S06]  /*0990*/  @!P0 BRA `(.L_x_130) ;  /* 0x0000000000cc8947 */ /* 0x000fec0003800000 */
[----:B------:R-:W0:Y:S01]  /*09a0*/  LDC.64 R10, c[0x0][0x380] ;  /* 0x0000e000ff0a7b82 */ /* 0x000e220000000a00 */
[----:B------:R-:W-:-:S07]  /*09b0*/  VIADD R5, R7, UR4 ;  /* 0x0000000407057c36 */ /* 0x000fce0008000000 */
[----:B------:R-:W1:Y:S01]  /*09c0*/  LDC.64 R8, c[0x0][0x388] ;  /* 0x0000e200ff087b82 */ /* 0x000e620000000a00 */
[----:B0-----:R-:W-:-:S06]  /*09d0*/  IMAD.WIDE.U32 R22, R5, 0x8, R10 ;  /* 0x0000000805167825 */ /* 0x001fcc00078e000a */
[----:B------:R-:W2:Y:S01]  /*09e0*/  LDG.E.64 R22, desc[UR10][R22.64] ;  /* 0x0000000a16167981 */ /* 0x000ea2000c1e1b00 */
[----:B-1----:R-:W-:-:S06]  /*09f0*/  IMAD.WIDE.U32 R12, R5, 0x8, R8 ;  /* 0x00000008050c7825 */ /* 0x002fcc00078e0008 */
[----:B------:R-:W2:Y:S01]  /*0a00*/  LDG.E.64 R12, desc[UR10][R12.64] ;  /* 0x0000000a0c0c7981 */ /* 0x000ea2000c1e1b00 */
[C---:B------:R-:W-:Y:S01]  /*0a10*/  VIADD R19, R5.reuse, 0x280 ;  /* 0x0000028005137836 */ /* 0x040fe20000000000 */
[----:B------:R-:W-:-:S03]  /*0a20*/  IADD3 R15, PT, PT, R5, 0x500, RZ ;  /* 0x00000500050f7810 */ /* 0x000fc60007ffe0ff */
[----:B------:R-:W-:-:S04]  /*0a30*/  IMAD.WIDE.U32 R20, R19, 0x8, R10 ;  /* 0x0000000813147825 */ /* 0x000fc800078e000a */
[----:B------:R-:W-:Y:S02]  /*0a40*/  IMAD.WIDE.U32 R18, R19, 0x8, R8 ;  /* 0x0000000813127825 */ /* 0x000fe400078e0008 */
[----:B------:R-:W3:Y:S02]  /*0a50*/  LDG.E.64 R20, desc[UR10][R20.64] ;  /* 0x0000000a14147981 */ /* 0x000ee4000c1e1b00 */
[C---:B------:R-:W-:Y:S02]  /*0a60*/  IMAD.WIDE.U32 R26, R15.reuse, 0x8, R10 ;  /* 0x000000080f1a7825 */ /* 0x040fe400078e000a */
[----:B------:R-:W3:Y:S02]  /*0a70*/  LDG.E.64 R18, desc[UR10][R18.64] ;  /* 0x0000000a12127981 */ /* 0x000ee4000c1e1b00 */
[----:B------:R-:W-:Y:S02]  /*0a80*/  IMAD.WIDE.U32 R14, R15, 0x8, R8 ;  /* 0x000000080f0e7825 */ /* 0x000fe400078e0008 */
[----:B------:R-:W4:Y:S02]  /*0a90*/  LDG.E.64 R24, desc[UR10][R26.64] ;  /* 0x0000000a1a187981 */ /* 0x000f24000c1e1b00 */
[----:B------:R-:W-:-:S02]  /*0aa0*/  VIADD R29, R5, 0x780 ;  /* 0x00000780051d7836 */ /* 0x000fc40000000000 */
[----:B------:R-:W4:Y:S01]  /*0ab0*/  LDG.E.64 R14, desc[UR10][R14.64] ;  /* 0x0000000a0e0e7981 */ /* 0x000f22000c1e1b00 */
[----:B--2---:R-:W-:Y:S01]  /*0ac0*/  DFMA R16, R22, R12, R16 ;  /* 0x0000000c1610722b */ /* 0x004fe20000000010 */
[----:B------:R-:W-:-:S04]  /*0ad0*/  IMAD.WIDE.U32 R22, R29, 0x8, R10 ;  /* 0x000000081d167825 */ /* 0x000fc800078e000a */
[----:B------:R-:W-:Y:S02]  /*0ae0*/  IMAD.WIDE.U32 R12, R29, 0x8, R8 ;  /* 0x000000081d0c7825 */ /* 0x000fe400078e0008 */
[----:B------:R-:W2:Y:S04]  /*0af0*/  LDG.E.64 R22, desc[UR10][R22.64] ;  /* 0x0000000a16167981 */ /* 0x000ea8000c1e1b00 */
[----:B------:R-:W2:Y:S01]  /*0b00*/  LDG.E.64 R12, desc[UR10][R12.64] ;  /* 0x0000000a0c0c7981 */ /* 0x000ea2000c1e1b00 */
[----:B---3--:R-:W-:Y:S01]  /*0b10*/  DFMA R16, R20, R18, R16 ;  /* 0x000000121410722b */ /* 0x008fe20000000010 */
[----:B------:R-:W-:-:S04]  /*0b20*/  VIADD R21, R5, 0xa00 ;  /* 0x00000a0005157836 */ /* 0x000fc80000000000 */
[----:B------:R-:W-:-:S03]  /*0b30*/  IMAD.WIDE.U32 R18, R21, 0x8, R10 ;  /* 0x0000000815127825 */ /* 0x000fc600078e000a */
[----:B----4-:R-:W-:Y:S01]  /*0b40*/  DFMA R24, R24, R14, R16 ;  /* 0x0000000e1818722b */ /* 0x010fe20000000010 */
[----:B------:R-:W-:Y:S01]  /*0b50*/  IMAD.WIDE.U32 R20, R21, 0x8, R8 ;  /* 0x0000000815147825 */ /* 0x000fe200078e0008 */
[----:B------:R-:W-:Y:S01]  /*0b60*/  IADD3 R17, PT, PT, R5, 0xc80, RZ ;  /* 0x00000c8005117810 */ /* 0x000fe20007ffe0ff */
[----:B------:R-:W3:Y:S04]  /*0b70*/  LDG.E.64 R18, desc[UR10][R18.64] ;  /* 0x0000000a12127981 */ /* 0x000ee8000c1e1b00 */
[----:B------:R-:W3:Y:S01]  /*0b80*/  LDG.E.64 R20, desc[UR10][R20.64] ;  /* 0x0000000a14147981 */ /* 0x000ee2000c1e1b00 */
[----:B------:R-:W-:-:S04]  /*0b90*/  IMAD.WIDE.U32 R14, R17, 0x8, R10 ;  /* 0x00000008110e7825 */ /* 0x000fc800078e000a */
[----:B------:R-:W-:Y:S02]  /*0ba0*/  IMAD.WIDE.U32 R16, R17, 0x8, R8 ;  /* 0x0000000811107825 */ /* 0x000fe400078e0008 */
[----:B------:R-:W4:Y:S04]  /*0bb0*/  LDG.E.64 R14, desc[UR10][R14.64] ;  /* 0x0000000a0e0e7981 */ /* 0x000f28000c1e1b00 */
[----:B------:R-:W4:Y:S01]  /*0bc0*/  LDG.E.64 R16, desc[UR10][R16.64] ;  /* 0x0000000a10107981 */ /* 0x000f22000c1e1b00 */
[----:B--2---:R-:W-:Y:S01]  /*0bd0*/  DFMA R12, R22, R12, R24 ;  /* 0x0000000c160c722b */ /* 0x004fe20000000018 */
[----:B------:R-:W-:-:S04]  /*0be0*/  VIADD R25, R5, 0xf00 ;  /* 0x00000f0005197836 */ /* 0x000fc80000000000 */
[----:B------:R-:W-:-:S04]  /*0bf0*/  IMAD.WIDE.U32 R22, R25, 0x8, R10 ;  /* 0x0000000819167825 */ /* 0x000fc800078e000a */
[----:B------:R-:W-:Y:S02]  /*0c00*/  IMAD.WIDE.U32 R24, R25, 0x8, R8 ;  /* 0x0000000819187825 */ /* 0x000fe400078e0008 */
[----:B------:R-:W2:Y:S02]  /*0c10*/  LDG.E.64 R22, desc[UR10][R22.64] ;  /* 0x0000000a16167981 */ /* 0x000ea4000c1e1b00 */
[----:B------:R-:W-:Y:S02]  /*0c20*/  VIADD R5, R5, 0x1180 ;  /* 0x0000118005057836 */ /* 0x000fe40000000000 */
[----:B------:R-:W2:Y:S02]  /*0c30*/  LDG.E.64 R24, desc[UR10][R24.64] ;  /* 0x0000000a18187981 */ /* 0x000ea4000c1e1b00 */
[----:B------:R-:W-:-:S04]  /*0c40*/  IMAD.WIDE.U32 R10, R5, 0x8, R10 ;  /* 0x00000008050a7825 */ /* 0x000fc800078e000a */
[----:B------:R-:W-:Y:S02]  /*0c50*/  IMAD.WIDE.U32 R8, R5, 0x8, R8 ;  /* 0x0000000805087825 */ /* 0x000fe400078e0008 */
[----:B------:R-:W5:Y:S04]  /*0c60*/  LDG.E.64 R10, desc[UR10][R10.64] ;  /* 0x0000000a0a0a7981 */ /* 0x000f68000c1e1b00 */
[----:B------:R-:W5:Y:S01]  /*0c70*/  LDG.E.64 R8, desc[UR10][R8.64] ;  /* 0x0000000a08087981 */ /* 0x000f62000c1e1b00 */
[----:B---3--:R-:W-:-:S08]  /*0c80*/  DFMA R12, R18, R20, R12 ;  /* 0x00000014120c722b */ /* 0x008fd0000000000c */
[----:B----4-:R-:W-:Y:S01]  /*0c90*/  DFMA R12, R14, R16, R12 ;  /* 0x000000100e0c722b */ /* 0x010fe2000000000c */
[----:B------:R-:W-:-:S07]  /*0ca0*/  IADD3 R7, PT, PT, R7, 0x1400, RZ ;  /* 0x0000140007077810 */ /* 0x000fce0007ffe0ff */
[----:B--2---:R-:W-:-:S08]  /*0cb0*/  DFMA R12, R22, R24, R12 ;  /* 0x00000018160c722b */ /* 0x004fd0000000000c */
[----:B-----5:R-:W-:-:S11]  /*0cc0*/  DFMA R16, R10, R8, R12 ;  /* 0x000000080a10722b */ /* 0x020fd6000000000c */
.L_x_130:
[----:B------:R-:W-:Y:S05]  /*0cd0*/  BSYNC.RECONVERGENT B2 ;  /* 0x0000000000027941 */ /* 0x000fea0003800200 */
.L_x_129:
[----:B------:R-:W-:Y:S05]  /*0ce0*/  @!P1 BRA `(.L_x_124) ;  /* 0x0000000000bc9947 */ /* 0x000fea0003800000 */
[----:B------:R-:W-:Y:S01]  /*0cf0*/  ISETP.GE.U32.AND P0, PT, R2, 0x4, PT ;  /* 0x000000040200780c */ /* 0x000fe20003f06070 */
[----:B------:R-:W-:Y:S01]  /*0d00*/  BSSY.RECONVERGENT B2, `(.L_x_131) ;  /* 0x000001f000027945 */ /* 0x000fe20003800200 */
[----:B------:R-:W-:-:S04]  /*0d10*/  LOP3.LUT R6, R4, 0x3, RZ, 0xc0, !PT ;  /* 0x0000000304067812 */ /* 0x000fc800078ec0ff */
[----:B------:R-:W-:-:S07]  /*0d20*/  ISETP.NE.AND P1, PT, R6, RZ, PT ;  /* 0x000000ff0600720c */ /* 0x000fce0003f25270 */
[----:B------:R-:W-:Y:S06]  /*0d30*/  @!P0 BRA `(.L_x_132) ;  /* 0x00000000006c8947 */ /* 0x000fec0003800000 */
[----:B------:R-:W0:Y:S01]  /*0d40*/  LDC.64 R8, c[0x0][0x380] ;  /* 0x0000e000ff087b82 */ /* 0x000e220000000a00 */
[----:B------:R-:W-:-:S04]  /*0d50*/  VIADD R21, R7, UR4 ;  /* 0x0000000407157c36 */ /* 0x000fc80008000000 */
[----:B------:R-:W-:-:S03]  /*0d60*/  VIADD R19, R21, 0x280 ;  /* 0x0000028015137836 */ /* 0x000fc60000000000 */
[----:B------:R-:W1:Y:S01]  /*0d70*/  LDC.64 R4, c[0x0][0x388] ;  /* 0x0000e200ff047b82 */ /* 0x000e620000000a00 */
[C---:B------:R-:W-:Y:S01]  /*0d80*/  IADD3 R23, PT, PT, R21.reuse, 0x500, RZ ;  /* 0x0000050015177810 */ /* 0x040fe20007ffe0ff */
[----:B0-----:R-:W-:-:S04]  /*0d90*/  IMAD.WIDE.U32 R10, R21, 0x8, R8 ;  /* 0x00000008150a7825 */ /* 0x001fc800078e0008 */
[----:B------:R-:W-:Y:S02]  /*0da0*/  IMAD.WIDE.U32 R14, R19, 0x8, R8 ;  /* 0x00000008130e7825 */ /* 0x000fe400078e0008 */
[----:B------:R-:W2:Y:S02]  /*0db0*/  LDG.E.64 R10, desc[UR10][R10.64] ;  /* 0x0000000a0a0a7981 */ /* 0x000ea4000c1e1b00 */
[--C-:B-1----:R-:W-:Y:S02]  /*0dc0*/  IMAD.WIDE.U32 R12, R21, 0x8, R4.reuse ;  /* 0x00000008150c7825 */ /* 0x102fe400078e0004 */
[----:B------:R-:W3:Y:S02]  /*0dd0*/  LDG.E.64 R14, desc[UR10][R14.64] ;  /* 0x0000000a0e0e7981 */ /* 0x000ee4000c1e1b00 */
[----:B------:R-:W-:Y:S02]  /*0de0*/  IMAD.WIDE.U32 R18, R19, 0x8, R4 ;  /* 0x0000000813127825 */ /* 0x000fe400078e0004 */
[----:B------:R-:W2:Y:S02]  /*0df0*/  LDG.E.64 R12, desc[UR10][R12.64] ;  /* 0x0000000a0c0c7981 */ /* 0x000ea4000c1e1b00 */
[----:B------:R-:W-:-:S02]  /*0e00*/  IMAD.WIDE.U32 R24, R23, 0x8, R8 ;  /* 0x0000000817187825 */ /* 0x000fc400078e0008 */
[----:B------:R-:W3:Y:S02]  /*0e10*/  LDG.E.64 R18, desc[UR10][R18.64] ;  /* 0x0000000a12127981 */ /* 0x000ee4000c1e1b00 */
[----:B------:R-:W-:-:S04]  /*0e20*/  IMAD.WIDE.U32 R22, R23, 0x8, R4 ;  /* 0x0000000817167825 */ /* 0x000fc800078e0004 */
[----:B------:R-:W-:Y:S02]  /*0e30*/  VIADD R29, R21, 0x780 ;  /* 0x00000780151d7836 */ /* 0x000fe40000000000 */
[----:B------:R-:W4:Y:S02]  /*0e40*/  LDG.E.64 R20, desc[UR10][R24.64] ;  /* 0x0000000a18147981 */ /* 0x000f24000c1e1b00 */
[C---:B------:R-:W-:Y:S02]  /*0e50*/  IMAD.WIDE.U32 R26, R29.reuse, 0x8, R8 ;  /* 0x000000081d1a7825 */ /* 0x040fe400078e0008 */
[----:B------:R-:W4:Y:S02]  /*0e60*/  LDG.E.64 R22, desc[UR10][R22.64] ;  /* 0x0000000a16167981 */ /* 0x000f24000c1e1b00 */
[----:B------:R-:W-:Y:S02]  /*0e70*/  IMAD.WIDE.U32 R8, R29, 0x8, R4 ;  /* 0x000000081d087825 */ /* 0x000fe400078e0004 */
[----:B------:R-:W5:Y:S04]  /*0e80*/  LDG.E.64 R4, desc[UR10][R26.64] ;  /* 0x0000000a1a047981 */ /* 0x000f68000c1e1b00 */
[----:B------:R-:W5:Y:S01]  /*0e90*/  LDG.E.64 R8, desc[UR10][R8.64] ;  /* 0x0000000a08087981 */ /* 0x000f62000c1e1b00 */
[----:B------:R-:W-:Y:S01]  /*0ea0*/  VIADD R7, R7, 0xa00 ;  /* 0x00000a0007077836 */ /* 0x000fe20000000000 */
[----:B--2---:R-:W-:-:S08]  /*0eb0*/  DFMA R10, R10, R12, R16 ;  /* 0x0000000c0a0a722b */ /* 0x004fd00000000010 */
[----:B---3--:R-:W-:-:S08]  /*0ec0*/  DFMA R10, R14, R18, R10 ;  /* 0x000000120e0a722b */ /* 0x008fd0000000000a */
[----:B----4-:R-:W-:-:S08]  /*0ed0*/  DFMA R10, R20, R22, R10 ;  /* 0x00000016140a722b */ /* 0x010fd0000000000a */
[----:B-----5:R-:W-:-:S11]  /*0ee0*/  DFMA R16, R4, R8, R10 ;  /* 0x000000080410722b */ /* 0x020fd6000000000a */
.L_x_132:
[----:B------:R-:W-:Y:S05]  /*0ef0*/  BSYNC.RECONVERGENT B2 ;  /* 0x0000000000027941 */ /* 0x000fea0003800200 */
.L_x_131:
[----:B------:R-:W-:Y:S05]  /*0f00*/  @!P1 BRA `(.L_x_124) ;  /* 0x0000000000349947 */ /* 0x000fea0003800000 */
[----:B------:R-:W0:Y:S01]  /*0f10*/  LDC.64 R8, c[0x0][0x380] ;  /* 0x0000e000ff087b82 */ /* 0x000e220000000a00 */
[----:B------:R-:W-:Y:S01]  /*0f20*/  IADD3 R13, PT, PT, R7, UR4, RZ ;  /* 0x00000004070d7c10 */ /* 0x000fe2000fffe0ff */
[----:B------:R-:W-:-:S06]  /*0f30*/  IMAD.MOV R2, RZ, RZ, -R6 ;  /* 0x000000ffff027224 */ /* 0x000fcc00078e0a06 */
[----:B------:R-:W1:Y:S02]  /*0f40*/  LDC.64 R10, c[0x0][0x388] ;  /* 0x0000e200ff0a7b82 */ /* 0x000e640000000a00 */
.L_x_133:
[----:B0-----:R-:W-:-:S04]  /*0f50*/  IMAD.WIDE.U32 R4, R13, 0x8, R8 ;  /* 0x000000080d047825 */ /* 0x001fc800078e0008 */
[C---:B-1----:R-:W-:Y:S02]  /*0f60*/  IMAD.WIDE.U32 R6, R13.reuse, 0x8, R10 ;  /* 0x000000080d067825 */ /* 0x042fe400078e000a */
[----:B------:R-:W2:Y:S04]  /*0f70*/  LDG.E.64 R4, desc[UR10][R4.64] ;  /* 0x0000000a04047981 */ /* 0x000ea8000c1e1b00 */
[----:B------:R-:W2:Y:S01]  /*0f80*/  LDG.E.64 R6, desc[UR10][R6.64] ;  /* 0x0000000a06067981 */ /* 0x000ea2000c1e1b00 */
[----:B------:R-:W-:Y:S01]  /*0f90*/  VIADD R2, R2, 0x1 ;  /* 0x0000000102027836 */ /* 0x000fe20000000000 */
[----:B------:R-:W-:-:S04]  /*0fa0*/  IADD3 R13, PT, PT, R13, 0x280, RZ ;  /* 0x000002800d0d7810 */ /* 0x000fc80007ffe0ff */
[----:B------:R-:W-:Y:S01]  /*0fb0*/  ISETP.NE.AND P0, PT, R2, RZ, PT ;  /* 0x000000ff0200720c */ /* 0x000fe20003f05270 */
[----:B--2---:R-:W-:-:S12]  /*0fc0*/  DFMA R16, R4, R6, R16 ;  /* 0x000000060410722b */ /* 0x004fd80000000010 */
[----:B------:R-:W-:Y:S05]  /*0fd0*/  @P0 BRA `(.L_x_133) ;  /* 0xfffffffc00dc0947 */ /* 0x000fea000383ffff */
.L_x_124:
[----:B------:R-:W-:Y:S05]  /*0fe0*/  BSYNC.RECONVERGENT B1 ;  /* 0x0000000000017941 */ /* 0x000fea0003800200 */
.L_x_123:
[----:B------:R-:W-:-:S13]  /*0ff0*/  ISETP.GE.U32.AND P0, PT, R0, 0x280, PT ;  /* 0x000002800000780c */ /* 0x000fda0003f06070 */
        /* <DEDUP_REMOVED lines=50> */
[----:B------:R-:W1:Y:S05]  /*1320*/  LDS.128 R4, [UR4+0x50] ;  /* 0x00005004ff047984 */ /* 0x000e6a0008000c00 */
[----:B------:R-:W-:-:S08]  /*1330*/  DADD R16, R16, R18 ;  /* 0x0000000010107229 */ /* 0x000fd00000000012 */
[----:B--2---:R-:W-:-:S08]  /*1340*/  DADD R12, R16, R12 ;  /* 0x00000000100c7229 */ /* 0x004fd0000000000c */
[----:B------:R-:W-:Y:S02]  /*1350*/  DADD R2, R12, R14 ;  /* 0x000000000c027229 */ /* 0x000fe4000000000e */
[----:B------:R-:W2:Y:S06]  /*1360*/  LDS.128 R12, [UR4+0x60] ;  /* 0x00006004ff0c7984 */ /* 0x000eac0008000c00 */
[----:B0-----:R-:W-:-:S08]  /*1370*/  DADD R2, R2, R8 ;  /* 0x0000000002027229 */ /* 0x001fd00000000008 */
[----:B------:R-:W-:Y:S01]  /*1380*/  DADD R2, R2, R10 ;  /* 0x0000000002027229 */ /* 0x000fe2000000000a */
[----:B------:R-:W0:Y:S07]  /*1390*/  LDS.128 R8, [UR4+0x70] ;  /* 0x00007004ff087984 */ /* 0x000e2e0008000c00 */
        /* <DEDUP_REMOVED lines=16> */
[----:B-1----:R-:W-:Y:S01]  /*14a0*/  DADD R4, R2, R4 ;  /* 0x0000000002047229 */ /* 0x002fe20000000004 */
[----:B------:R-:W-:Y:S10]  /*14b0*/  BRA `(.L_x_135) ;  /* 0x00000020007c7947 */ /* 0x000ff40003800000 */
.L_x_134:
[----:B------:R-:W-:-:S04]  /*14c0*/  LOP3.LUT R2, R3, 0x3e0, RZ, 0xc0, !PT ;  /* 0x000003e003027812 */ /* 0x000fc800078ec0ff */
[----:B------:R-:W-:Y:S01]  /*14d0*/  LOP3.LUT R7, RZ, R2, RZ, 0x33, !PT ;  /* 0x00000002ff077212 */ /* 0x000fe200078e33ff */
[----:B------:R-:W-:Y:S02]  /*14e0*/  VIADD R5, R2, 0x20 ;  /* 0x0000002002057836 */ /* 0x000fe40000000000 */
[----:B------:R-:W0:Y:S01]  /*14f0*/  S2R R2, SR_LANEID ;  /* 0x0000000000027919 */ /* 0x000e220000000000 */
[----:B------:R-:W-:Y:S02]  /*1500*/  IADD3 R7, PT, PT, R0, R7, RZ ;  /* 0x0000000700077210 */ /* 0x000fe40007ffe0ff */
[----:B------:R-:W-:-:S04]  /*1510*/  ISETP.GT.U32.AND P0, PT, R5, R0, PT ;  /* 0x000000000500720c */ /* 0x000fc80003f04070 */
[----:B------:R-:W-:-:S05]  /*1520*/  SEL R7, R7, 0x1f, P0 ;  /* 0x0000001f07077807 */ /* 0x000fca0000000000 */
[----:B------:R-:W-:Y:S04]  /*1530*/  SHFL.DOWN PT, R4, R16, 0x1, R7 ;  /* 0x0820000010047989 */ /* 0x000fe800000e0007 */
[----:B------:R-:W1:Y:S01]  /*1540*/  SHFL.DOWN PT, R5, R17, 0x1, R7 ;  /* 0x0820000011057989 */ /* 0x000e6200000e0007 */
[C---:B0-----:R-:W-:Y:S01]  /*1550*/  ISETP.GE.AND P0, PT, R2.reuse, R7, PT ;  /* 0x000000070200720c */ /* 0x041fe20003f06270 */
[----:B------:R-:W-:Y:S01]  /*1560*/  VIADD R6, R2, 0x2 ;  /* 0x0000000202067836 */ /* 0x000fe20000000000 */
[----:B-1----:R-:W-:-:S10]  /*1570*/  DADD R4, R4, R16 ;  /* 0x0000000004047229 */ /* 0x002fd40000000010 */
[----:B------:R-:W-:Y:S02]  /*1580*/  FSEL R8, R4, R16, !P0 ;  /* 0x0000001004087208 */ /* 0x000fe40004000000 */
[----:B------:R-:W-:Y:S02]  /*1590*/  FSEL R9, R5, R17, !P0 ;  /* 0x0000001105097208 */ /* 0x000fe40004000000 */
[----:B------:R-:W-:Y:S01]  /*15a0*/  ISETP.GT.AND P0, PT, R6, R7, PT ;  /* 0x000000070600720c */ /* 0x000fe20003f04270 */
[----:B------:R-:W-:Y:S01]  /*15b0*/  SHFL.DOWN PT, R4, R8, 0x2, R7 ;  /* 0x0840000008047989 */ /* 0x000fe200000e0007 */
[----:B------:R-:W-:-:S03]  /*15c0*/  VIADD R6, R2, 0x4 ;  /* 0x0000000402067836 */ /* 0x000fc60000000000 */
[----:B------:R-:W0:Y:S02]  /*15d0*/  SHFL.DOWN PT, R5, R9, 0x2, R7 ;  /* 0x0840000009057989 */ /* 0x000e2400000e0007 */
[----:B0-----:R-:W-:-:S10]  /*15e0*/  DADD R4, R4, R8 ;  /* 0x0000000004047229 */ /* 0x001fd40000000008 */
[----:B------:R-:W-:Y:S02]  /*15f0*/  FSEL R10, R8, R4, P0 ;  /* 0x00000004080a7208 */ /* 0x000fe40000000000 */
[----:B------:R-:W-:Y:S02]  /*1600*/  FSEL R11, R9, R5, P0 ;  /* 0x00000005090b7208 */ /* 0x000fe40000000000 */
[----:B------:R-:W-:Y:S01]  /*1610*/  ISETP.GT.AND P0, PT, R6, R7, PT ;  /* 0x000000070600720c */ /* 0x000fe20003f04270 */
[----:B------:R-:W-:Y:S01]  /*1620*/  SHFL.DOWN PT, R4, R10, 0x4, R7 ;  /* 0x088000000a047989 */ /* 0x000fe200000e0007 */
[----:B------:R-:W-:-:S03]  /*1630*/  IADD3 R6, PT, PT, R2, 0x8, RZ ;  /* 0x0000000802067810 */ /* 0x000fc60007ffe0ff */
[----:B------:R-:W0:Y:S01]  /*1640*/  SHFL.DOWN PT, R5, R11, 0x4, R7 ;  /* 0x088000000b057989 */ /* 0x000e2200000e0007 */
[----:B------:R-:W-:Y:S01]  /*1650*/  ISETP.GT.AND P1, PT, R6, R7, PT ;  /* 0x000000070600720c */ /* 0x000fe20003f24270 */
[----:B0-----:R-:W-:-:S10]  /*1660*/  DADD R4, R4, R10 ;  /* 0x0000000004047229 */ /* 0x001fd4000000000a */
[----:B------:R-:W-:Y:S02]  /*1670*/  FSEL R8, R10, R4, P0 ;  /* 0x000000040a087208 */ /* 0x000fe40000000000 */
[----:B------:R-:W-:Y:S02]  /*1680*/  FSEL R9, R11, R5, P0 ;  /* 0x000000050b097208 */ /* 0x000fe40000000000 */
[C---:B------:R-:W-:Y:S01]  /*1690*/  ISETP.NE.AND P0, PT, R2.reuse, RZ, PT ;  /* 0x000000ff0200720c */ /* 0x040fe20003f05270 */
[----:B------:R-:W-:Y:S01]  /*16a0*/  SHFL.DOWN PT, R4, R8, 0x8, R7 ;  /* 0x0900000008047989 */ /* 0x000fe200000e0007 */
[----:B------:R-:W-:-:S03]  /*16b0*/  VIADD R2, R2, 0x10 ;  /* 0x0000001002027836 */ /* 0x000fc60000000000 */
[----:B------:R-:W0:Y:S08]  /*16c0*/  SHFL.DOWN PT, R5, R9, 0x8, R7 ;  /* 0x0900000009057989 */ /* 0x000e3000000e0007 */
[----:B------:R-:W1:Y:S01]  /*16d0*/  @!P0 S2R R13, SR_CgaCtaId ;  /* 0x00000000000d8919 */ /* 0x000e620000008800 */
[----:B------:R-:W-:-:S04]  /*16e0*/  @!P0 SHF.R.U32.HI R6, RZ, 0x2, R3 ;  /* 0x00000002ff068819 */ /* 0x000fc80000011603 */
[----:B------:R-:W-:Y:S01]  /*16f0*/  @!P0 LOP3.LUT R6, R6, 0xf8, RZ, 0xc0, !PT ;  /* 0x000000f806068812 */ /* 0x000fe200078ec0ff */
[----:B0-----:R-:W-:-:S10]  /*1700*/  DADD R4, R4, R8 ;  /* 0x0000000004047229 */ /* 0x001fd40000000008 */
[----:B------:R-:W-:Y:S02]  /*1710*/  FSEL R10, R8, R4, P1 ;  /* 0x00000004080a7208 */ /* 0x000fe40000800000 */
[----:B------:R-:W-:Y:S02]  /*1720*/  FSEL R11, R9, R5, P1 ;  /* 0x00000005090b7208 */ /* 0x000fe40000800000 */
[----:B------:R-:W-:Y:S01]  /*1730*/  @!P0 MOV R8, 0x400 ;  /* 0x0000040000088802 */ /* 0x000fe20000000f00 */
[----:B------:R-:W-:Y:S01]  /*1740*/  SHFL.DOWN PT, R4, R10, 0x10, R7 ;  /* 0x0a0000000a047989 */ /* 0x000fe200000e0007 */
[----:B------:R-:W-:Y:S02]  /*1750*/  ISETP.GT.AND P1, PT, R2, R7, PT ;  /* 0x000000070200720c */ /* 0x000fe40003f24270 */
[----:B-1----:R-:W-:Y:S01]  /*1760*/  @!P0 LEA R13, R13, R8, 0x18 ;  /* 0x000000080d0d8211 */ /* 0x002fe200078ec0ff */
        /* <DEDUP_REMOVED lines=11> */
[----:B------:R-:W-:Y:S01]  /*1820*/  ISETP.GT.U32.AND P1, PT, R0, 0x20, PT ;  /* 0x000000200000780c */ /* 0x000fe20003f24070 */
[----:B0-----:R-:W-:-:S09]  /*1830*/  ULEA UR4, UR5, UR4, 0x18 ;  /* 0x0000000405047291 */ /* 0x001fd2000f8ec0ff */
[----:B------:R-:W0:Y:S04]  /*1840*/  LDS.128 R12, [UR4+0x20] ;  /* 0x00002004ff0c7984 */ /* 0x000e280008000c00 */
[----:B------:R-:W1:Y:S01]  /*1850*/  LDS.128 R8, [UR4+0x30] ;  /* 0x00003004ff087984 */ /* 0x000e620008000c00 */
[----:B0-----:R-:W-:-:S10]  /*1860*/  DADD R12, R4, R12 ;  /* 0x00000000040c7229 */ /* 0x001fd4000000000c */
[----:B------:R-:W-:Y:S02]  /*1870*/  FSEL R2, R12, R4, P1 ;  /* 0x000000040c027208 */ /* 0x000fe40000800000 */
[----:B------:R-:W-:Y:S02]  /*1880*/  FSEL R3, R13, R5, P1 ;  /* 0x000000050d037208 */ /* 0x000fe40000800000 */
[----:B------:R-:W-:Y:S01]  /*1890*/  ISETP.GT.U32.AND P1, PT, R0, 0x40, PT ;  /* 0x000000400000780c */ /* 0x000fe20003f24070 */
[----:B------:R-:W0:Y:S03]  /*18a0*/  LDS.128 R4, [UR4+0x40] ;  /* 0x00004004ff047984 */ /* 0x000e260008000c00 */
[----:B------:R-:W-:-:S10]  /*18b0*/  DADD R14, R2, R14 ;  /* 0x00000000020e7229 */ /* 0x000fd4000000000e */
[----:B------:R-:W-:Y:S02]  /*18c0*/  FSEL R2, R14, R2, P1 ;  /* 0x000000020e027208 */ /* 0x000fe40000800000 */
[----:B------:R-:W-:Y:S02]  /*18d0*/  FSEL R3, R15, R3, P1 ;  /* 0x000000030f037208 */ /* 0x000fe40000800000 */
[----:B------:R-:W-:-:S04]  /*18e0*/  ISETP.GT.U32.AND P1, PT, R0, 0x60, PT ;  /* 0x000000600000780c */ /* 0x000fc80003f24070 */
[----:B-1----:R-:W-:-:S10]  /*18f0*/  DADD R8, R8, R2 ;  /* 0x0000000008087229 */ /* 0x002fd40000000002 */
[----:B------:R-:W-:Y:S02]  /*1900*/  FSEL R2, R8, R2, P1 ;  /* 0x0000000208027208 */ /* 0x000fe40000800000 */
[----:B------:R-:W-:Y:S02]  /*1910*/  FSEL R3, R9, R3, P1 ;  /* 0x0000000309037208 */ /* 0x000fe40000800000 */
[----:B------:R-:W-:-:S04]  /*1920*/  ISETP.GT.U32.AND P1, PT, R0, 0x80, PT ;  /* 0x000000800000780c */ /* 0x000fc80003f24070 */
[----:B------:R-:W-:-:S10]  /*1930*/  DADD R10, R2, R10 ;  /* 0x00000000020a7229 */ /* 0x000fd4000000000a */
[----:B------:R-:W-:Y:S02]  /*1940*/  FSEL R2, R10, R2, P1 ;  /* 0x000000020a027208 */ /* 0x000fe40000800000 */
[----:B------:R-:W-:Y:S02]  /*1950*/  FSEL R3, R11, R3, P1 ;  /* 0x000000030b037208 */ /* 0x000fe40000800000 */
[----:B------:R-:W1:Y:S01]  /*1960*/  LDS.128 R8, [UR4+0x50] ;  /* 0x00005004ff087984 */ /* 0x000e620008000c00 */
[----:B------:R-:W-:-:S03]  /*1970*/  ISETP.GT.U32.AND P1, PT, R0, 0xa0, PT ;  /* 0x000000a00000780c */ /* 0x000fc60003f24070 */
[----:B0-----:R-:W-:-:S10]  /*1980*/  DADD R4, R4, R2 ;  /* 0x0000000004047229 */ /* 0x001fd40000000002 */
[----:B------:R-:W-:Y:S02]  /*1990*/  FSEL R2, R4, R2, P1 ;  /* 0x0000000204027208 */ /* 0x000fe40000800000 */
[----:B------:R-:W-:Y:S02]  /*19a0*/  FSEL R3, R5, R3, P1 ;  /* 0x0000000305037208 */ /* 0x000fe40000800000 */
[----:B------:R-:W-:-:S04]  /*19b0*/  ISETP.GT.U32.AND P1, PT, R0, 0xc0, PT ;  /* 0x000000c00000780c */ /* 0x000fc80003f24070 */
[----:B------:R-:W-:-:S10]  /*19c0*/  DADD R6, R2, R6 ;  /* 0x0000000002067229 */ /* 0x000fd40000000006 */
[----:B------:R-:W-:Y:S02]  /*19d0*/  FSEL R2, R6, R2, P1 ;  /* 0x0000000206027208 */ /* 0x000fe40000800000 */
[----:B------:R-:W-:Y:S02]  /*19e0*/  FSEL R3, R7, R3, P1 ;  /* 0x0000000307037208 */ /* 0x000fe40000800000 */
[----:B------:R-:W0:Y:S01]  /*19f0*/  LDS.128 R4, [UR4+0x60] ;  /* 0x00006004ff047984 */ /* 0x000e220008000c00 */
[----:B------:R-:W-:-:S03]  /*1a00*/  ISETP.GT.U32.AND P1, PT, R0, 0xe0, PT ;  /* 0x000000e00000780c */ /* 0x000fc60003f24070 */
        /* <DEDUP_REMOVED lines=43> */
[----:B------:R-:W1:Y:S01]  /*1cc0*/  LDS.64 R2, [UR4+0xb0] ;  /* 0x0000b004ff027984 */ /* 0x000e620008000a00 */
        /* <DEDUP_REMOVED lines=8> */
[----:B------:R-:W-:-:S04]  /*1d50*/  ISETP.GT.U32.AND P1, PT, R0, 0x260, PT ;  /* 0x000002600000780c */ /* 0x000fc80003f24070 */
[----:B-1----:R-:W-:-:S10]  /*1d60*/  DADD R2, R2, R4 ;  /* 0x0000000002027229 */ /* 0x002fd40000000004 */
[----:B------:R-:W-:Y:S02]  /*1d70*/  FSEL R4, R2, R4, P1 ;  /* 0x0000000402047208 */ /* 0x000fe40000800000 */
[----:B------:R-:W-:Y:S01]  /*1d80*/  FSEL R5, R3, R5, P1 ;  /* 0x0000000503057208 */ /* 0x000fe20000800000 */
[----:B------:R-:W-:Y:S06]  /*1d90*/  BRA `(.L_x_135) ;  /* 0x0000001800447947 */ /* 0x000fec0003800000 */
.L_x_120:
[----:B------:R-:W0:Y:S01]  /*1da0*/  S2R R2, SR_TID.X ;  /* 0x0000000000027919 */ /* 0x000e220000002100 */
[----:B------:R-:W1:Y:S01]  /*1db0*/  LDCU.128 UR12, c[0x0][0x380] ;  /* 0x00007000ff0c77ac */ /* 0x000e620008000c00 */
[----:B------:R-:W2:Y:S01]  /*1dc0*/  LDCU UR6, c[0x0][0x3bc] ;  /* 0x00007780ff0677ac */ /* 0x000ea20008000800 */
[----:B-1----:R-:W-:Y:S01]  /*1dd0*/  IMAD.U32 R4, RZ, RZ, UR12 ;  /* 0x0000000cff047e24 */ /* 0x002fe2000f8e00ff */
[----:B------:R-:W-:Y:S01]  /*1de0*/  MOV R8, UR14 ;  /* 0x0000000e00087c02 */ /* 0x000fe20008000f00 */
[----:B------:R-:W-:Y:S02]  /*1df0*/  IMAD.U32 R5, RZ, RZ, UR13 ;  /* 0x0000000dff057e24 */ /* 0x000fe4000f8e00ff */
[----:B------:R-:W-:Y:S01]  /*1e00*/  IMAD.U32 R9, RZ, RZ, UR15 ;  /* 0x0000000fff097e24 */ /* 0x000fe2000f8e00ff */
[----:B0-----:R-:W-:-:S05]  /*1e10*/  IADD3 R7, PT, PT, R2, UR4, RZ ;  /* 0x0000000402077c10 */ /* 0x001fca000fffe0ff */
[----:B------:R-:W-:-:S04]  /*1e20*/  IMAD.WIDE.U32 R12, R7, 0x8, R4 ;  /* 0x00000008070c7825 */ /* 0x000fc800078e0004 */
[----:B------:R-:W-:Y:S01]  /*1e30*/  IMAD.WIDE.U32 R6, R7, 0x8, R8 ;  /* 0x0000000807067825 */ /* 0x000fe200078e0008 */
[----:B------:R-:W3:Y:S04]  /*1e40*/  LDG.E.64 R22, desc[UR10][R12.64+0x1400] ;  /* 0x0014000a0c167981 */ /* 0x000ee8000c1e1b00 */
[----:B------:R-:W3:Y:S04]  /*1e50*/  LDG.E.64 R24, desc[UR10][R6.64+0x1400] ;  /* 0x0014000a06187981 */ /* 0x000ee8000c1e1b00 */
[----:B------:R-:W4:Y:S04]  /*1e60*/  LDG.E.64 R18, desc[UR10][R12.64] ;  /* 0x0000000a0c127981 */ /* 0x000f28000c1e1b00 */
[----:B------:R-:W4:Y:S04]  /*1e70*/  LDG.E.64 R20, desc[UR10][R6.64] ;  /* 0x0000000a06147981 */ /* 0x000f28000c1e1b00 */
[----:B------:R-:W5:Y:S04]  /*1e80*/  LDG.E.64 R10, desc[UR10][R12.64+0x2800] ;  /* 0x0028000a0c0a7981 */ /* 0x000f68000c1e1b00 */
[----:B------:R-:W5:Y:S04]  /*1e90*/  LDG.E.64 R16, desc[UR10][R6.64+0x2800] ;  /* 0x0028000a06107981 */ /* 0x000f68000c1e1b00 */
[----:B------:R-:W2:Y:S01]  /*1ea0*/  LDG.E.64 R28, desc[UR10][R12.64+0x8c00] ;  /* 0x008c000a0c1c7981 */ /* 0x000ea2000c1e1b00 */
[----:B---3--:R-:W-:-:S03]  /*1eb0*/  DMUL R26, R22, R24 ;  /* 0x00000018161a7228 */ /* 0x008fc60000000000 */
[----:B------:R-:W3:Y:S04]  /*1ec0*/  LDG.E.64 R22, desc[UR10][R12.64+0x3c00] ;  /* 0x003c000a0c167981 */ /* 0x000ee8000c1e1b00 */
[----:B------:R-:W3:Y:S01]  /*1ed0*/  LDG.E.64 R24, desc[UR10][R6.64+0x3c00] ;  /* 0x003c000a06187981 */ /* 0x000ee2000c1e1b00 */
[----:B----4-:R-:W-:-:S03]  /*1ee0*/  DFMA R26, R18, R20, R26 ;  /* 0x00000014121a722b */ /* 0x010fc6000000001a */
[----:B------:R-:W4:Y:S04]  /*1ef0*/  LDG.E.64 R18, desc[UR10][R12.64+0x5000] ;  /* 0x0050000a0c127981 */ /* 0x000f28000c1e1b00 */
[----:B------:R-:W4:Y:S01]  /*1f00*/  LDG.E.64 R20, desc[UR10][R6.64+0x5000] ;  /* 0x0050000a06147981 */ /* 0x000f22000c1e1b00 */
[----:B-----5:R-:W-:-:S03]  /*1f10*/  DFMA R26, R10, R16, R26 ;  /* 0x000000100a1a722b */ /* 0x020fc6000000001a */
[----:B------:R-:W5:Y:S04]  /*1f20*/  LDG.E.64 R10, desc[UR10][R12.64+0x6400] ;  /* 0x0064000a0c0a7981 */ /* 0x000f68000c1e1b00 */
[----:B------:R-:W5:Y:S01]  /*1f30*/  LDG.E.64 R16, desc[UR10][R6.64+0x6400] ;  /* 0x0064000a06107981 */ /* 0x000f62000c1e1b00 */
[----:B---3--:R-:W-:-:S03]  /*1f40*/  DFMA R22, R22, R24, R26 ;  /* 0x000000181616722b */ /* 0x008fc6000000001a */
[----:B------:R-:W3:Y:S04]  /*1f50*/  LDG.E.64 R24, desc[UR10][R12.64+0x7800] ;  /* 0x0078000a0c187981 */ /* 0x000ee8000c1e1b00 */
[----:B------:R-:W3:Y:S04]  /*1f60*/  LDG.E.64 R26, desc[UR10][R6.64+0x7800] ;  /* 0x0078000a061a7981 */ /* 0x000ee8000c1e1b00 */
[----:B------:R-:W3:Y:S01]  /*1f70*/  LDG.E.64 R6, desc[UR10][R6.64+0x8c00] ;  /* 0x008c000a06067981 */ /* 0x000ee2000c1e1b00 */
[----:B----4-:R-:W-:Y:S01]  /*1f80*/  DFMA R18, R18, R20, R22 ;  /* 0x000000141212722b */ /* 0x010fe20000000016 */
[----:B--2---:R-:W-:-:S07]  /*1f90*/  UIMAD UR7, UR6, 0x1400, URZ ;  /* 0x00001400060778a4 */ /* 0x004fce000f8e02ff */
[----:B-----5:R-:W-:Y:S01]  /*1fa0*/  DFMA R10, R10, R16, R18 ;  /* 0x000000100a0a722b */ /* 0x020fe20000000012 */
[----:B------:R-:W-:-:S07]  /*1fb0*/  ISETP.GE.U32.AND P0, PT, R0, UR7, PT ;  /* 0x0000000700007c0c */ /* 0x000fce000bf06070 */
[----:B---3--:R-:W-:-:S08]  /*1fc0*/  DFMA R10, R24, R26, R10 ;  /* 0x0000001a180a722b */ /* 0x008fd0000000000a */
[----:B------:R-:W-:Y:S01]  /*1fd0*/  DFMA R10, R28, R6, R10 ;  /* 0x000000061c0a722b */ /* 0x000fe2000000000a */
[----:B------:R-:W-:Y:S10]  /*1fe0*/  @!P0 BRA `(.L_x_136) ;  /* 0x0000001000808947 */ /* 0x000ff40003800000 */
[----:B------:R-:W-:Y:S01]  /*1ff0*/  UIMAD UR12, UR6, 0x1400, UR4 ;  /* 0x00001400060c78a4 */ /* 0x000fe2000f8e0204 */
[----:B------:R-:W-:Y:S01]  /*2000*/  VIADD R0, R14, 0xffffec00 ;  /* 0xffffec000e007836 */ /* 0x000fe20000000000 */
[----:B------:R-:W-:Y:S01]  /*2010*/  UIADD3 UR5, UPT, UPT, UR9, UR6, URZ ;  /* 0x0000000609057290 */ /* 0x000fe2000fffe0ff */
[----:B------:R-:W-:-:S03]  /*2020*/  LOP3.LUT R3, RZ, R2, RZ, 0x33, !PT ;  /* 0x00000002ff037212 */ /* 0x000fc600078e33ff */
[----:B------:R-:W-:Y:S01]  /*2030*/  ISETP.LT.U32.AND P0, PT, R0, UR12, PT ;  /* 0x0000000c00007c0c */ /* 0x000fe2000bf01070 */
[----:B------:R-:W-:Y:S01]  /*2040*/  UIMAD UR5, UR5, 0x1400, URZ ;  /* 0x00001400050578a4 */ /* 0x000fe2000f8e02ff */
[----:B------:R-:W-:-:S05]  /*2050*/  IADD3 R3, PT, PT, R14, -UR7, R3 ;  /* 0x800000070e037c10 */ /* 0x000fca000fffe003 */
[----:B------:R-:W-:Y:S01]  /*2060*/  MOV R25, UR5 ;  /* 0x0000000500197c02 */ /* 0x000fe20008000f00 */
[----:B------:R-:W-:Y:S01]  /*2070*/  VIADD R3, R3, -UR4 ;  /* 0x8000000403037c36 */ /* 0x000fe20008000000 */
[----:B------:R-:W-:Y:S02]  /*2080*/  UMOV UR4, URZ ;  /* 0x000000ff00047c82 */ /* 0x000fe40008000000 */
[----:B------:R-:W-:Y:S02]  /*2090*/  IADD3 R25, PT, PT, R25, 0x1400, R2 ;  /* 0x0000140019197810 */ /* 0x000fe40007ffe002 */
[----:B------:R-:W-:Y:S05]  /*20a0*/  @P0 BRA `(.L_x_137) ;  /* 0x0000000000ac0947 */ /* 0x000fea0003800000 */
[----:B------:R-:W0:Y:S01]  /*20b0*/  LDC.64 R4, c[0x0][0x380] ;  /* 0x0000e000ff047b82 */ /* 0x000e220000000a00 */
[----:B------:R-:W1:Y:S07]  /*20c0*/  LDCU.64 UR14, c[0x0][0x3b8] ;  /* 0x00007700ff0e77ac */ /* 0x000e6e0008000a00 */
[----:B------:R-:W2:Y:S02]  /*20d0*/  LDC.64 R8, c[0x0][0x388] ;  /* 0x0000e200ff087b82 */ /* 0x000ea40000000a00 */
.L_x_138:
[----:B------:R-:W-:-:S04]  /*20e0*/  VIADD R13, R2, UR12 ;  /* 0x0000000c020d7c36 */ /* 0x000fc80008000000 */
[----:B0-----:R-:W-:-:S04]  /*20f0*/  IMAD.WIDE.U32 R6, R13, 0x8, R4 ;  /* 0x000000080d067825 */ /* 0x001fc800078e0004 */
[----:B--2---:R-:W-:Y:S01]  /*2100*/  IMAD.WIDE.U32 R12, R13, 0x8, R8 ;  /* 0x000000080d0c7825 */ /* 0x004fe200078e0008 */
        /* <DEDUP_REMOVED lines=12> */
[----:B--2---:R-:W-:-:S03]  /*21d0*/  DFMA R10, R18, R20, R10 ;  /* 0x00000014120a722b */ /* 0x004fc6000000000a */
[----:B------:R-:W2:Y:S04]  /*21e0*/  LDG.E.64 R20, desc[UR10][R6.64+0x5000] ;  /* 0x0050000a06147981 */ /* 0x000ea8000c1e1b00 */
[----:B------:R-:W2:Y:S01]  /*21f0*/  LDG.E.64 R18, desc[UR10][R12.64+0x5000] ;  /* 0x0050000a0c127981 */ /* 0x000ea2000c1e1b00 */
[----:B---3--:R-:W-:-:S03]  /*2200*/  DFMA R10, R16, R14, R10 ;  /* 0x0000000e100a722b */ /* 0x008fc6000000000a */
[----:B------:R-:W3:Y:S04]  /*2210*/  LDG.E.64 R16, desc[UR10][R6.64+0x6400] ;  /* 0x0064000a06107981 */ /* 0x000ee8000c1e1b00 */
[----:B------:R-:W3:Y:S01]  /*2220*/  LDG.E.64 R14, desc[UR10][R12.64+0x6400] ;  /* 0x0064000a0c0e7981 */ /* 0x000ee2000c1e1b00 */
[----:B-1----:R-:W-:Y:S01]  /*2230*/  UMOV UR6, UR15 ;  /* 0x0000000f00067c82 */ /* 0x002fe20008000000 */
[----:B--2---:R-:W-:Y:S02]  /*2240*/  DFMA R10, R20, R18, R10 ;  /* 0x00000012140a722b */ /* 0x004fe4000000000a */
[----:B------:R-:W2:Y:S04]  /*2250*/  LDG.E.64 R20, desc[UR10][R6.64+0x7800] ;  /* 0x0078000a06147981 */ /* 0x000ea8000c1e1b00 */
[----:B------:R-:W2:Y:S02]  /*2260*/  LDG.E.64 R18, desc[UR10][R12.64+0x7800] ;  /* 0x0078000a0c127981 */ /* 0x000ea4000c1e1b00 */
[----:B---3--:R-:W-:Y:S01]  /*2270*/  DFMA R10, R16, R14, R10 ;  /* 0x0000000e100a722b */ /* 0x008fe2000000000a */
[----:B------:R-:W-:Y:S01]  /*2280*/  MOV R14, UR14 ;  /* 0x0000000e000e7c02 */ /* 0x000fe20008000f00 */
[----:B------:R-:W-:-:S04]  /*2290*/  UIMAD UR7, UR6, 0x1400, URZ ;  /* 0x00001400060778a4 */ /* 0x000fc8000f8e02ff */
[----:B------:R-:W-:-:S05]  /*22a0*/  VIADD R15, R14, -UR12 ;  /* 0x8000000c0e0f7c36 */ /* 0x000fca0008000000 */
[----:B------:R-:W-:Y:S01]  /*22b0*/  ISETP.GE.U32.AND P0, PT, R15, UR7, PT ;  /* 0x000000070f007c0c */ /* 0x000fe2000bf06070 */
[----:B------:R-:W-:Y:S02]  /*22c0*/  UIADD3 UR5, UPT, UPT, UR7, UR5, URZ ;  /* 0x0000000507057290 */ /* 0x000fe4000fffe0ff */
[----:B------:R-:W-:Y:S01]  /*22d0*/  VIADD R3, R3, -UR7 ;  /* 0x8000000703037c36 */ /* 0x000fe20008000000 */
[----:B------:R-:W-:Y:S01]  /*22e0*/  IADD3 R25, PT, PT, R25, UR7, RZ ;  /* 0x0000000719197c10 */ /* 0x000fe2000fffe0ff */
[----:B--2---:R-:W-:-:S08]  /*22f0*/  DFMA R10, R20, R18, R10 ;  /* 0x00000012140a722b */ /* 0x004fd0000000000a */
[----:B----4-:R-:W-:Y:S01]  /*2300*/  DFMA R10, R22, R26, R10 ;  /* 0x0000001a160a722b */ /* 0x010fe2000000000a */
[----:B------:R-:W-:Y:S10]  /*2310*/  @!P0 BRA `(.L_x_136) ;  /* 0x0000000c00b48947 */ /* 0x000ff40003800000 */
[----:B------:R-:W-:Y:S02]  /*2320*/  UIMAD UR12, UR6, 0x1400, UR12 ;  /* 0x00001400060c78a4 */ /* 0x000fe4000f8e020c */
[----:B------:R-:W-:-:S04]  /*2330*/  UIADD3 UR4, UPT, UPT, UR4, 0x1, URZ ;  /* 0x0000000104047890 */ /* 0x000fc8000fffe0ff */
[----:B------:R-:W-:-:S13]  /*2340*/  ISETP.LT.U32.AND P0, PT, R0, UR12, PT ;  /* 0x0000000c00007c0c */ /* 0x000fda000bf01070 */
[----:B------:R-:W-:Y:S05]  /*2350*/  @!P0 BRA `(.L_x_138) ;  /* 0xfffffffc00608947 */ /* 0x000fea000383ffff */
.L_x_137:
[----:B------:R-:W-:Y:S01]  /*2360*/  VIADD R7, R14, -UR12 ;  /* 0x8000000c0e077c36 */ /* 0x000fe20008000000 */
[----:B------:R-:W-:Y:S04]  /*2370*/  BSSY.RECONVERGENT B1, `(.L_x_136) ;  /* 0x00000e7000017945 */ /* 0x000fe80003800200 */
[----:B------:R-:W-:-:S04]  /*2380*/  ISETP.GE.AND P0, PT, R2, R7, PT ;  /* 0x000000070200720c */ /* 0x000fc80003f06270 */
[----:B------:R-:W-:-:S13]  /*2390*/  ISETP.LE.U32.OR P0, PT, R14, UR12, P0 ;  /* 0x0000000c0e007c0c */ /* 0x000fda0008703470 */
[----:B------:R-:W-:Y:S05]  /*23a0*/  @P0 BRA `(.L_x_139) ;  /* 0x0000000c008c0947 */ /* 0x000fea0003800000 */
[----:B------:R-:W-:Y:S01]  /*23b0*/  UIADD3 UR7, UPT, UPT, UR9, UR6, URZ ;  /* 0x0000000609077290 */ /* 0x000fe2000fffe0ff */
[-C--:B------:R-:W-:Y:S01]  /*23c0*/  LOP3.LUT R7, RZ, R2.reuse, RZ, 0x33, !PT ;  /* 0x00000002ff077212 */ /* 0x080fe200078e33ff */
[----:B------:R-:W-:Y:S01]  /*23d0*/  UIMAD UR8, UR4, UR6, URZ ;  /* 0x00000006040872a4 */ /* 0x000fe2000f8e02ff */
[----:B------:R-:W-:Y:S01]  /*23e0*/  BSSY.RECONVERGENT B2, `(.L_x_140) ;  /* 0x0000077000027945 */ /* 0x000fe20003800200 */
[----:B------:R-:W-:Y:S01]  /*23f0*/  UIMAD UR7, UR7, 0x1400, URZ ;  /* 0x00001400070778a4 */ /* 0x000fe2000f8e02ff */
[----:B------:R-:W-:-:S03]  /*2400*/  MOV R0, R2 ;  /* 0x0000000200007202 */ /* 0x000fc60000000f00 */
[----:B------:R-:W-:Y:S02]  /*2410*/  IMAD.U32 R13, RZ, RZ, UR8 ;  /* 0x00000008ff0d7e24 */ /* 0x000fe4000f8e00ff */
[----:B------:R-:W-:-:S05]  /*2420*/  IADD3 R14, PT, PT, R14, -UR7, R7 ;  /* 0x800000070e0e7c10 */ /* 0x000fca000fffe007 */
[----:B------:R-:W-:-:S04]  /*2430*/  IMAD R14, R13, -0x1400, R14 ;  /* 0xffffec000d0e7824 */ /* 0x000fc800078e020e */
[C---:B------:R-:W-:Y:S01]  /*2440*/  IMAD.HI.U32 R7, R14.reuse, -0x33333333, RZ ;  /* 0xcccccccd0e077827 */ /* 0x040fe200078e00ff */
[----:B------:R-:W-:-:S04]  /*2450*/  ISETP.GE.U32.AND P0, PT, R14, 0x2580, PT ;  /* 0x000025800e00780c */ /* 0x000fc80003f06070 */
[----:B------:R-:W-:-:S04]  /*2460*/  LEA.HI R7, R7, 0x1, RZ, 0x17 ;  /* 0x0000000107077811 */ /* 0x000fc800078fb8ff */
[----:B------:R-:W-:-:S05]  /*2470*/  LOP3.LUT R24, R7, 0xf, RZ, 0xc0, !PT ;  /* 0x0000000f07187812 */ /* 0x000fca00078ec0ff */
[----:B------:R-:W-:Y:S05]  /*2480*/  @!P0 BRA `(.L_x_141) ;  /* 0x0000000400b08947 */ /* 0x000fea0003800000 */
[----:B------:R-:W-:Y:S01]  /*2490*/  IMAD.HI.U32 R0, R3, -0x33333333, RZ ;  /* 0xcccccccd03007827 */ /* 0x000fe200078e00ff */
[----:B------:R-:W-:Y:S04]  /*24a0*/  BSSY.RECONVERGENT B3, `(.L_x_142) ;  /* 0x0000069000037945 */ /* 0x000fe80003800200 */
[----:B------:R-:W-:-:S04]  /*24b0*/  LEA.HI R0, R0, 0x1, RZ, 0x17 ;  /* 0x0000000100007811 */ /* 0x000fc800078fb8ff */
[----:B------:R-:W-:Y:S02]  /*24c0*/  LOP3.LUT R6, R0, 0xfffff0, RZ, 0xc0, !PT ;  /* 0x00fffff000067812 */ /* 0x000fe400078ec0ff */
[----:B------:R-:W-:-:S03]  /*24d0*/  LOP3.LUT R0, R2, 0x1400, RZ, 0xfc, !PT ;  /* 0x0000140002007812 */ /* 0x000fc600078efcff */
[----:B------:R-:W-:-:S07]  /*24e0*/  IMAD.MOV R6, RZ, RZ, -R6 ;  /* 0x000000ffff067224 */ /* 0x000fce00078e0a06 */
.L_x_143:
[----:B------:R-:W-:-:S04]  /*24f0*/  VIADD R23, R25, 0xffffec00 ;  /* 0xffffec0019177836 */ /* 0x000fc80000000000 */
[----:B------:R-:W-:-:S04]  /*2500*/  IMAD.WIDE.U32 R16, R23, 0x8, R4 ;  /* 0x0000000817107825 */ /* 0x000fc800078e0004 */
[----:B------:R-:W-:Y:S01]  /*2510*/  IMAD.WIDE.U32 R22, R23, 0x8, R8 ;  /* 0x0000000817167825 */ /* 0x000fe200078e0008 */
[----:B------:R-:W2:Y:S04]  /*2520*/  LDG.E.64 R20, desc[UR10][R16.64] ;  /* 0x0000000a10147981 */ /* 0x000ea8000c1e1b00 */
[----:B------:R-:W2:Y:S01]  /*2530*/  LDG.E.64 R14, desc[UR10][R22.64] ;  /* 0x0000000a160e7981 */ /* 0x000ea2000c1e1b00 */
[C---:B------:R-:W-:Y:S01]  /*2540*/  IADD3 R13, PT, PT, R25.reuse, -0x1180, RZ ;  /* 0xffffee80190d7810 */ /* 0x040fe20007ffe0ff */
[----:B------:R-:W-:-:S04]  /*2550*/  VIADD R29, R25, 0xfffff100 ;  /* 0xfffff100191d7836 */ /* 0x000fc80000000000 */
[----:B------:R-:W-:-:S04]  /*2560*/  IMAD.WIDE.U32 R18, R13, 0x8, R4 ;  /* 0x000000080d127825 */ /* 0x000fc800078e0004 */
[----:B------:R-:W-:Y:S02]  /*2570*/  IMAD.WIDE.U32 R12, R13, 0x8, R8 ;  /* 0x000000080d0c7825 */ /* 0x000fe400078e0008 */
[----:B------:R-:W3:Y:S04]  /*2580*/  LDG.E.64 R18, desc[UR10][R18.64] ;  /* 0x0000000a12127981 */ /* 0x000ee8000c1e1b00 */
[----:B------:R-:W3:Y:S01]  /*2590*/  LDG.E.64 R12, desc[UR10][R12.64] ;  /* 0x0000000a0c0c7981 */ /* 0x000ee2000c1e1b00 */
[----:B--2---:R-:W-:Y:S01]  /*25a0*/  DFMA R20, R20, R14, R10 ;  /* 0x0000000e1414722b */ /* 0x004fe2000000000a */
[----:B------:R-:W-:-:S04]  /*25b0*/  IMAD.WIDE.U32 R14, R29, 0x8, R4 ;  /* 0x000000081d0e7825 */ /* 0x000fc800078e0004 */
[----:B------:R-:W-:Y:S02]  /*25c0*/  IMAD.WIDE.U32 R28, R29, 0x8, R8 ;  /* 0x000000081d1c7825 */ /* 0x000fe400078e0008 */
[----:B------:R-:W2:Y:S02]  /*25d0*/  LDG.E.64 R14, desc[UR10][R14.64] ;  /* 0x0000000a0e0e7981 */ /* 0x000ea4000c1e1b00 */
[----:B------:R-:W-:Y:S02]  /*25e0*/  VIADD R11, R25, 0xfffff380 ;  /* 0xfffff380190b7836 */ /* 0x000fe40000000000 */
[----:B------:R-:W2:Y:S02]  /*25f0*/  LDG.E.64 R16, desc[UR10][R28.64] ;  /* 0x0000000a1c107981 */ /* 0x000ea4000c1e1b00 */
[----:B------:R-:W-:-:S04]  /*2600*/  IMAD.WIDE.U32 R26, R11, 0x8, R4 ;  /* 0x000000080b1a7825 */ /* 0x000fc800078e0004 */
[----:B------:R-:W-:Y:S01]  /*2610*/  IMAD.WIDE.U32 R10, R11, 0x8, R8 ;  /* 0x000000080b0a7825 */ /* 0x000fe200078e0008 */
[----:B------:R-:W4:Y:S05]  /*2620*/  LDG.E.64 R22, desc[UR10][R26.64] ;  /* 0x0000000a1a167981 */ /* 0x000f2a000c1e1b00 */
[----:B------:R-:W4:Y:S01]  /*2630*/  LDG.E.64 R10, desc[UR10][R10.64] ;  /* 0x0000000a0a0a7981 */ /* 0x000f22000c1e1b00 */
[----:B---3--:R-:W-:Y:S01]  /*2640*/  DFMA R12, R18, R12, R20 ;  /* 0x0000000c120c722b */ /* 0x008fe20000000014 */
[----:B------:R-:W-:-:S05]  /*2650*/  IADD3 R21, PT, PT, R25, -0xa00, RZ ;  /* 0xfffff60019157810 */ /* 0x000fca0007ffe0ff */
[----:B------:R-:W-:-:S06]  /*2660*/  IMAD.WIDE.U32 R18, R21, 0x8, R4 ;  /* 0x0000000815127825 */ /* 0x000fcc00078e0004 */
[----:B------:R-:W3:Y:S01]  /*2670*/  LDG.E.64 R18, desc[UR10][R18.64] ;  /* 0x0000000a12127981 */ /* 0x000ee2000c1e1b00 */
[----:B--2---:R-:W-:Y:S01]  /*2680*/  DFMA R14, R14, R16, R12 ;  /* 0x000000100e0e722b */ /* 0x004fe2000000000c */
[----:B------:R-:W-:-:S04]  /*2690*/  IMAD.WIDE.U32 R12, R21, 0x8, R8 ;  /* 0x00000008150c7825 */ /* 0x000fc800078e0008 */
[----:B------:R-:W-:Y:S02]  /*26a0*/  VIADD R17, R25, 0xfffff880 ;  /* 0xfffff88019117836 */ /* 0x000fe40000000000 */
[----:B------:R-:W3:Y:S01]  /*26b0*/  LDG.E.64 R12, desc[UR10][R12.64] ;  /* 0x0000000a0c0c7981 */ /* 0x000ee2000c1e1b00 */
[----:B----4-:R-:W-:Y:S01]  /*26c0*/  DFMA R22, R22, R10, R14 ;  /* 0x0000000a1616722b */ /* 0x010fe2000000000e */
        /* <DEDUP_REMOVED lines=9> */
[C---:B------:R-:W-:Y:S01]  /*2760*/  IMAD.WIDE.U32 R28, R25.reuse, 0x8, R4 ;  /* 0x00000008191c7825 */ /* 0x040fe200078e0004 */
[----:B---3--:R-:W-:Y:S01]  /*2770*/  DFMA R22, R18, R12, R22 ;  /* 0x0000000c1216722b */ /* 0x008fe20000000016 */
[----:B------:R-:W-:-:S05]  /*2780*/  IADD3 R13, PT, PT, R25, -0x280, RZ ;  /* 0xfffffd80190d7810 */ /* 0x000fca0007ffe0ff */
[----:B------:R-:W-:-:S04]  /*2790*/  IMAD.WIDE.U32 R18, R13, 0x8, R4 ;  /* 0x000000080d127825 */ /* 0x000fc800078e0004 */
[----:B------:R-:W-:Y:S02]  /*27a0*/  IMAD.WIDE.U32 R12, R13, 0x8, R8 ;  /* 0x000000080d0c7825 */ /* 0x000fe400078e0008 */
[----:B------:R-:W3:Y:S01]  /*27b0*/  LDG.E.64 R18, desc[UR10][R18.64] ;  /* 0x0000000a12127981 */ /* 0x000ee2000c1e1b00 */
[----:B--2---:R-:W-:-:S03]  /*27c0*/  DFMA R22, R14, R16, R22 ;  /* 0x000000100e16722b */ /* 0x004fc60000000016 */
[----:B------:R-:W3:Y:S01]  /*27d0*/  LDG.E.64 R12, desc[UR10][R12.64] ;  /* 0x0000000a0c0c7981 */ /* 0x000ee2000c1e1b00 */
[----:B------:R-:W-:-:S03]  /*27e0*/  IMAD.WIDE.U32 R16, R25, 0x8, R8 ;  /* 0x0000000819107825 */ /* 0x000fc600078e0008 */
[----:B------:R0:W2:Y:S04]  /*27f0*/  LDG.E.64 R14, desc[UR10][R28.64] ;  /* 0x0000000a1c0e7981 */ /* 0x0000a8000c1e1b00 */
[----:B------:R-:W2:Y:S01]  /*2800*/  LDG.E.64 R16, desc[UR10][R16.64] ;  /* 0x0000000a10107981 */ /* 0x000ea2000c1e1b00 */
[----:B----4-:R-:W-:Y:S01]  /*2810*/  DFMA R20, R20, R10, R22 ;  /* 0x0000000a1414722b */ /* 0x010fe20000000016 */
[----:B------:R-:W-:-:S04]  /*2820*/  VIADD R11, R25, 0x280 ;  /* 0x00000280190b7836 */ /* 0x000fc80000000000 */
[----:B------:R-:W-:-:S04]  /*2830*/  IMAD.WIDE.U32 R26, R11, 0x8, R4 ;  /* 0x000000080b1a7825 */ /* 0x000fc800078e0004 */
[----:B------:R-:W-:Y:S01]  /*2840*/  IMAD.WIDE.U32 R10, R11, 0x8, R8 ;  /* 0x000000080b0a7825 */ /* 0x000fe200078e0008 */
[----:B------:R-:W4:Y:S05]  /*2850*/  LDG.E.64 R22, desc[UR10][R26.64] ;  /* 0x0000000a1a167981 */ /* 0x000f2a000c1e1b00 */
[----:B------:R-:W4:Y:S01]  /*2860*/  LDG.E.64 R10, desc[UR10][R10.64] ;  /* 0x0000000a0a0a7981 */ /* 0x000f22000c1e1b00 */
[C---:B0-----:R-:W-:Y:S01]  /*2870*/  IADD3 R29, PT, PT, R25.reuse, 0x780, RZ ;  /* 0x00000780191d7810 */ /* 0x041fe20007ffe0ff */
[----:B---3--:R-:W-:Y:S01]  /*2880*/  DFMA R12, R18, R12, R20 ;  /* 0x0000000c120c722b */ /* 0x008fe20000000014 */
[----:B------:R-:W-:-:S04]  /*2890*/  VIADD R19, R25, 0x500 ;  /* 0x0000050019137836 */ /* 0x000fc80000000000 */
[----:B------:R-:W-:-:S03]  /*28a0*/  IMAD.WIDE.U32 R20, R19, 0x8, R4 ;  /* 0x0000000813147825 */ /* 0x000fc600078e0004 */
[----:B--2---:R-:W-:Y:S01]  /*28b0*/  DFMA R16, R14, R16, R12 ;  /* 0x000000100e10722b */ /* 0x004fe2000000000c */
[----:B------:R-:W-:Y:S02]  /*28c0*/  IMAD.WIDE.U32 R14, R19, 0x8, R8 ;  /* 0x00000008130e7825 */ /* 0x000fe400078e0008 */
[----:B------:R-:W2:Y:S04]  /*28d0*/  LDG.E.64 R20, desc[UR10][R20.64] ;  /* 0x0000000a14147981 */ /* 0x000ea8000c1e1b00 */
[----:B------:R-:W2:Y:S01]  /*28e0*/  LDG.E.64 R14, desc[UR10][R14.64] ;  /* 0x0000000a0e0e7981 */ /* 0x000ea2000c1e1b00 */
[----:B------:R-:W-:Y:S01]  /*28f0*/  VIADD R13, R25, 0xa00 ;  /* 0x00000a00190d7836 */ /* 0x000fe20000000000 */
[----:B----4-:R-:W-:Y:S01]  /*2900*/  DFMA R22, R22, R10, R16 ;  /* 0x0000000a1616722b */ /* 0x010fe20000000010 */
[----:B------:R-:W-:-:S04]  /*2910*/  IMAD.WIDE.U32 R16, R29, 0x8, R4 ;  /* 0x000000081d107825 */ /* 0x000fc800078e0004 */
[----:B------:R-:W-:Y:S02]  /*2920*/  IMAD.WIDE.U32 R28, R29, 0x8, R8 ;  /* 0x000000081d1c7825 */ /* 0x000fe400078e0008 */
[----:B------:R-:W3:Y:S02]  /*2930*/  LDG.E.64 R16, desc[UR10][R16.64] ;  /* 0x0000000a10107981 */ /* 0x000ee4000c1e1b00 */
[C---:B------:R-:W-:Y:S02]  /*2940*/  IMAD.WIDE.U32 R26, R13.reuse, 0x8, R4 ;  /* 0x000000080d1a7825 */ /* 0x040fe400078e0004 */
[----:B------:R-:W3:Y:S02]  /*2950*/  LDG.E.64 R18, desc[UR10][R28.64] ;  /* 0x0000000a1c127981 */ /* 0x000ee4000c1e1b00 */
[----:B------:R-:W-:Y:S02]  /*2960*/  IMAD.WIDE.U32 R12, R13, 0x8, R8 ;  /* 0x000000080d0c7825 */ /* 0x000fe400078e0008 */
[----:B------:R-:W4:Y:S04]  /*2970*/  LDG.E.64 R10, desc[UR10][R26.64] ;  /* 0x0000000a1a0a7981 */ /* 0x000f28000c1e1b00 */
[----:B------:R-:W4:Y:S01]  /*2980*/  LDG.E.64 R12, desc[UR10][R12.64] ;  /* 0x0000000a0c0c7981 */ /* 0x000f22000c1e1b00 */
[----:B--2---:R-:W-:Y:S01]  /*2990*/  DFMA R14, R20, R14, R22 ;  /* 0x0000000e140e722b */ /* 0x004fe20000000016 */
[----:B------:R-:W-:-:S07]  /*29a0*/  VIADD R21, R25, 0xc80 ;  /* 0x00000c8019157836 */ /* 0x000fce0000000000 */
[----:B---3--:R-:W-:Y:S01]  /*29b0*/  DFMA R14, R16, R18, R14 ;  /* 0x00000012100e722b */ /* 0x008fe2000000000e */
[----:B------:R-:W-:-:S04]  /*29c0*/  IMAD.WIDE.U32 R16, R21, 0x8, R4 ;  /* 0x0000000815107825 */ /* 0x000fc800078e0004 */
[----:B------:R-:W-:Y:S01]  /*29d0*/  IMAD.WIDE.U32 R18, R21, 0x8, R8 ;  /* 0x0000000815127825 */ /* 0x000fe200078e0008 */
[----:B------:R-:W-:Y:S01]  /*29e0*/  IADD3 R21, PT, PT, R25, 0xf00, RZ ;  /* 0x00000f0019157810 */ /* 0x000fe20007ffe0ff */
[----:B------:R-:W2:Y:S01]  /*29f0*/  LDG.E.64 R16, desc[UR10][R16.64] ;  /* 0x0000000a10107981 */ /* 0x000ea2000c1e1b00 */
[----:B----4-:R-:W-:-:S03]  /*2a00*/  DFMA R10, R10, R12, R14 ;  /* 0x0000000c0a0a722b */ /* 0x010fc6000000000e */
[----:B------:R-:W2:Y:S01]  /*2a10*/  LDG.E.64 R18, desc[UR10][R18.64] ;  /* 0x0000000a12127981 */ /* 0x000ea2000c1e1b00 */
[----:B------:R-:W-:-:S04]  /*2a20*/  IMAD.WIDE.U32 R14, R21, 0x8, R8 ;  /* 0x00000008150e7825 */ /* 0x000fc800078e0008 */
[--C-:B------:R-:W-:Y:S02]  /*2a30*/  IMAD.WIDE.U32 R26, R21, 0x8, R4.reuse ;  /* 0x00000008151a7825 */ /* 0x100fe400078e0004 */
[----:B------:R-:W3:Y:S02]  /*2a40*/  LDG.E.64 R14, desc[UR10][R14.64] ;  /* 0x0000000a0e0e7981 */ /* 0x000ee4000c1e1b00 */
[----:B------:R-:W-:Y:S02]  /*2a50*/  VIADD R21, R25, 0x1180 ;  /* 0x0000118019157836 */ /* 0x000fe40000000000 */
[----:B------:R-:W3:Y:S02]  /*2a60*/  LDG.E.64 R12, desc[UR10][R26.64] ;  /* 0x0000000a1a0c7981 */ /* 0x000ee4000c1e1b00 */
[----:B------:R-:W-:-:S04]  /*2a70*/  IMAD.WIDE.U32 R22, R21, 0x8, R4 ;  /* 0x0000000815167825 */ /* 0x000fc800078e0004 */
[----:B------:R-:W-:Y:S02]  /*2a80*/  IMAD.WIDE.U32 R20, R21, 0x8, R8 ;  /* 0x0000000815147825 */ /* 0x000fe400078e0008 */
[----:B------:R-:W4:Y:S04]  /*2a90*/  LDG.E.64 R22, desc[UR10][R22.64] ;  /* 0x0000000a16167981 */ /* 0x000f28000c1e1b00 */
[----:B------:R-:W4:Y:S01]  /*2aa0*/  LDG.E.64 R20, desc[UR10][R20.64] ;  /* 0x0000000a14147981 */ /* 0x000f22000c1e1b00 */
[----:B------:R-:W-:-:S05]  /*2ab0*/  VIADD R6, R6, 0x10 ;  /* 0x0000001006067836 */ /* 0x000fca0000000000 */
[----:B------:R-:W-:Y:S01]  /*2ac0*/  ISETP.NE.AND P0, PT, R6, RZ, PT ;  /* 0x000000ff0600720c */ /* 0x000fe20003f05270 */
[----:B------:R-:W-:Y:S01]  /*2ad0*/  VIADD R25, R25, 0x2800 ;  /* 0x0000280019197836 */ /* 0x000fe20000000000 */
[----:B------:R-:W-:Y:S01]  /*2ae0*/  IADD3 R0, PT, PT, R0, 0x2800, RZ ;  /* 0x0000280000007810 */ /* 0x000fe20007ffe0ff */
[----:B--2---:R-:W-:-:S08]  /*2af0*/  DFMA R10, R16, R18, R10 ;  /* 0x00000012100a722b */ /* 0x004fd0000000000a */
[----:B---3--:R-:W-:-:S08]  /*2b00*/  DFMA R10, R12, R14, R10 ;  /* 0x0000000e0c0a722b */ /* 0x008fd0000000000a */
[----:B----4-:R-:W-:Y:S01]  /*2b10*/  DFMA R10, R22, R20, R10 ;  /* 0x00000014160a722b */ /* 0x010fe2000000000a */
[----:B------:R-:W-:Y:S10]  /*2b20*/  @P0 BRA `(.L_x_143) ;  /* 0xfffffff800700947 */ /* 0x000ff4000383ffff */
[----:B------:R-:W-:Y:S05]  /*2b30*/  BSYNC.RECONVERGENT B3 ;  /* 0x0000000000037941 */ /* 0x000fea0003800200 */
.L_x_142:
[----:B------:R-:W-:-:S07]  /*2b40*/  VIADD R0, R0, 0xffffec00 ;  /* 0xffffec0000007836 */ /* 0x000fce0000000000 */
.L_x_141:
[----:B------:R-:W-:Y:S05]  /*2b50*/  BSYNC.RECONVERGENT B2 ;  /* 0x0000000000027941 */ /* 0x000fea0003800200 */
.L_x_140:
[----:B------:R-:W-:-:S13]  /*2b60*/  ISETP.NE.AND P0, PT, R24, RZ, PT ;  /* 0x000000ff1800720c */ /* 0x000fda0003f05270 */
[----:B------:R-:W-:Y:S05]  /*2b70*/  @!P0 BRA `(.L_x_139) ;  /* 0x0000000400988947 */ /* 0x000fea0003800000 */
[----:B------:R-:W-:Y:S01]  /*2b80*/  ISETP.GE.U32.AND P0, PT, R24, 0x8, PT ;  /* 0x000000081800780c */ /* 0x000fe20003f06070 */
[----:B------:R-:W-:Y:S01]  /*2b90*/  BSSY.RECONVERGENT B2, `(.L_x_144) ;  /* 0x0000035000027945 */ /* 0x000fe20003800200 */
[----:B------:R-:W-:-:S04]  /*2ba0*/  LOP3.LUT R6, R7, 0x7, RZ, 0xc0, !PT ;  /* 0x0000000707067812 */ /* 0x000fc800078ec0ff */
[----:B------:R-:W-:-:S07]  /*2bb0*/  ISETP.NE.AND P1, PT, R6, RZ, PT ;  /* 0x000000ff0600720c */ /* 0x000fce0003f25270 */
[----:B------:R-:W-:Y:S06]  /*2bc0*/  @!P0 BRA `(.L_x_145) ;  /* 0x0000000000c48947 */ /* 0x000fec0003800000 */
[----:B------:R-:W-:-:S05]  /*2bd0*/  IADD3 R25, PT, PT, R0, UR12, RZ ;  /* 0x0000000c00197c10 */ /* 0x000fca000fffe0ff */
[----:B------:R-:W-:-:S04]  /*2be0*/  IMAD.WIDE.U32 R20, R25, 0x8, R4 ;  /* 0x0000000819147825 */ /* 0x000fc800078e0004 */
[C---:B------:R-:W-:Y:S02]  /*2bf0*/  IMAD.WIDE.U32 R14, R25.reuse, 0x8, R8 ;  /* 0x00000008190e7825 */ /* 0x040fe400078e0008 */
[----:B------:R-:W2:Y:S04]  /*2c00*/  LDG.E.64 R20, desc[UR10][R20.64] ;  /* 0x0000000a14147981 */ /* 0x000ea8000c1e1b00 */
[----:B------:R-:W2:Y:S01]  /*2c10*/  LDG.E.64 R14, desc[UR10][R14.64] ;  /* 0x0000000a0e0e7981 */ /* 0x000ea2000c1e1b00 */
[----:B------:R-:W-:-:S04]  /*2c20*/  VIADD R23, R25, 0x280 ;  /* 0x0000028019177836 */ /* 0x000fc80000000000 */
[----:B------:R-:W-:-:S04]  /*2c30*/  IMAD.WIDE.U32 R12, R23, 0x8, R4 ;  /* 0x00000008170c7825 */ /* 0x000fc800078e0004 */
[----:B------:R-:W-:Y:S02]  /*2c40*/  IMAD.WIDE.U32 R22, R23, 0x8, R8 ;  /* 0x0000000817167825 */ /* 0x000fe400078e0008 */
[----:B------:R-:W3:Y:S04]  /*2c50*/  LDG.E.64 R12, desc[UR10][R12.64] ;  /* 0x0000000a0c0c7981 */ /* 0x000ee8000c1e1b00 */
[----:B------:R-:W3:Y:S01]  /*2c60*/  LDG.E.64 R22, desc[UR10][R22.64] ;  /* 0x0000000a16167981 */ /* 0x000ee2000c1e1b00 */
[----:B------:R-:W-:-:S04]  /*2c70*/  VIADD R19, R25, 0x500 ;  /* 0x0000050019137836 */ /* 0x000fc80000000000 */
[----:B------:R-:W-:-:S04]  /*2c80*/  IMAD.WIDE.U32 R16, R19, 0x8, R4 ;  /* 0x0000000813107825 */ /* 0x000fc800078e0004 */
[----:B------:R-:W-:Y:S02]  /*2c90*/  IMAD.WIDE.U32 R18, R19, 0x8, R8 ;  /* 0x0000000813127825 */ /* 0x000fe400078e0008 */
[----:B------:R-:W4:Y:S04]  /*2ca0*/  LDG.E.64 R16, desc[UR10][R16.64] ;  /* 0x0000000a10107981 */ /* 0x000f28000c1e1b00 */
[----:B------:R-:W4:Y:S01]  /*2cb0*/  LDG.E.64 R18, desc[UR10][R18.64] ;  /* 0x0000000a12127981 */ /* 0x000f22000c1e1b00 */
[C---:B------:R-:W-:Y:S01]  /*2cc0*/  VIADD R27, R25.reuse, 0xa00 ;  /* 0x00000a00191b7836 */ /* 0x040fe20000000000 */
[----:B--2---:R-:W-:Y:S01]  /*2cd0*/  DFMA R10, R20, R14, R10 ;  /* 0x0000000e140a722b */ /* 0x004fe2000000000a */
[----:B------:R-:W-:-:S05]  /*2ce0*/  IADD3 R21, PT, PT, R25, 0x780, RZ ;  /* 0x0000078019157810 */ /* 0x000fca0007ffe0ff */
[----:B------:R-:W-:-:S04]  /*2cf0*/  IMAD.WIDE.U32 R14, R21, 0x8, R4 ;  /* 0x00000008150e7825 */ /* 0x000fc800078e0004 */
[----:B------:R-:W-:Y:S02]  /*2d00*/  IMAD.WIDE.U32 R20, R21, 0x8, R8 ;  /* 0x0000000815147825 */ /* 0x000fe400078e0008 */
[----:B------:R-:W2:Y:S04]  /*2d10*/  LDG.E.64 R14, desc[UR10][R14.64] ;  /* 0x0000000a0e0e7981 */ /* 0x000ea8000c1e1b00 */
[----:B------:R-:W2:Y:S01]  /*2d20*/  LDG.E.64 R20, desc[UR10][R20.64] ;  /* 0x0000000a14147981 */ /* 0x000ea2000c1e1b00 */
[----:B---3--:R-:W-:Y:S01]  /*2d30*/  DFMA R22, R12, R22, R10 ;  /* 0x000000160c16722b */ /* 0x008fe2000000000a */
[----:B------:R-:W-:-:S04]  /*2d40*/  IMAD.WIDE.U32 R10, R27, 0x8, R4 ;  /* 0x000000081b0a7825 */ /* 0x000fc800078e0004 */
[----:B------:R-:W-:Y:S02]  /*2d50*/  IMAD.WIDE.U32 R12, R27, 0x8, R8 ;  /* 0x000000081b0c7825 */ /* 0x000fe400078e0008 */
[----:B------:R-:W3:Y:S04]  /*2d60*/  LDG.E.64 R10, desc[UR10][R10.64] ;  /* 0x0000000a0a0a7981 */ /* 0x000ee8000c1e1b00 */
[----:B------:R-:W3:Y:S01]  /*2d70*/  LDG.E.64 R12, desc[UR10][R12.64] ;  /* 0x0000000a0c0c7981 */ /* 0x000ee2000c1e1b00 */
[----:B----4-:R-:W-:Y:S01]  /*2d80*/  DFMA R22, R16, R18, R22 ;  /* 0x000000121016722b */ /* 0x010fe20000000016 */
[----:B------:R-:W-:-:S04]  /*2d90*/  VIADD R19, R25, 0xc80 ;  /* 0x00000c8019137836 */ /* 0x000fc80000000000 */
[----:B------:R-:W-:-:S04]  /*2da0*/  IMAD.WIDE.U32 R16, R19, 0x8, R4 ;  /* 0x0000000813107825 */ /* 0x000fc800078e0004 */
[----:B------:R-:W-:Y:S02]  /*2db0*/  IMAD.WIDE.U32 R18, R19, 0x8, R8 ;  /* 0x0000000813127825 */ /* 0x000fe400078e0008 */
[----:B------:R-:W4:Y:S04]  /*2dc0*/  LDG.E.64 R16, desc[UR10][R16.64] ;  /* 0x0000000a10107981 */ /* 0x000f28000c1e1b00 */
[----:B------:R-:W4:Y:S01]  /*2dd0*/  LDG.E.64 R18, desc[UR10][R18.64] ;  /* 0x0000000a12127981 */ /* 0x000f22000c1e1b00 */
[----:B--2---:R-:W-:Y:S01]  /*2de0*/  DFMA R14, R14, R20, R22 ;  /* 0x000000140e0e722b */ /* 0x004fe20000000016 */
[----:B------:R-:W-:-:S05]  /*2df0*/  IADD3 R23, PT, PT, R25, 0xf00, RZ ;  /* 0x00000f0019177810 */ /* 0x000fca0007ffe0ff */
[----:B------:R-:W-:-:S04]  /*2e00*/  IMAD.WIDE.U32 R20, R23, 0x8, R4 ;  /* 0x0000000817147825 */ /* 0x000fc800078e0004 */
[----:B------:R-:W-:Y:S02]  /*2e10*/  IMAD.WIDE.U32 R22, R23, 0x8, R8 ;  /* 0x0000000817167825 */ /* 0x000fe400078e0008 */
[----:B------:R-:W2:Y:S02]  /*2e20*/  LDG.E.64 R20, desc[UR10][R20.64] ;  /* 0x0000000a14147981 */ /* 0x000ea4000c1e1b00 */
[----:B------:R-:W-:Y:S01]  /*2e30*/  VIADD R25, R25, 0x1180 ;  /* 0x0000118019197836 */ /* 0x000fe20000000000 */
[----:B---3--:R-:W-:Y:S01]  /*2e40*/  DFMA R10, R10, R12, R14 ;  /* 0x0000000c0a0a722b */ /* 0x008fe2000000000e */
[----:B------:R-:W2:Y:S02]  /*2e50*/  LDG.E.64 R22, desc[UR10][R22.64] ;  /* 0x0000000a16167981 */ /* 0x000ea4000c1e1b00 */
[----:B------:R-:W-:-:S04]  /*2e60*/  IMAD.WIDE.U32 R12, R25, 0x8, R4 ;  /* 0x00000008190c7825 */ /* 0x000fc800078e0004 */
[----:B------:R-:W-:Y:S02]  /*2e70*/  IMAD.WIDE.U32 R14, R25, 0x8, R8 ;  /* 0x00000008190e7825 */ /* 0x000fe400078e0008 */
[----:B------:R-:W3:Y:S04]  /*2e80*/  LDG.E.64 R12, desc[UR10][R12.64] ;  /* 0x0000000a0c0c7981 */ /* 0x000ee8000c1e1b00 */
[----:B------:R-:W3:Y:S01]  /*2e90*/  LDG.E.64 R14, desc[UR10][R14.64] ;  /* 0x0000000a0e0e7981 */ /* 0x000ee2000c1e1b00 */
[----:B----4-:R-:W-:Y:S01]  /*2ea0*/  DFMA R10, R16, R18, R10 ;  /* 0x00000012100a722b */ /* 0x010fe2000000000a */
[----:B------:R-:W-:-:S07]  /*2eb0*/  VIADD R0, R0, 0x1400 ;  /* 0x0000140000007836 */ /* 0x000fce0000000000 */
[----:B--2---:R-:W-:-:S08]  /*2ec0*/  DFMA R10, R20, R22, R10 ;  /* 0x00000016140a722b */ /* 0x004fd0000000000a */
[----:B---3--:R-:W-:-:S11]  /*2ed0*/  DFMA R10, R12, R14, R10 ;  /* 0x0000000e0c0a722b */ /* 0x008fd6000000000a */
.L_x_145:
[----:B------:R-:W-:Y:S05]  /*2ee0*/  BSYNC.RECONVERGENT B2 ;  /* 0x0000000000027941 */ /* 0x000fea0003800200 */
.L_x_144:
[----:B------:R-:W-:Y:S05]  /*2ef0*/  @!P1 BRA `(.L_x_139) ;  /* 0x0000000000b89947 */ /* 0x000fea0003800000 */
[----:B------:R-:W-:Y:S01]  /*2f00*/  ISETP.GE.U32.AND P0, PT, R6, 0x4, PT ;  /* 0x000000040600780c */ /* 0x000fe20003f06070 */
[----:B------:R-:W-:Y:S01]  /*2f10*/  BSSY.RECONVERGENT B2, `(.L_x_146) ;  /* 0x000001c000027945 */ /* 0x000fe20003800200 */
[----:B------:R-:W-:-:S11]  /*2f20*/  LOP3.LUT P1, RZ, R7, 0x3, RZ, 0xc0, !PT ;  /* 0x0000000307ff7812 */ /* 0x000fd6000782c0ff */
[----:B------:R-:W-:Y:S05]  /*2f30*/  @!P0 BRA `(.L_x_147) ;  /* 0x0000000000648947 */ /* 0x000fea0003800000 */
[----:B------:R-:W-:-:S05]  /*2f40*/  IADD3 R7, PT, PT, R0, UR12, RZ ;  /* 0x0000000c00077c10 */ /* 0x000fca000fffe0ff */
[----:B------:R-:W-:-:S04]  /*2f50*/  IMAD.WIDE.U32 R20, R7, 0x8, R4 ;  /* 0x0000000807147825 */ /* 0x000fc800078e0004 */
[C---:B------:R-:W-:Y:S02]  /*2f60*/  IMAD.WIDE.U32 R22, R7.reuse, 0x8, R8 ;  /* 0x0000000807167825 */ /* 0x040fe400078e0008 */
[----:B------:R-:W2:Y:S02]  /*2f70*/  LDG.E.64 R20, desc[UR10][R20.64] ;  /* 0x0000000a14147981 */ /* 0x000ea4000c1e1b00 */
[----:B------:R-:W-:Y:S02]  /*2f80*/  VIADD R19, R7, 0x280 ;  /* 0x0000028007137836 */ /* 0x000fe40000000000 */
[----:B------:R-:W2:Y:S02]  /*2f90*/  LDG.E.64 R22, desc[UR10][R22.64] ;  /* 0x0000000a16167981 */ /* 0x000ea4000c1e1b00 */
[----:B------:R-:W-:-:S04]  /*2fa0*/  IMAD.WIDE.U32 R16, R19, 0x8, R4 ;  /* 0x0000000813107825 */ /* 0x000fc800078e0004 */
[----:B------:R-:W-:Y:S02]  /*2fb0*/  IMAD.WIDE.U32 R18, R19, 0x8, R8 ;  /* 0x0000000813127825 */ /* 0x000fe400078e0008 */
[----:B------:R-:W3:Y:S02]  /*2fc0*/  LDG.E.64 R16, desc[UR10][R16.64] ;  /* 0x0000000a10107981 */ /* 0x000ee4000c1e1b00 */
[----:B------:R-:W-:Y:S02]  /*2fd0*/  VIADD R15, R7, 0x500 ;  /* 0x00000500070f7836 */ /* 0x000fe40000000000 */
[----:B------:R-:W3:Y:S02]  /*2fe0*/  LDG.E.64 R18, desc[UR10][R18.64] ;  /* 0x0000000a12127981 */ /* 0x000ee4000c1e1b00 */
[----:B------:R-:W-:Y:S01]  /*2ff0*/  IMAD.WIDE.U32 R12, R15, 0x8, R4 ;  /* 0x000000080f0c7825 */ /* 0x000fe200078e0004 */
[----:B------:R-:W-:-:S03]  /*3000*/  IADD3 R25, PT, PT, R7, 0x780, RZ ;  /* 0x0000078007197810 */ /* 0x000fc60007ffe0ff */
[----:B------:R-:W-:Y:S02]  /*3010*/  IMAD.WIDE.U32 R14, R15, 0x8, R8 ;  /* 0x000000080f0e7825 */ /* 0x000fe400078e0008 */
        /* <DEDUP_REMOVED lines=11> */
.L_x_147:
[----:B------:R-:W-:Y:S05]  /*30d0*/  BSYNC.RECONVERGENT B2 ;  /* 0x0000000000027941 */ /* 0x000fea0003800200 */
.L_x_146:
[----:B------:R-:W-:Y:S05]  /*30e0*/  @!P1 BRA `(.L_x_139) ;  /* 0x00000000003c9947 */ /* 0x000fea0003800000 */
[----:B------:R-:W-:-:S04]  /*30f0*/  IMAD.HI.U32 R3, R3, -0x33333333, RZ ;  /* 0xcccccccd03037827 */ /* 0x000fc800078e00ff */
[----:B------:R-:W-:Y:S01]  /*3100*/  VIADD R15, R0, UR5 ;  /* 0x00000005000f7c36 */ /* 0x000fe20008000000 */
[----:B------:R-:W-:-:S04]  /*3110*/  LOP3.LUT R3, R3, 0xffff, RZ, 0xc0, !PT ;  /* 0x0000ffff03037812 */ /* 0x000fc800078ec0ff */
[----:B------:R-:W-:-:S04]  /*3120*/  LEA.HI R3, R3, 0x1, RZ, 0x17 ;  /* 0x0000000103037811 */ /* 0x000fc800078fb8ff */
[----:B------:R-:W-:-:S04]  /*3130*/  LOP3.LUT R3, R3, 0x3, RZ, 0xc0, !PT ;  /* 0x0000000303037812 */ /* 0x000fc800078ec0ff */
[----:B------:R-:W-:-:S07]  /*3140*/  IADD3 R3, PT, PT, -R3, RZ, RZ ;  /* 0x000000ff03037210 */ /* 0x000fce0007ffe1ff */
.L_x_148:
[----:B------:R-:W-:-:S04]  /*3150*/  IMAD.WIDE.U32 R6, R15, 0x8, R4 ;  /* 0x000000080f067825 */ /* 0x000fc800078e0004 */
[----:B------:R-:W-:Y:S02]  /*3160*/  IMAD.WIDE.U32 R12, R15, 0x8, R8 ;  /* 0x000000080f0c7825 */ /* 0x000fe400078e0008 */
[----:B------:R-:W2:Y:S04]  /*3170*/  LDG.E.64 R6, desc[UR10][R6.64] ;  /* 0x0000000a06067981 */ /* 0x000ea8000c1e1b00 */
[----:B------:R-:W2:Y:S01]  /*3180*/  LDG.E.64 R12, desc[UR10][R12.64] ;  /* 0x0000000a0c0c7981 */ /* 0x000ea2000c1e1b00 */
[----:B------:R-:W-:Y:S02]  /*3190*/  VIADD R3, R3, 0x1 ;  /* 0x0000000103037836 */ /* 0x000fe40000000000 */
[----:B------:R-:W-:-:S03]  /*31a0*/  VIADD R15, R15, 0x280 ;  /* 0x000002800f0f7836 */ /* 0x000fc60000000000 */
[----:B------:R-:W-:Y:S01]  /*31b0*/  ISETP.NE.AND P0, PT, R3, RZ, PT ;  /* 0x000000ff0300720c */ /* 0x000fe20003f05270 */
[----:B--2---:R-:W-:-:S12]  /*31c0*/  DFMA R10, R6, R12, R10 ;  /* 0x0000000c060a722b */ /* 0x004fd8000000000a */
[----:B------:R-:W-:Y:S05]  /*31d0*/  @P0 BRA `(.L_x_148) ;  /* 0xfffffffc00dc0947 */ /* 0x000fea000383ffff */
.L_x_139:
[----:B------:R-:W-:Y:S05]  /*31e0*/  BSYNC.RECONVERGENT B1 ;  /* 0x0000000000017941 */ /* 0x000fea0003800200 */
.L_x_136:
        /* <DEDUP_REMOVED lines=27> */
[----:B-1----:R-:W-:-:S04]  /*33a0*/  @!P1 LEA R8, R13, R8, 0x18 ;  /* 0x000000080d089211 */ /* 0x002fc800078ec0ff */
[----:B------:R-:W-:Y:S01]  /*33b0*/  @!P1 IADD3 R3, PT, PT, R3, R8, RZ ;  /* 0x0000000803039210 */ /* 0x000fe20007ffe0ff */
        /* <DEDUP_REMOVED lines=18> */
[----:B------:R-:W0:Y:S04]  /*34e0*/  LDS.128 R16, [UR4+0x20] ;  /* 0x00002004ff107984 */ /* 0x000e280008000c00 */
[----:B------:R-:W1:Y:S04]  /*34f0*/  LDS.128 R12, [UR4+0x30] ;  /* 0x00003004ff0c7984 */ /* 0x000e680008000c00 */
[----:B------:R-:W2:Y:S01]  /*3500*/  LDS.128 R8, [UR4+0x40] ;  /* 0x00004004ff087984 */ /* 0x000ea20008000c00 */
[----:B0-----:R-:W-:-:S03]  /*3510*/  DADD R16, R4, R16 ;  /* 0x0000000004107229 */ /* 0x001fc60000000010 */
[----:B------:R-:W0:Y:S05]  /*3520*/  LDS.128 R4, [UR4+0x50] ;  /* 0x00005004ff047984 */ /* 0x000e2a0008000c00 */
[----:B------:R-:W-:-:S08]  /*3530*/  DADD R16, R16, R18 ;  /* 0x0000000010107229 */ /* 0x000fd00000000012 */
[----:B-1----:R-:W-:-:S08]  /*3540*/  DADD R12, R16, R12 ;  /* 0x00000000100c7229 */ /* 0x002fd0000000000c */
[----:B------:R-:W-:Y:S02]  /*3550*/  DADD R2, R12, R14 ;  /* 0x000000000c027229 */ /* 0x000fe4000000000e */
[----:B------:R-:W1:Y:S06]  /*3560*/  LDS.128 R12, [UR4+0x60] ;  /* 0x00006004ff0c7984 */ /* 0x000e6c0008000c00 */
        /* <DEDUP_REMOVED lines=12> */
[----:B0-----:R-:W-:Y:S01]  /*3630*/  DADD R2, R2, R4 ;  /* 0x0000000002027229 */ /* 0x001fe20000000004 */
[----:B------:R-:W0:Y:S07]  /*3640*/  LDS.64 R4, [UR4+0xb0] ;  /* 0x0000b004ff047984 */ /* 0x000e2e0008000a00 */
[----:B------:R-:W-:-:S08]  /*3650*/  DADD R2, R2, R6 ;  /* 0x0000000002027229 */ /* 0x000fd00000000006 */
[----:B-1----:R-:W-:-:S08]  /*3660*/  DADD R2, R2, R12 ;  /* 0x0000000002027229 */ /* 0x002fd0000000000c */
[----:B------:R-:W-:-:S08]  /*3670*/  DADD R2, R2, R14 ;  /* 0x0000000002027229 */ /* 0x000fd0000000000e */
[----:B--2---:R-:W-:-:S08]  /*3680*/  DADD R2, R2, R8 ;  /* 0x0000000002027229 */ /* 0x004fd00000000008 */
[----:B------:R-:W-:-:S08]  /*3690*/  DADD R2, R2, R10 ;  /* 0x0000000002027229 */ /* 0x000fd0000000000a */
[----:B0-----:R-:W-:-:S11]  /*36a0*/  DADD R4, R2, R4 ;  /* 0x0000000002047229 */ /* 0x001fd60000000004 */
.L_x_135:
[----:B------:R-:W-:Y:S05]  /*36b0*/  BSYNC.RECONVERGENT B0 ;  /* 0x0000000000007941 */ /* 0x000fea0003800200 */
.L_x_119:
[----:B------:R-:W-:Y:S05]  /*36c0*/  @P0 EXIT ;  /* 0x000000000000094d */ /* 0x000fea0003800000 */
[----:B------:R-:W1:Y:S02]  /*36d0*/  LDCU.64 UR4, c[0x0][0x398] ;  /* 0x00007300ff0477ac */ /* 0x000e640008000a00 */
[----:B-1----:R-:W-:-:S06]  /*36e0*/  UIMAD.WIDE.U32 UR4, UR9, 0x8, UR4 ;  /* 0x00000008090478a5 */ /* 0x002fcc000f8e0004 */
[----:B------:R-:W-:Y:S01]  /*36f0*/  MOV R2, UR4 ;  /* 0x0000000400027c02 */ /* 0x000fe20008000f00 */
[----:B------:R-:W-:-:S05]  /*3700*/  IMAD.U32 R3, RZ, RZ, UR5 ;  /* 0x00000005ff037e24 */ /* 0x000fca000f8e00ff */
[----:B------:R-:W-:Y:S01]  /*3710*/  STG.E.64 desc[UR10][R2.64], R4 ;  /* 0x0000000402007986 */ /* 0x000fe2000c101b0a */
[----:B------:R-:W-:Y:S05]  /*3720*/  EXIT ;  /* 0x000000000000794d */ /* 0x000fea0003800000 */
.L_x_149:
        /* <DEDUP_REMOVED lines=13> */
.L_x_377:


//--------------------- .text._ZN3cub18CUB_300001_SM_10006detail6reduce28DeviceReduceSingleTileKernelINS2_10policy_hubIdjN4cuda3std3__44plusIdEEE10Policy1000EN6thrust24THRUST_300001_SM_1000_NS18transform_iteratorINSD_12zip_functionINS7_10multipliesIdEEEENSD_12zip_iteratorINS7_5tupleIJNSD_10device_ptrIdEESM_EEEEENSD_11use_defaultESP_EEPdjS9_ddNS7_10__identityEEEvT0_T1_T2_T3_T4_T6_ --------------------------
	.section	.text._ZN3cub18CUB_300001_SM_10006detail6reduce28DeviceReduceSingleTileKernelINS2_10policy_hubIdjN4cuda3std3__44plusIdEEE10Policy1000EN6thrust24THRUST_300001_SM_1000_NS18transform_iteratorINSD_12zip_functionINS7_10multipliesIdEEEENSD_12zip_iteratorINS7_5tupleIJNSD_10device_ptrIdEESM_EEEEENSD_11use_defaultESP_EEPdjS9_ddNS7_10__identityEEEvT0_T1_T2_T3_T4_T6_,"ax",@progbits
	.align	128
        .global         _ZN3cub18CUB_300001_SM_10006detail6reduce28DeviceReduceSingleTileKernelINS2_10policy_hubIdjN4cuda3std3__44plusIdEEE10Policy1000EN6thrust24THRUST_300001_SM_1000_NS18transform_iteratorINSD_12zip_functionINS7_10multipliesIdEEEENSD_12zip_iteratorINS7_5tupleIJNSD_10device_ptrIdEESM_EEEEENSD_11use_defaultESP_EEPdjS9_ddNS7_10__identityEEEvT0_T1_T2_T3_T4_T6_
        .type           _ZN3cub18CUB_300001_SM_10006detail6reduce28DeviceReduceSingleTileKernelINS2_10policy_hubIdjN4cuda3std3__44plusIdEEE10Policy1000EN6thrust24THRUST_300001_SM_1000_NS18transform_iteratorINSD_12zip_functionINS7_10multipliesIdEEEENSD_12zip_iteratorINS7_5tupleIJNSD_10device_ptrIdEESM_EEEEENSD_11use_defaultESP_EEPdjS9_ddNS7_10__identityEEEvT0_T1_T2_T3_T4_T6_,@function
        .size           _ZN3cub18CUB_300001_SM_10006detail6reduce28DeviceReduceSingleTileKernelINS2_10policy_hubIdjN4cuda3std3__44plusIdEEE10Policy1000EN6thrust24THRUST_300001_SM_1000_NS18transform_iteratorINSD_12zip_functionINS7_10multipliesIdEEEENSD_12zip_iteratorINS7_5tupleIJNSD_10device_ptrIdEESM_EEEEENSD_11use_defaultESP_EEPdjS9_ddNS7_10__identityEEEvT0_T1_T2_T3_T4_T6_,(.L_x_378 - _ZN3cub18CUB_300001_SM_10006detail6reduce28DeviceReduceSingleTileKernelINS2_10policy_hubIdjN4cuda3std3__44plusIdEEE10Policy1000EN6thrust24THRUST_300001_SM_1000_NS18transform_iteratorINSD_12zip_functionINS7_10multipliesIdEEEENSD_12zip_iteratorINS7_5tupleIJNSD_10device_ptrIdEESM_EEEEENSD_11use_defaultESP_EEPdjS9_ddNS7_10__identityEEEvT0_T1_T2_T3_T4_T6_)
        .other          _ZN3cub18CUB_300001_SM_10006detail6reduce28DeviceReduceSingleTileKernelINS2_10policy_hubIdjN4cuda3std3__44plusIdEEE10Policy1000EN6thrust24THRUST_300001_SM_1000_NS18transform_iteratorINSD_12zip_functionINS7_10multipliesIdEEEENSD_12zip_iteratorINS7_5tupleIJNSD_10device_ptrIdEESM_EEEEENSD_11use_defaultESP_EEPdjS9_ddNS7_10__identityEEEvT0_T1_T2_T3_T4_T6_,@"STO_CUDA_ENTRY STV_DEFAULT"
_ZN3cub18CUB_300001_SM_10006detail6reduce28DeviceReduceSingleTileKernelINS2_10policy_hubIdjN4cuda3std3__44plusIdEEE10Policy1000EN6thrust24THRUST_300001_SM_1000_NS18transform_iteratorINSD_12zip_functionINS7_10multipliesIdEEEENSD_12zip_iteratorINS7_5tupleIJNSD_10device_ptrIdEESM_EEEEENSD_11use_defaultESP_EEPdjS9_ddNS7_10__identityEEEvT0_T1_T2_T3_T4_T6_:
.text._ZN3cub18CUB_300001_SM_10006detail6reduce28DeviceReduceSingleTileKernelINS2_10policy_hubIdjN4cuda3std3__44plusIdEEE10Policy1000EN6thrust24THRUST_300001_SM_1000_NS18transform_iteratorINSD_12zip_functionINS7_10multipliesIdEEEENSD_12zip_iteratorINS7_5tupleIJNSD_10device_ptrIdEESM_EEEEENSD_11use_defaultESP_EEPdjS9_ddNS7_10__identityEEEvT0_T1_T2_T3_T4_T6_:
        /* <DEDUP_REMOVED lines=13> */
.L_x_150:
[----:B------:R-:W-:Y:S01]  /*00d0*/  ISETP.GT.U32.AND P0, PT, R8, 0x13ff, PT ;  /* 0x000013ff0800780c */ /* 0x000fe20003f04070 */
[----:B------:R-:W-:-:S12]  /*00e0*/  BSSY.RECONVERGENT B0, `(.L_x_151) ;  /* 0x000030a000007945 */ /* 0x000fd80003800200 */
        /* <DEDUP_REMOVED lines=15> */
.L_x_154:
[----:B------:R-:W-:Y:S05]  /*01e0*/  BSYNC.RECONVERGENT B1 ;  /* 0x0000000000017941 */ /* 0x000fea0003800200 */
.L_x_153:
[----:B------:R-:W-:Y:S01]  /*01f0*/  ISETP.GE.U32.AND P0, PT, R2, R8, PT ;  /* 0x000000080200720c */ /* 0x000fe20003f06070 */
[----:B------:R-:W-:-:S12]  /*0200*/  BSSY.RECONVERGENT B1, `(.L_x_155) ;  /* 0x00000a4000017945 */ /* 0x000fd80003800200 */
[----:B------:R-:W-:Y:S05]  /*0210*/  @P0 BRA `(.L_x_156) ;  /* 0x0000000800880947 */ /* 0x000fea0003800000 */
[----:B------:R-:W-:Y:S01]  /*0220*/  LOP3.LUT R3, RZ, R2, RZ, 0x33, !PT ;  /* 0x00000002ff037212 */ /* 0x000fe200078e33ff */
[----:B------:R-:W-:Y:S04]  /*0230*/  BSSY.RECONVERGENT B2, `(.L_x_157) ;  /* 0x000004c000027945 */ /* 0x000fe80003800200 */
[----:B------:R-:W-:-:S04]  /*0240*/  IMAD.IADD R6, R3, 0x1, R8 ;  /* 0x0000000103067824 */ /* 0x000fc800078e0208 */
[C---:B------:R-:W-:Y:S01]  /*0250*/  IMAD.HI.U32 R3, R6.reuse, -0x33333333, RZ ;  /* 0xcccccccd06037827 */ /* 0x040fe200078e00ff */
[----:B------:R-:W-:-:S04]  /*0260*/  ISETP.GE.U32.AND P1, PT, R6, 0x2580, PT ;  /* 0x000025800600780c */ /* 0x000fc80003f26070 */
[----:B------:R-:W-:-:S04]  /*0270*/  LEA.HI R3, R3, 0x1, RZ, 0x17 ;  /* 0x0000000103037811 */ /* 0x000fc800078fb8ff */
[----:B------:R-:W-:-:S04]  /*0280*/  LOP3.LUT R76, R3, 0xf, RZ, 0xc0, !PT ;  /* 0x0000000f034c7812 */ /* 0x000fc800078ec0ff */
[----:B------:R-:W-:Y:S01]  /*0290*/  ISETP.NE.AND P0, PT, R76, RZ, PT ;  /* 0x000000ff4c00720c */ /* 0x000fe20003f05270 */
[----:B------:R-:W-:-:S12]  /*02a0*/  @!P1 BRA `(.L_x_158) ;  /* 0x0000000400109947 */ /* 0x000fd80003800000 */
[----:B------:R-:W0:Y:S01]  /*02b0*/  LDCU.128 UR8, c[0x0][0x380] ;  /* 0x00007000ff0877ac */ /* 0x000e220008000c00 */
[----:B------:R-:W-:Y:S01]  /*02c0*/  IMAD.MOV.U32 R6, RZ, RZ, 0xa000 ;  /* 0x0000a000ff067424 */ /* 0x000fe200078e00ff */
[----:B------:R-:W-:Y:S01]  /*02d0*/  LOP3.LUT R9, R3, 0xfffff0, RZ, 0xc0, !PT ;  /* 0x00fffff003097812 */ /* 0x000fe200078ec0ff */
[----:B------:R-:W-:Y:S02]  /*02e0*/  IMAD.MOV.U32 R7, RZ, RZ, 0x0 ;  /* 0x00000000ff077424 */ /* 0x000fe400078e00ff */
[----:B------:R-:W-:-:S04]  /*02f0*/  IMAD.WIDE.U32 R6, R2, 0x8, R6 ;  /* 0x0000000802067825 */ /* 0x000fc800078e0006 */
[----:B------:R-:W-:Y:S01]  /*0300*/  IMAD.MOV R9, RZ, RZ, -R9 ;  /* 0x000000ffff097224 */ /* 0x000fe200078e0a09 */
[C---:B0-----:R-:W-:Y:S02]  /*0310*/  IADD3 R14, P1, PT, R6.reuse, UR8, RZ ;  /* 0x00000008060e7c10 */ /* 0x041fe4000ff3e0ff */
[----:B------:R-:W-:Y:S02]  /*0320*/  IADD3 R10, P2, PT, R6, UR10, RZ ;  /* 0x0000000a060a7c10 */ /* 0x000fe4000ff5e0ff */
[C---:B------:R-:W-:Y:S02]  /*0330*/  IADD3.X R15, PT, PT, R7.reuse, UR9, RZ, P1, !PT ;  /* 0x00000009070f7c10 */ /* 0x040fe40008ffe4ff */
[----:B------:R-:W-:-:S09]  /*0340*/  IADD3.X R11, PT, PT, R7, UR11, RZ, P2, !PT ;  /* 0x0000000b070b7c10 */ /* 0x000fd200097fe4ff */
.L_x_159:
[----:B------:R-:W-:Y:S01]  /*0350*/  IMAD.MOV.U32 R6, RZ, RZ, R14 ;  /* 0x000000ffff067224 */ /* 0x000fe200078e000e */
[----:B------:R-:W2:Y:S01]  /*0360*/  LDG.E.64 R18, desc[UR6][R10.64+-0x8c00] ;  /* 0xff7400060a127981 */ /* 0x000ea2000c1e1b00 */
[----:B------:R-:W-:-:S03]  /*0370*/  IMAD.MOV.U32 R7, RZ, RZ, R15 ;  /* 0x000000ffff077224 */ /* 0x000fc600078e000f */
[----:B------:R-:W3:Y:S04]  /*0380*/  LDG.E.64 R14, desc[UR6][R10.64+-0xa000] ;  /* 0xff6000060a0e7981 */ /* 0x000ee8000c1e1b00 */
[----:B------:R-:W3:Y:S04]  /*0390*/  LDG.E.64 R12, desc[UR6][R6.64+-0xa000] ;  /* 0xff600006060c7981 */ /* 0x000ee8000c1e1b00 */
[----:B------:R-:W2:Y:S04]  /*03a0*/  LDG.E.64 R16, desc[UR6][R6.64+-0x8c00] ;  /* 0xff74000606107981 */ /* 0x000ea8000c1e1b00 */
        /* <DEDUP_REMOVED lines=27> */
[----:B------:R0:W5:Y:S01]  /*0560*/  LDG.E.64 R74, desc[UR6][R10.64+0x8c00] ;  /* 0x008c00060a4a7981 */ /* 0x000162000c1e1b00 */
[----:B------:R-:W-:-:S05]  /*0570*/  VIADD R9, R9, 0x10 ;  /* 0x0000001009097836 */ /* 0x000fca0000000000 */
[----:B------:R-:W-:Y:S02]  /*0580*/  ISETP.NE.AND P1, PT, R9, RZ, PT ;  /* 0x000000ff0900720c */ /* 0x000fe40003f25270 */
[----:B0-----:R-:W-:Y:S01]  /*0590*/  IADD3 R10, P3, PT, R10, 0x14000, RZ ;  /* 0x000140000a0a7810 */ /* 0x001fe20007f7e0ff */
[----:B------:R-:W-:-:S04]  /*05a0*/  VIADD R2, R2, 0x2800 ;  /* 0x0000280002027836 */ /* 0x000fc80000000000 */
[----:B------:R-:W-:Y:S01]  /*05b0*/  IMAD.X R11, RZ, RZ, R11, P3 ;  /* 0x000000ffff0b7224 */ /* 0x000fe200018e060b */
[----:B---3--:R-:W-:-:S08]  /*05c0*/  DFMA R12, R12, R14, R4 ;  /* 0x0000000e0c0c722b */ /* 0x008fd00000000004 */
[----:B--2---:R-:W-:-:S08]  /*05d0*/  DFMA R12, R16, R18, R12 ;  /* 0x00000012100c722b */ /* 0x004fd0000000000c */
        /* <DEDUP_REMOVED lines=12> */
[----:B------:R-:W-:-:S07]  /*06a0*/  IADD3 R14, P2, PT, R6, 0x14000, RZ ;  /* 0x00014000060e7810 */ /* 0x000fce0007f5e0ff */
[----:B------:R-:W-:Y:S01]  /*06b0*/  DFMA R12, R68, R70, R12 ;  /* 0x00000046440c722b */ /* 0x000fe2000000000c */
[----:B------:R-:W-:-:S07]  /*06c0*/  IMAD.X R15, RZ, RZ, R7, P2 ;  /* 0x000000ffff0f7224 */ /* 0x000fce00010e0607 */
[----:B------:R-:W-:Y:S01]  /*06d0*/  DFMA R4, R72, R74, R12 ;  /* 0x0000004a4804722b */ /* 0x000fe2000000000c */
[----:B------:R-:W-:Y:S10]  /*06e0*/  @P1 BRA `(.L_x_159) ;  /* 0xfffffffc00181947 */ /* 0x000ff4000383ffff */
.L_x_158:
[----:B------:R-:W-:Y:S05]  /*06f0*/  BSYNC.RECONVERGENT B2 ;  /* 0x0000000000027941 */ /* 0x000fea0003800200 */
.L_x_157:
        /* <DEDUP_REMOVED lines=8> */
[----:B0-----:R-:W-:-:S05]  /*0780*/  IMAD.WIDE.U32 R6, R2, 0x8, R6 ;  /* 0x0000000802067825 */ /* 0x001fca00078e0006 */
[----:B------:R-:W2:Y:S01]  /*0790*/  LDG.E.64 R12, desc[UR6][R6.64] ;  /* 0x00000006060c7981 */ /* 0x000ea2000c1e1b00 */
[----:B-1----:R-:W-:-:S03]  /*07a0*/  IMAD.WIDE.U32 R10, R2, 0x8, R10 ;  /* 0x00000008020a7825 */ /* 0x002fc600078e000a */
        /* <DEDUP_REMOVED lines=24> */
.L_x_161:
[----:B------:R-:W-:Y:S05]  /*0930*/  BSYNC.RECONVERGENT B2 ;  /* 0x0000000000027941 */ /* 0x000fea0003800200 */
.L_x_160:
        /* <DEDUP_REMOVED lines=23> */
.L_x_163:
[----:B------:R-:W-:Y:S05]  /*0ab0*/  BSYNC.RECONVERGENT B2 ;  /* 0x0000000000027941 */ /* 0x000fea0003800200 */
.L_x_162:
[----:B------:R-:W-:Y:S05]  /*0ac0*/  @!P1 BRA `(.L_x_156) ;  /* 0x00000000005c9947 */ /* 0x000fea0003800000 */
[----:B------:R-:W0:Y:S01]  /*0ad0*/  LDC.64 R6, c[0x0][0x388] ;  /* 0x0000e200ff067b82 */ /* 0x000e220000000a00 */
[----:B------:R-:W-:-:S07]  /*0ae0*/  IMAD.MOV R9, RZ, RZ, -R9 ;  /* 0x000000ffff097224 */ /* 0x000fce00078e0a09 */
[----:B------:R-:W1:Y:S01]  /*0af0*/  LDC.64 R10, c[0x0][0x380] ;  /* 0x0000e000ff0a7b82 */ /* 0x000e620000000a00 */
[----:B0-----:R-:W-:-:S04]  /*0b00*/  IMAD.WIDE.U32 R6, R2, 0x8, R6 ;  /* 0x0000000802067825 */ /* 0x001fc800078e0006 */
[----:B------:R-:W-:Y:S02]  /*0b10*/  IMAD.MOV.U32 R12, RZ, RZ, R6 ;  /* 0x000000ffff0c7224 */ /* 0x000fe400078e0006 */
[----:B------:R-:W-:Y:S02]  /*0b20*/  IMAD.MOV.U32 R13, RZ, RZ, R7 ;  /* 0x000000ffff0d7224 */ /* 0x000fe400078e0007 */
[----:B-1----:R-:W-:-:S04]  /*0b30*/  IMAD.WIDE.U32 R2, R2, 0x8, R10 ;  /* 0x0000000802027825 */ /* 0x002fc800078e000a */
[----:B------:R-:W-:Y:S02]  /*0b40*/  IMAD.MOV.U32 R10, RZ, RZ, R2 ;  /* 0x000000ffff0a7224 */ /* 0x000fe400078e0002 */
[----:B------:R-:W-:-:S07]  /*0b50*/  IMAD.MOV.U32 R11, RZ, RZ, R3 ;  /* 0x000000ffff0b7224 */ /* 0x000fce00078e0003 */
.L_x_164:
        /* <DEDUP_REMOVED lines=14> */
.L_x_156:
[----:B------:R-:W-:Y:S05]  /*0c40*/  BSYNC.RECONVERGENT B1 ;  /* 0x0000000000017941 */ /* 0x000fea0003800200 */
.L_x_155:
        /* <DEDUP_REMOVED lines=47> */
[----:B-1----:R-:W0:Y:S04]  /*0f40*/  LDS.128 R4, [UR4+0x20] ;  /* 0x00002004ff047984 */ /* 0x002e280008000c00 */
[----:B------:R-:W1:Y:S04]  /*0f50*/  LDS.128 R8, [UR4+0x30] ;  /* 0x00003004ff087984 */ /* 0x000e680008000c00 */
[----:B------:R-:W2:Y:S04]  /*0f60*/  LDS.128 R12, [UR4+0x40] ;  /* 0x00004004ff0c7984 */ /* 0x000ea80008000c00 */
[----:B------:R-:W3:Y:S01]  /*0f70*/  LDS.128 R16, [UR4+0x50] ;  /* 0x00005004ff107984 */ /* 0x000ee20008000c00 */
[----:B0-----:R-:W-:-:S03]  /*0f80*/  DADD R4, R2, R4 ;  /* 0x0000000002047229 */ /* 0x001fc60000000004 */
[----:B------:R-:W-:Y:S05]  /*0f90*/  LDS.64 R2, [UR4+0xb0] ;  /* 0x0000b004ff027984 */ /* 0x000fea0008000a00 */
[----:B------:R-:W-:-:S08]  /*0fa0*/  DADD R4, R4, R6 ;  /* 0x0000000004047229 */ /* 0x000fd00000000006 */
[----:B-1----:R-:W-:-:S08]  /*0fb0*/  DADD R4, R4, R8 ;  /* 0x0000000004047229 */ /* 0x002fd00000000008 */
[----:B------:R-:W-:Y:S01]  /*0fc0*/  DADD R4, R4, R10 ;  /* 0x0000000004047229 */ /* 0x000fe2000000000a */
[----:B------:R-:W0:Y:S07]  /*0fd0*/  LDS.128 R8, [UR4+0x60] ;  /* 0x00006004ff087984 */ /* 0x000e2e0008000c00 */
[----:B--2---:R-:W-:-:S08]  /*0fe0*/  DADD R4, R4, R12 ;  /* 0x0000000004047229 */ /* 0x004fd0000000000c */
[----:B------:R-:W-:Y:S01]  /*0ff0*/  DADD R4, R4, R14 ;  /* 0x0000000004047229 */ /* 0x000fe2000000000e */
[----:B------:R-:W1:Y:S07]  /*1000*/  LDS.128 R12, [UR4+0x70] ;  /* 0x00007004ff0c7984 */ /* 0x000e6e0008000c00 */
[----:B---3--:R-:W-:-:S08]  /*1010*/  DADD R4, R4, R16 ;  /* 0x0000000004047229 */ /* 0x008fd00000000010 */
        /* <DEDUP_REMOVED lines=13> */
[----:B------:R-:W-:-:S08]  /*10f0*/  DADD R4, R4, R14 ;  /* 0x0000000004047229 */ /* 0x000fd0000000000e */
[----:B------:R-:W-:Y:S01]  /*1100*/  DADD R2, R4, R2 ;  /* 0x0000000004027229 */ /* 0x000fe20000000002 */
[----:B------:R-:W-:Y:S10]  /*1110*/  BRA `(.L_x_166) ;  /* 0x0000002000187947 */ /* 0x000ff40003800000 */
.L_x_165:
        /* <DEDUP_REMOVED lines=12> */
[----:B-1----:R-:W-:-:S10]  /*11e0*/  DADD R2, R2, R4 ;  /* 0x0000000002027229 */ /* 0x002fd40000000004 */
[----:B------:R-:W-:Y:S01]  /*11f0*/  FSEL R6, R2, R4, !P0 ;  /* 0x0000000402067208 */ /* 0x000fe20004000000 */
[----:B------:R-:W-:Y:S01]  /*1200*/  VIADD R4, R12, 0x4 ;  /* 0x000000040c047836 */ /* 0x000fe20000000000 */
[----:B------:R-:W-:Y:S02]  /*1210*/  FSEL R7, R3, R5, !P0 ;  /* 0x0000000503077208 */ /* 0x000fe40004000000 */
[----:B------:R-:W-:Y:S01]  /*1220*/  ISETP.GT.AND P0, PT, R10, R9, PT ;  /* 0x000000090a00720c */ /* 0x000fe20003f04270 */
[----:B------:R-:W-:Y:S04]  /*1230*/  SHFL.DOWN PT, R2, R6, 0x2, R9 ;  /* 0x0840000006027989 */ /* 0x000fe800000e0009 */
[----:B------:R-:W0:Y:S02]  /*1240*/  SHFL.DOWN PT, R3, R7, 0x2, R9 ;  /* 0x0840000007037989 */ /* 0x000e2400000e0009 */
[----:B0-----:R-:W-:-:S10]  /*1250*/  DADD R2, R2, R6 ;  /* 0x0000000002027229 */ /* 0x001fd40000000006 */
[----:B------:R-:W-:Y:S01]  /*1260*/  FSEL R10, R6, R2, P0 ;  /* 0x00000002060a7208 */ /* 0x000fe20000000000 */
[----:B------:R-:W-:Y:S01]  /*1270*/  VIADD R6, R12, 0x8 ;  /* 0x000000080c067836 */ /* 0x000fe20000000000 */
[----:B------:R-:W-:Y:S02]  /*1280*/  FSEL R11, R7, R3, P0 ;  /* 0x00000003070b7208 */ /* 0x000fe40000000000 */
[----:B------:R-:W-:Y:S01]  /*1290*/  ISETP.GT.AND P0, PT, R4, R9, PT ;  /* 0x000000090400720c */ /* 0x000fe20003f04270 */
[----:B------:R-:W-:Y:S04]  /*12a0*/  SHFL.DOWN PT, R2, R10, 0x4, R9 ;  /* 0x088000000a027989 */ /* 0x000fe800000e0009 */
        /* <DEDUP_REMOVED lines=8> */
[----:B------:R-:W1:Y:S01]  /*1330*/  @!P1 S2R R11, SR_CgaCtaId ;  /* 0x00000000000b9919 */ /* 0x000e620000008800 */
[----:B0-----:R-:W-:-:S10]  /*1340*/  DADD R2, R2, R4 ;  /* 0x0000000002027229 */ /* 0x001fd40000000004 */
[----:B------:R-:W-:Y:S01]  /*1350*/  FSEL R6, R4, R2, P0 ;  /* 0x0000000204067208 */ /* 0x000fe20000000000 */
[----:B------:R-:W-:Y:S01]  /*1360*/  VIADD R4, R12, 0x10 ;  /* 0x000000100c047836 */ /* 0x000fe20000000000 */
[----:B------:R-:W-:Y:S02]  /*1370*/  FSEL R7, R5, R3, P0 ;  /* 0x0000000305077208 */ /* 0x000fe40000000000 */
[----:B------:R-:W-:Y:S01]  /*1380*/  @!P1 SHF.R.U32.HI R5, RZ, 0x2, R0 ;  /* 0x00000002ff059819 */ /* 0x000fe20000011600 */
[----:B------:R-:W-:Y:S01]  /*1390*/  SHFL.DOWN PT, R2, R6, 0x10, R9 ;  /* 0x0a00000006027989 */ /* 0x000fe200000e0009 */
[----:B------:R-:W-:Y:S02]  /*13a0*/  ISETP.GT.AND P0, PT, R4, R9, PT ;  /* 0x000000090400720c */ /* 0x000fe40003f04270 */
[----:B-1----:R-:W-:Y:S01]  /*13b0*/  @!P1 LEA R10, R11, R10, 0x18 ;  /* 0x0000000a0b0a9211 */ /* 0x002fe200078ec0ff */
[----:B------:R-:W0:Y:S01]  /*13c0*/  SHFL.DOWN PT, R3, R7, 0x10, R9 ;  /* 0x0a00000007037989 */ /* 0x000e2200000e0009 */
[----:B------:R-:W-:-:S05]  /*13d0*/  @!P1 LOP3.LUT R5, R5, 0xf8, RZ, 0xc0, !PT ;  /* 0x000000f805059812 */ /* 0x000fca00078ec0ff */
        /* <DEDUP_REMOVED lines=10> */
[----:B------:R-:W-:Y:S01]  /*1480*/  ISETP.GT.U32.AND P1, PT, R8, 0x20, PT ;  /* 0x000000200800780c */ /* 0x000fe20003f24070 */
[----:B-1----:R-:W-:-:S09]  /*1490*/  ULEA UR4, UR5, UR4, 0x18 ;  /* 0x0000000405047291 */ /* 0x002fd2000f8ec0ff */
[----:B0-----:R-:W0:Y:S04]  /*14a0*/  LDS.128 R4, [UR4+0x20] ;  /* 0x00002004ff047984 */ /* 0x001e280008000c00 */
[----:B------:R-:W1:Y:S01]  /*14b0*/  LDS.128 R12, [UR4+0x30] ;  /* 0x00003004ff0c7984 */ /* 0x000e620008000c00 */
        /* <DEDUP_REMOVED lines=84> */
.L_x_152:
        /* <DEDUP_REMOVED lines=21> */
[----:B------:R-:W-:-:S05]  /*1b50*/  VIADD R46, R8, 0xffffec00 ;  /* 0xffffec00082e7836 */ /* 0x000fca0000000000 */
[----:B------:R-:W-:Y:S01]  /*1b60*/  ISETP.GE.U32.AND P0, PT, R46, 0x1400, PT ;  /* 0x000014002e00780c */ /* 0x000fe20003f06070 */
[----:B--2---:R-:W-:-:S08]  /*1b70*/  DMUL R12, R12, R14 ;  /* 0x0000000e0c0c7228 */ /* 0x004fd00000000000 */
[----:B---3--:R-:W-:-:S08]  /*1b80*/  DFMA R2, R2, R6, R12 ;  /* 0x000000060202722b */ /* 0x008fd0000000000c */
[----:B----4-:R-:W-:-:S08]  /*1b90*/  DFMA R2, R16, R18, R2 ;  /* 0x000000121002722b */ /* 0x010fd00000000002 */
[----:B-----5:R-:W-:-:S08]  /*1ba0*/  DFMA R2, R20, R22, R2 ;  /* 0x000000161402722b */ /* 0x020fd00000000002 */
[----:B------:R-:W-:-:S08]  /*1bb0*/  DFMA R2, R24, R26, R2 ;  /* 0x0000001a1802722b */ /* 0x000fd00000000002 */
[----:B------:R-:W-:-:S08]  /*1bc0*/  DFMA R2, R28, R30, R2 ;  /* 0x0000001e1c02722b */ /* 0x000fd00000000002 */
[----:B------:R-:W-:-:S08]  /*1bd0*/  DFMA R2, R32, R34, R2 ;  /* 0x000000222002722b */ /* 0x000fd00000000002 */
[----:B------:R-:W-:Y:S01]  /*1be0*/  DFMA R6, R36, R38, R2 ;  /* 0x000000262406722b */ /* 0x000fe20000000002 */
[----:B------:R-:W-:Y:S01]  /*1bf0*/  IMAD.MOV.U32 R3, RZ, RZ, 0x1400 ;  /* 0x00001400ff037424 */ /* 0x000fe200078e00ff */
[----:B------:R-:W-:Y:S09]  /*1c00*/  @!P0 BRA `(.L_x_167) ;  /* 0x00000000008c8947 */ /* 0x000ff20003800000 */
[----:B------:R-:W0:Y:S01]  /*1c10*/  LDC R47, c[0x0][0x3a0] ;  /* 0x0000e800ff2f7b82 */ /* 0x000e220000000800 */
[----:B------:R-:W-:-:S07]  /*1c20*/  IMAD.MOV.U32 R3, RZ, RZ, 0x1400 ;  /* 0x00001400ff037424 */ /* 0x000fce00078e00ff */
.L_x_169:
[----:B------:R-:W-:-:S04]  /*1c30*/  IMAD.WIDE.U32 R12, R3, 0x8, R4 ;  /* 0x00000008030c7825 */ /* 0x000fc800078e0004 */
[----:B------:R-:W-:Y:S01]  /*1c40*/  IMAD.WIDE.U32 R14, R3, 0x8, R10 ;  /* 0x00000008030e7825 */ /* 0x000fe200078e000a */
        /* <DEDUP_REMOVED lines=16> */
[----:B--2---:R-:W-:-:S08]  /*1d50*/  DFMA R8, R8, R16, R6 ;  /* 0x000000100808722b */ /* 0x004fd00000000006 */
[----:B---3--:R-:W-:-:S08]  /*1d60*/  DFMA R8, R18, R20, R8 ;  /* 0x000000141208722b */ /* 0x008fd00000000008 */
[----:B----4-:R-:W-:-:S08]  /*1d70*/  DFMA R8, R22, R24, R8 ;  /* 0x000000181608722b */ /* 0x010fd00000000008 */
[----:B-----5:R-:W-:-:S08]  /*1d80*/  DFMA R8, R26, R28, R8 ;  /* 0x0000001c1a08722b */ /* 0x020fd00000000008 */
[----:B------:R-:W-:-:S08]  /*1d90*/  DFMA R8, R30, R32, R8 ;  /* 0x000000201e08722b */ /* 0x000fd00000000008 */
[----:B------:R-:W-:Y:S01]  /*1da0*/  DFMA R34, R34, R36, R8 ;  /* 0x000000242222722b */ /* 0x000fe20000000008 */
[----:B0-----:R-:W-:-:S04]  /*1db0*/  IMAD.MOV.U32 R8, RZ, RZ, R47 ;  /* 0x000000ffff087224 */ /* 0x001fc800078e002f */
[----:B------:R-:W-:-:S03]  /*1dc0*/  IMAD.IADD R2, R8, 0x1, -R3 ;  /* 0x0000000108027824 */ /* 0x000fc600078e0a03 */
[----:B------:R-:W-:Y:S02]  /*1dd0*/  DFMA R34, R38, R40, R34 ;  /* 0x000000282622722b */ /* 0x000fe40000000022 */
[----:B------:R-:W-:-:S06]  /*1de0*/  ISETP.GE.U32.AND P0, PT, R2, 0x1400, PT ;  /* 0x000014000200780c */ /* 0x000fcc0003f06070 */
[----:B------:R-:W-:-:S07]  /*1df0*/  DFMA R6, R42, R44, R34 ;  /* 0x0000002c2a06722b */ /* 0x000fce0000000022 */
[----:B------:R-:W-:Y:S05]  /*1e00*/  @!P0 BRA `(.L_x_168) ;  /* 0x0000000c00ac8947 */ /* 0x000fea0003800000 */
[----:B------:R-:W-:-:S05]  /*1e10*/  VIADD R3, R3, 0x1400 ;  /* 0x0000140003037836 */ /* 0x000fca0000000000 */
[----:B------:R-:W-:-:S13]  /*1e20*/  ISETP.GT.U32.AND P0, PT, R3, R46, PT ;  /* 0x0000002e0300720c */ /* 0x000fda0003f04070 */
[----:B------:R-:W-:Y:S05]  /*1e30*/  @!P0 BRA `(.L_x_169) ;  /* 0xfffffffc007c8947 */ /* 0x000fea000383ffff */
.L_x_167:
[----:B------:R-:W-:Y:S01]  /*1e40*/  IMAD.IADD R5, R8, 0x1, -R3 ;  /* 0x0000000108057824 */ /* 0x000fe200078e0a03 */
[----:B------:R-:W-:Y:S04]  /*1e50*/  BSSY.RECONVERGENT B1, `(.L_x_168) ;  /* 0x00000e6000017945 */ /* 0x000fe80003800200 */
[----:B------:R-:W-:-:S04]  /*1e60*/  ISETP.GE.AND P0, PT, R0, R5, PT ;  /* 0x000000050000720c */ /* 0x000fc80003f06270 */
[----:B------:R-:W-:-:S13]  /*1e70*/  ISETP.GE.U32.OR P0, PT, R3, R8, P0 ;  /* 0x000000080300720c */ /* 0x000fda0000706470 */
[----:B------:R-:W-:Y:S05]  /*1e80*/  @P0 BRA `(.L_x_170) ;  /* 0x0000000c00880947 */ /* 0x000fea0003800000 */
[----:B------:R-:W-:Y:S01]  /*1e90*/  LOP3.LUT R2, RZ, R0, RZ, 0x33, !PT ;  /* 0x00000000ff027212 */ /* 0x000fe200078e33ff */
[----:B------:R-:W-:Y:S03]  /*1ea0*/  BSSY.RECONVERGENT B2, `(.L_x_171) ;  /* 0x0000075000027945 */ /* 0x000fe60003800200 */
[----:B------:R-:W-:-:S04]  /*1eb0*/  IADD3 R2, PT, PT, -R3, R8, R2 ;  /* 0x0000000803027210 */ /* 0x000fc80007ffe102 */
[C---:B------:R-:W-:Y:S01]  /*1ec0*/  ISETP.GE.U32.AND P0, PT, R2.reuse, 0x2580, PT ;  /* 0x000025800200780c */ /* 0x040fe20003f06070 */
[----:B------:R-:W-:-:S04]  /*1ed0*/  IMAD.HI.U32 R4, R2, -0x33333333, RZ ;  /* 0xcccccccd02047827 */ /* 0x000fc800078e00ff */
[----:B------:R-:W-:Y:S01]  /*1ee0*/  IMAD.MOV.U32 R2, RZ, RZ, R0 ;  /* 0x000000ffff027224 */ /* 0x000fe200078e0000 */
[----:B------:R-:W-:-:S04]  /*1ef0*/  LEA.HI R4, R4, 0x1, RZ, 0x17 ;  /* 0x0000000104047811 */ /* 0x000fc800078fb8ff */
[----:B------:R-:W-:-:S03]  /*1f00*/  LOP3.LUT R5, R4, 0xf, RZ, 0xc0, !PT ;  /* 0x0000000f04057812 */ /* 0x000fc600078ec0ff */
[----:B------:R-:W-:Y:S05]  /*1f10*/  @!P0 BRA `(.L_x_172) ;  /* 0x0000000400b48947 */ /* 0x000fea0003800000 */
[----:B------:R-:W-:Y:S01]  /*1f20*/  LOP3.LUT R72, R4, 0xfffff0, RZ, 0xc0, !PT ;  /* 0x00fffff004487812 */ /* 0x000fe200078ec0ff */
[----:B------:R-:W-:Y:S01]  /*1f30*/  BSSY.RECONVERGENT B3, `(.L_x_173) ;  /* 0x000006a000037945 */ /* 0x000fe20003800200 */
[C---:B------:R-:W-:Y:S01]  /*1f40*/  LOP3.LUT R2, R0.reuse, 0x1400, RZ, 0xfc, !PT ;  /* 0x0000140000027812 */ /* 0x040fe200078efcff */
[----:B------:R-:W-:Y:S02]  /*1f50*/  IMAD.IADD R73, R0, 0x1, R3 ;  /* 0x0000000100497824 */ /* 0x000fe400078e0203 */
[----:B------:R-:W-:-:S07]  /*1f60*/  IMAD.MOV R72, RZ, RZ, -R72 ;  /* 0x000000ffff487224 */ /* 0x000fce00078e0a48 */
.L_x_174:
        /* <DEDUP_REMOVED lines=13> */
[----:B------:R-:W-:Y:S02]  /*2040*/  IMAD.WIDE.U32 R58, R59, 0x8, R68 ;  /* 0x000000083b3a7825 */ /* 0x000fe400078e0044 */
[----:B------:R-:W4:Y:S02]  /*2050*/  LDG.E.64 R56, desc[UR6][R56.64] ;  /* 0x0000000638387981 */ /* 0x000f24000c1e1b00 */
[----:B------:R-:W-:Y:S02]  /*2060*/  VIADD R55, R73, 0x780 ;  /* 0x0000078049377836 */ /* 0x000fe40000000000 */
[----:B------:R-:W4:Y:S02]  /*2070*/  LDG.E.64 R58, desc[UR6][R58.64] ;  /* 0x000000063a3a7981 */ /* 0x000f24000c1e1b00 */
[----:B------:R-:W-:-:S04]  /*2080*/  IMAD.WIDE.U32 R52, R55, 0x8, R70 ;  /* 0x0000000837347825 */ /* 0x000fc800078e0046 */
[----:B------:R-:W-:Y:S02]  /*2090*/  IMAD.WIDE.U32 R54, R55, 0x8, R68 ;  /* 0x0000000837367825 */ /* 0x000fe400078e0044 */
[----:B------:R-:W5:Y:S02]  /*20a0*/  LDG.E.64 R52, desc[UR6][R52.64] ;  /* 0x0000000634347981 */ /* 0x000f64000c1e1b00 */
[----:B------:R-:W-:Y:S02]  /*20b0*/  VIADD R51, R73, 0xa00 ;  /* 0x00000a0049337836 */ /* 0x000fe40000000000 */
[----:B------:R-:W5:Y:S02]  /*20c0*/  LDG.E.64 R54, desc[UR6][R54.64] ;  /* 0x0000000636367981 */ /* 0x000f64000c1e1b00 */
        /* <DEDUP_REMOVED lines=57> */
[----:B------:R-:W5:Y:S04]  /*2460*/  LDG.E.64 R70, desc[UR6][R70.64] ;  /* 0x0000000646467981 */ /* 0x000f68000c1e1b00 */
[----:B------:R-:W5:Y:S01]  /*2470*/  LDG.E.64 R68, desc[UR6][R68.64] ;  /* 0x0000000644447981 */ /* 0x000f62000c1e1b00 */
[----:B------:R-:W-:-:S05]  /*2480*/  VIADD R72, R72, 0x10 ;  /* 0x0000001048487836 */ /* 0x000fca0000000000 */
[----:B------:R-:W-:Y:S01]  /*2490*/  ISETP.NE.AND P0, PT, R72, RZ, PT ;  /* 0x000000ff4800720c */ /* 0x000fe20003f05270 */
[----:B------:R-:W-:Y:S02]  /*24a0*/  VIADD R2, R2, 0x2800 ;  /* 0x0000280002027836 */ /* 0x000fe40000000000 */
        /* <DEDUP_REMOVED lines=18> */
[----:B------:R-:W-:Y:S05]  /*25d0*/  BSYNC.RECONVERGENT B3 ;  /* 0x0000000000037941 */ /* 0x000fea0003800200 */
.L_x_173:
[----:B------:R-:W-:-:S07]  /*25e0*/  VIADD R2, R2, 0xffffec00 ;  /* 0xffffec0002027836 */ /* 0x000fce0000000000 */
.L_x_172:
[----:B------:R-:W-:Y:S05]  /*25f0*/  BSYNC.RECONVERGENT B2 ;  /* 0x0000000000027941 */ /* 0x000fea0003800200 */
.L_x_171:
        /* <DEDUP_REMOVED lines=8> */
[----:B------:R-:W-:-:S04]  /*2680*/  IMAD.IADD R5, R2, 0x1, R3 ;  /* 0x0000000102057824 */ /* 0x000fc800078e0203 */
[----:B------:R-:W-:-:S03]  /*2690*/  VIADD R19, R5, 0x280 ;  /* 0x0000028005137836 */ /* 0x000fc60000000000 */
        /* <DEDUP_REMOVED lines=48> */
.L_x_176:
[----:B------:R-:W-:Y:S05]  /*29a0*/  BSYNC.RECONVERGENT B2 ;  /* 0x0000000000027941 */ /* 0x000fea0003800200 */
.L_x_175:
        /* <DEDUP_REMOVED lines=33> */
.L_x_178:
[----:B------:R-:W-:Y:S05]  /*2bc0*/  BSYNC.RECONVERGENT B2 ;  /* 0x0000000000027941 */ /* 0x000fea0003800200 */
.L_x_177:
[----:B------:R-:W-:Y:S05]  /*2bd0*/  @!P1 BRA `(.L_x_170) ;  /* 0x0000000000349947 */ /* 0x000fea0003800000 */
[----:B------:R-:W0:Y:S01]  /*2be0*/  LDC.64 R8, c[0x0][0x380] ;  /* 0x0000e000ff087b82 */ /* 0x000e220000000a00 */
[----:B------:R-:W-:Y:S02]  /*2bf0*/  IMAD.IADD R13, R2, 0x1, R3 ;  /* 0x00000001020d7824 */ /* 0x000fe400078e0203 */
[----:B------:R-:W-:-:S05]  /*2c00*/  IMAD.MOV R12, RZ, RZ, -R22 ;  /* 0x000000ffff0c7224 */ /* 0x000fca00078e0a16 */
[----:B------:R-:W1:Y:S02]  /*2c10*/  LDC.64 R10, c[0x0][0x388] ;  /* 0x0000e200ff0a7b82 */ /* 0x000e640000000a00 */
.L_x_179:
[----:B0-----:R-:W-:-:S04]  /*2c20*/  IMAD.WIDE.U32 R2, R13, 0x8, R8 ;  /* 0x000000080d027825 */ /* 0x001fc800078e0008 */
[C---:B-1----:R-:W-:Y:S02]  /*2c30*/  IMAD.WIDE.U32 R4, R13.reuse, 0x8, R10 ;  /* 0x000000080d047825 */ /* 0x042fe400078e000a */
[----:B------:R-:W2:Y:S04]  /*2c40*/  LDG.E.64 R2, desc[UR6][R2.64] ;  /* 0x0000000602027981 */ /* 0x000ea8000c1e1b00 */
[----:B------:R-:W2:Y:S01]  /*2c50*/  LDG.E.64 R4, desc[UR6][R4.64] ;  /* 0x0000000604047981 */ /* 0x000ea2000c1e1b00 */
[----:B------:R-:W-:Y:S02]  /*2c60*/  VIADD R12, R12, 0x1 ;  /* 0x000000010c0c7836 */ /* 0x000fe40000000000 */
[----:B------:R-:W-:-:S03]  /*2c70*/  VIADD R13, R13, 0x280 ;  /* 0x000002800d0d7836 */ /* 0x000fc60000000000 */
[----:B------:R-:W-:Y:S01]  /*2c80*/  ISETP.NE.AND P0, PT, R12, RZ, PT ;  /* 0x000000ff0c00720c */ /* 0x000fe20003f05270 */
[----:B--2---:R-:W-:-:S12]  /*2c90*/  DFMA R6, R2, R4, R6 ;  /* 0x000000040206722b */ /* 0x004fd80000000006 */
[----:B------:R-:W-:Y:S05]  /*2ca0*/  @P0 BRA `(.L_x_179) ;  /* 0xfffffffc00dc0947 */ /* 0x000fea000383ffff */
.L_x_170:
[----:B------:R-:W-:Y:S05]  /*2cb0*/  BSYNC.RECONVERGENT B1 ;  /* 0x0000000000017941 */ /* 0x000fea0003800200 */
.L_x_168:
        /* <DEDUP_REMOVED lines=75> */
[----:B------:R-:W-:-:S11]  /*3170*/  DADD R2, R4, R2 ;  /* 0x0000000004027229 */ /* 0x000fd60000000002 */
.L_x_166:
[----:B------:R-:W-:Y:S05]  /*3180*/  BSYNC.RECONVERGENT B0 ;  /* 0x0000000000007941 */ /* 0x000fea0003800200 */
.L_x_151:
[----:B------:R-:W-:Y:S05]  /*3190*/  @P0 EXIT ;  /* 0x000000000000094d */ /* 0x000fea0003800000 */
[----:B------:R-:W2:Y:S01]  /*31a0*/  LDCU.64 UR4, c[0x0][0x3a8] ;  /* 0x00007500ff0477ac */ /* 0x000ea20008000a00 */
[----:B01----:R-:W0:Y:S01]  /*31b0*/  LDC.64 R4, c[0x0][0x398] ;  /* 0x0000e600ff047b82 */ /* 0x003e220000000a00 */
[----:B--2---:R-:W-:-:S07]  /*31c0*/  DADD R2, R2, UR4 ;  /* 0x0000000402027e29 */ /* 0x004fce0008000000 */
[----:B0-----:R-:W-:Y:S01]  /*31d0*/  STG.E.64 desc[UR6][R4.64], R2 ;  /* 0x0000000204007986 */ /* 0x001fe2000c101b06 */
[----:B------:R-:W-:Y:S05]  /*31e0*/  EXIT ;  /* 0x000000000000794d */ /* 0x000fea0003800000 */
.L_x_180:
        /* <DEDUP_REMOVED lines=9> */
.L_x_378:


//--------------------- .text._ZN3cub18CUB_300001_SM_10006detail9transform16transform_kernelINS2_10policy_hubILb1EN4cuda3std3__45tupleIJN6thrust24THRUST_300001_SM_1000_NS10device_ptrIdEESC_EEEE10policy1000El16my_func_subtractSC_JPdSH_EEEvT0_iT1_T2_DpNS2_10kernel_argIT3_EE --------------------------
	.section	.text._ZN3cub18CUB_300001_SM_10006detail9transform16transform_kernelINS2_10policy_hubILb1EN4cuda3std3__45tupleIJN6thrust24THRUST_300001_SM_1000_NS10device_ptrIdEESC_EEEE10policy1000El16my_func_subtractSC_JPdSH_EEEvT0_iT1_T2_DpNS2_10kernel_argIT3_EE,"ax",@progbits
	.align	128
        .global         _ZN3cub18CUB_300001_SM_10006detail9transform16transform_kernelINS2_10policy_hubILb1EN4cuda3std3__45tupleIJN6thrust24THRUST_300001_SM_1000_NS10device_ptrIdEESC_EEEE10policy1000El16my_func_subtractSC_JPdSH_EEEvT0_iT1_T2_DpNS2_10kernel_argIT3_EE
        .type           _ZN3cub18CUB_300001_SM_10006detail9transform16transform_kernelINS2_10policy_hubILb1EN4cuda3std3__45tupleIJN6thrust24THRUST_300001_SM_1000_NS10device_ptrIdEESC_EEEE10policy1000El16my_func_subtractSC_JPdSH_EEEvT0_iT1_T2_DpNS2_10kernel_argIT3_EE,@function
        .size           _ZN3cub18CUB_300001_SM_10006detail9transform16transform_kernelINS2_10policy_hubILb1EN4cuda3std3__45tupleIJN6thrust24THRUST_300001_SM_1000_NS10device_ptrIdEESC_EEEE10policy1000El16my_func_subtractSC_JPdSH_EEEvT0_iT1_T2_DpNS2_10kernel_argIT3_EE,(.L_x_379 - _ZN3cub18CUB_300001_SM_10006detail9transform16transform_kernelINS2_10policy_hubILb1EN4cuda3std3__45tupleIJN6thrust24THRUST_300001_SM_1000_NS10device_ptrIdEESC_EEEE10policy1000El16my_func_subtractSC_JPdSH_EEEvT0_iT1_T2_DpNS2_10kernel_argIT3_EE)
        .other          _ZN3cub18CUB_300001_SM_10006detail9transform16transform_kernelINS2_10policy_hubILb1EN4cuda3std3__45tupleIJN6thrust24THRUST_300001_SM_1000_NS10device_ptrIdEESC_EEEE10policy1000El16my_func_subtractSC_JPdSH_EEEvT0_iT1_T2_DpNS2_10kernel_argIT3_EE,@"STO_CUDA_ENTRY STV_DEFAULT"
_ZN3cub18CUB_300001_SM_10006detail9transform16transform_kernelINS2_10policy_hubILb1EN4cuda3std3__45tupleIJN6thrust24THRUST_300001_SM_1000_NS10device_ptrIdEESC_EEEE10policy1000El16my_func_subtractSC_JPdSH_EEEvT0_iT1_T2_DpNS2_10kernel_argIT3_EE:
.text._ZN3cub18CUB_300001_SM_10006detail9transform16transform_kernelINS2_10policy_hubILb1EN4cuda3std3__45tupleIJN6thrust24THRUST_300001_SM_1000_NS10device_ptrIdEESC_EEEE10policy1000El16my_func_subtractSC_JPdSH_EEEvT0_iT1_T2_DpNS2_10kernel_argIT3_EE:
[----:B------:R-:W-:Y:S08]  /*0000*/  LDC R1, c[0x0][0x37c] ;  /* 0x0000df00ff017b82 */ /* 0x000ff00000000800 */
[----:B------:R-:W0:Y:S01]  /*0010*/  LDC R4, c[0x0][0x388] ;  /* 0x0000e200ff047b82 */ /* 0x000e220000000800 */
[----:B------:R-:W1:Y:S01]  /*0020*/  LDCU.64 UR4, c[0x0][0x380] ;  /* 0x00007000ff0477ac */ /* 0x000e620008000a00 */
[----:B------:R-:W2:Y:S01]  /*0030*/  S2R R0, SR_TID.X ;  /* 0x0000000000007919 */ /* 0x000ea20000002100 */
[----:B------:R-:W-:Y:S05]  /*0040*/  BSSY.RECONVERGENT B0, `(.L_x_181) ;  /* 0x0000029000007945 */ /* 0x000fea0003800200 */
[----:B------:R-:W3:Y:S01]  /*0050*/  S2UR UR10, SR_CTAID.X ;  /* 0x00000000000a79c3 */ /* 0x000ee20000002500 */
[----:B0-----:R-:W-:-:S05]  /*0060*/  IMAD.SHL.U32 R2, R4, 0x80, RZ ;  /* 0x0000008004027824 */ /* 0x001fca00078e00ff */
[----:B------:R-:W-:Y:S01]  /*0070*/  SHF.R.S32.HI R3, RZ, 0x1f, R2 ;  /* 0x0000001fff037819 */ /* 0x000fe20000011402 */
[----:B---3--:R-:W-:-:S04]  /*0080*/  IMAD.WIDE.U32 R12, R2, UR10, RZ ;  /* 0x0000000a020c7c25 */ /* 0x008fc8000f8e00ff */
[----:B------:R-:W-:Y:S01]  /*0090*/  IMAD R5, R3, UR10, RZ ;  /* 0x0000000a03057c24 */ /* 0x000fe2000f8e02ff */
[----:B-1----:R-:W-:Y:S01]  /*00a0*/  IADD3 R7, P1, PT, -R12, UR4, RZ ;  /* 0x000000040c077c10 */ /* 0x002fe2000ff3e1ff */
[----:B--2---:R-:W-:Y:S02]  /*00b0*/  IMAD.SHL.U32 R9, R0, 0x80, RZ ;  /* 0x0000008000097824 */ /* 0x004fe400078e00ff */
[----:B------:R-:W-:Y:S01]  /*00c0*/  IMAD.IADD R5, R13, 0x1, R5 ;  /* 0x000000010d057824 */ /* 0x000fe200078e0205 */
[----:B------:R-:W-:-:S04]  /*00d0*/  ISETP.LT.U32.AND P0, PT, R7, R2, PT ;  /* 0x000000020700720c */ /* 0x000fc80003f01070 */
[----:B------:R-:W-:-:S04]  /*00e0*/  IADD3.X R6, PT, PT, ~R5, UR5, RZ, P1, !PT ;  /* 0x0000000505067c10 */ /* 0x000fc80008ffe5ff */
[----:B------:R-:W-:-:S04]  /*00f0*/  ISETP.LT.AND.EX P0, PT, R6, R3, PT, P0 ;  /* 0x000000030600720c */ /* 0x000fc80003f01300 */
[----:B------:R-:W-:-:S05]  /*0100*/  SEL R3, R7, R2, P0 ;  /* 0x0000000207037207 */ /* 0x000fca0000000000 */
[----:B------:R-:W-:-:S05]  /*0110*/  IMAD.SHL.U32 R8, R3, 0x8, RZ ;  /* 0x0000000803087824 */ /* 0x000fca00078e00ff */
[----:B------:R-:W-:-:S13]  /*0120*/  ISETP.GE.AND P0, PT, R9, R8, PT ;  /* 0x000000080900720c */ /* 0x000fda0003f06270 */
[----:B------:R-:W-:Y:S05]  /*0130*/  @P0 BRA `(.L_x_182) ;  /* 0x0000000000640947 */ /* 0x000fea0003800000 */
[----:B------:R-:W0:Y:S01]  /*0140*/  LDCU.64 UR4, c[0x0][0x3a0] ;  /* 0x00007400ff0477ac */ /* 0x000e220008000a00 */
[C---:B------:R-:W-:Y:S01]  /*0150*/  SHF.L.U32 R10, R12.reuse, 0x3, RZ ;  /* 0x000000030c0a7819 */ /* 0x040fe200000006ff */
[----:B------:R-:W-:Y:S01]  /*0160*/  BSSY.RECONVERGENT B1, `(.L_x_183) ;  /* 0x000000c000017945 */ /* 0x000fe20003800200 */
[----:B------:R-:W-:Y:S01]  /*0170*/  SHF.L.U64.HI R14, R12, 0x3, R5 ;  /* 0x000000030c0e7819 */ /* 0x000fe20000010205 */
[----:B------:R-:W-:Y:S01]  /*0180*/  IMAD.MOV.U32 R11, RZ, RZ, R9 ;  /* 0x000000ffff0b7224 */ /* 0x000fe200078e0009 */
[----:B0-----:R-:W-:-:S04]  /*0190*/  IADD3 R6, P0, PT, R10, UR4, RZ ;  /* 0x000000040a067c10 */ /* 0x001fc8000ff1e0ff */
[----:B------:R-:W-:-:S03]  /*01a0*/  IADD3.X R7, PT, PT, R14, UR5, RZ, P0, !PT ;  /* 0x000000050e077c10 */ /* 0x000fc600087fe4ff */
[----:B------:R-:W-:-:S07]  /*01b0*/  IMAD.WIDE.U32 R6, R0, 0x80, R6 ;  /* 0x0000008000067825 */ /* 0x000fce00078e0006 */
.L_x_184:
[----:B------:R-:W-:Y:S01]  /*01c0*/  VIADD R11, R11, 0x4000 ;  /* 0x000040000b0b7836 */ /* 0x000fe20000000000 */
[----:B------:R0:W-:Y:S04]  /*01d0*/  CCTL.E.PF2 [R6] ;  /* 0x000000000600798f */ /* 0x0001e80000800100 */
[----:B------:R-:W-:Y:S02]  /*01e0*/  ISETP.GE.AND P0, PT, R11, R8, PT ;  /* 0x000000080b00720c */ /* 0x000fe40003f06270 */
[----:B0-----:R-:W-:-:S05]  /*01f0*/  IADD3 R6, P1, PT, R6, 0x4000, RZ ;  /* 0x0000400006067810 */ /* 0x001fca0007f3e0ff */
[----:B------:R-:W-:-:S06]  /*0200*/  IMAD.X R7, RZ, RZ, R7, P1 ;  /* 0x000000ffff077224 */ /* 0x000fcc00008e0607 */
[----:B------:R-:W-:Y:S05]  /*0210*/  @!P0 BRA `(.L_x_184) ;  /* 0xfffffffc00e88947 */ /* 0x000fea000383ffff */
[----:B------:R-:W-:Y:S05]  /*0220*/  BSYNC.RECONVERGENT B1 ;  /* 0x0000000000017941 */ /* 0x000fea0003800200 */
.L_x_183:
[----:B------:R-:W0:Y:S02]  /*0230*/  LDCU.64 UR4, c[0x0][0x3b0] ;  /* 0x00007600ff0477ac */ /* 0x000e240008000a00 */
[----:B0-----:R-:W-:-:S04]  /*0240*/  IADD3 R6, P0, PT, R10, UR4, RZ ;  /* 0x000000040a067c10 */ /* 0x001fc8000ff1e0ff */
[----:B------:R-:W-:-:S03]  /*0250*/  IADD3.X R7, PT, PT, R14, UR5, RZ, P0, !PT ;  /* 0x000000050e077c10 */ /* 0x000fc600087fe4ff */
[----:B------:R-:W-:-:S07]  /*0260*/  IMAD.WIDE.U32 R6, R0, 0x80, R6 ;  /* 0x0000008000067825 */ /* 0x000fce00078e0006 */
.L_x_185:
[----:B------:R-:W-:Y:S01]  /*0270*/  IADD3 R9, PT, PT, R9, 0x4000, RZ ;  /* 0x0000400009097810 */ /* 0x000fe20007ffe0ff */
[----:B------:R0:W-:Y:S03]  /*0280*/  CCTL.E.PF2 [R6] ;  /* 0x000000000600798f */ /* 0x0001e60000800100 */
[----:B------:R-:W-:Y:S02]  /*0290*/  ISETP.GE.AND P0, PT, R9, R8, PT ;  /* 0x000000080900720c */ /* 0x000fe40003f06270 */
[----:B0-----:R-:W-:-:S05]  /*02a0*/  IADD3 R6, P1, PT, R6, 0x4000, RZ ;  /* 0x0000400006067810 */ /* 0x001fca0007f3e0ff */
[----:B------:R-:W-:-:S06]  /*02b0*/  IMAD.X R7, RZ, RZ, R7, P1 ;  /* 0x000000ffff077224 */ /* 0x000fcc00008e0607 */
[----:B------:R-:W-:Y:S05]  /*02c0*/  @!P0 BRA `(.L_x_185) ;  /* 0xfffffffc00e88947 */ /* 0x000fea000383ffff */
.L_x_182:
[----:B------:R-:W-:Y:S05]  /*02d0*/  BSYNC.RECONVERGENT B0 ;  /* 0x0000000000007941 */ /* 0x000fea0003800200 */
.L_x_181:
[----:B------:R-:W0:Y:S01]  /*02e0*/  LDC.64 R14, c[0x0][0x3a0] ;  /* 0x0000e800ff0e7b82 */ /* 0x000e220000000a00 */
[----:B------:R-:W1:Y:S01]  /*02f0*/  LDCU.64 UR8, c[0x0][0x3b0] ;  /* 0x00007600ff0877ac */ /* 0x000e620008000a00 */
[----:B------:R-:W-:Y:S01]  /*0300*/  ISETP.NE.AND P0, PT, R2, R3, PT ;  /* 0x000000030200720c */ /* 0x000fe20003f05270 */
[C---:B------:R-:W-:Y:S01]  /*0310*/  IMAD.SHL.U32 R7, R12.reuse, 0x8, RZ ;  /* 0x000000080c077824 */ /* 0x040fe200078e00ff */
[----:B------:R-:W-:Y:S01]  /*0320*/  SHF.L.U64.HI R16, R12, 0x3, R5 ;  /* 0x000000030c107819 */ /* 0x000fe20000010205 */
[----:B------:R-:W2:Y:S03]  /*0330*/  LDCU.64 UR6, c[0x0][0x398] ;  /* 0x00007300ff0677ac */ /* 0x000ea60008000a00 */
[----:B------:R-:W-:Y:S01]  /*0340*/  R2UR UR11, R7 ;  /* 0x00000000070b72ca */ /* 0x000fe200000e0000 */
[----:B------:R-:W3:Y:S01]  /*0350*/  LDCU.64 UR12, c[0x0][0x358] ;  /* 0x00006b00ff0c77ac */ /* 0x000ee20008000a00 */
[----:B------:R-:W-:-:S02]  /*0360*/  R2UR UR14, R16 ;  /* 0x00000000100e72ca */ /* 0x000fc400000e0000 */
[C---:B-1----:R-:W-:Y:S02]  /*0370*/  IADD3 R10, P3, PT, R7.reuse, UR8, RZ ;  /* 0x00000008070a7c10 */ /* 0x042fe4000ff7e0ff */
[C---:B--2---:R-:W-:Y:S02]  /*0380*/  IADD3 R8, P1, PT, R7.reuse, UR6, RZ ;  /* 0x0000000607087c10 */ /* 0x044fe4000ff3e0ff */
[----:B0-----:R-:W-:Y:S02]  /*0390*/  IADD3 R6, P2, PT, R7, R14, RZ ;  /* 0x0000000e07067210 */ /* 0x001fe40007f5e0ff */
[C---:B------:R-:W-:Y:S02]  /*03a0*/  IADD3.X R11, PT, PT, R16.reuse, UR9, RZ, P3, !PT ;  /* 0x00000009100b7c10 */ /* 0x040fe40009ffe4ff */
[C---:B------:R-:W-:Y:S01]  /*03b0*/  IADD3.X R9, PT, PT, R16.reuse, UR7, RZ, P1, !PT ;  /* 0x0000000710097c10 */ /* 0x040fe20008ffe4ff */
[----:B------:R-:W-:Y:S01]  /*03c0*/  IMAD.X R7, R16, 0x1, R15, P2 ;  /* 0x0000000110077824 */ /* 0x000fe200010e060f */
[----:B---3--:R-:W-:Y:S07]  /*03d0*/  @!P0 BRA `(.L_x_186) ;  /* 0x0000000c00888947 */ /* 0x008fee0003800000 */
[----:B------:R-:W-:-:S13]  /*03e0*/  ISETP.GE.AND P0, PT, R4, 0x1, PT ;  /* 0x000000010400780c */ /* 0x000fda0003f06270 */
[----:B------:R-:W-:Y:S05]  /*03f0*/  @!P0 EXIT ;  /* 0x000000000000894d */ /* 0x000fea0003800000 */
[C---:B------:R-:W-:Y:S01]  /*0400*/  ISETP.GE.U32.AND P0, PT, R4.reuse, 0x8, PT ;  /* 0x000000080400780c */ /* 0x040fe20003f06070 */
[----:B------:R-:W-:Y:S01]  /*0410*/  HFMA2 R5, -RZ, RZ, 0, 0 ;  /* 0x00000000ff057431 */ /* 0x000fe200000001ff */
[----:B------:R-:W-:-:S11]  /*0420*/  LOP3.LUT R2, R4, 0x7, RZ, 0xc0, !PT ;  /* 0x0000000704027812 */ /* 0x000fd600078ec0ff */
[----:B------:R-:W-:Y:S05]  /*0430*/  @!P0 BRA `(.L_x_187) ;  /* 0x0000000800148947 */ /* 0x000fea0003800000 */
[----:B------:R-:W-:-:S13]  /*0440*/  ISETP.GE.AND P0, PT, R0, R3, PT ;  /* 0x000000030000720c */ /* 0x000fda0003f06270 */
[C---:B------:R-:W-:Y:S01]  /*0450*/  @!P0 IMAD.WIDE.U32 R18, R0.reuse, 0x8, R6 ;  /* 0x0000000800128825 */ /* 0x040fe200078e0006 */
[----:B------:R-:W0:Y:S03]  /*0460*/  @!P0 LDC.64 R22, c[0x0][0x390] ;  /* 0x0000e400ff168b82 */ /* 0x000e260000000a00 */
[C---:B------:R-:W-:Y:S02]  /*0470*/  @!P0 IMAD.WIDE.U32 R20, R0.reuse, 0x8, R10 ;  /* 0x0000000800148825 */ /* 0x040fe400078e000a */
[----:B------:R-:W0:Y:S04]  /*0480*/  @!P0 LDG.E.64 R18, desc[UR12][R18.64] ;  /* 0x0000000c12128981 */ /* 0x000e28000c1e1b00 */
[----:B------:R-:W0:Y:S01]  /*0490*/  @!P0 LDG.E.64 R20, desc[UR12][R20.64] ;  /* 0x0000000c14148981 */ /* 0x000e22000c1e1b00 */
[----:B------:R-:W-:-:S02]  /*04a0*/  VIADD R17, R0, 0x80 ;  /* 0x0000008000117836 */ /* 0x000fc40000000000 */
[----:B------:R-:W-:-:S03]  /*04b0*/  @!P0 IMAD.WIDE.U32 R24, R0, 0x8, R8 ;  /* 0x0000000800188825 */ /* 0x000fc600078e0008 */
[C---:B------:R-:W-:Y:S01]  /*04c0*/  ISETP.GE.AND P1, PT, R17.reuse, R3, PT ;  /* 0x000000031100720c */ /* 0x040fe20003f26270 */
[----:B------:R-:W-:-:S04]  /*04d0*/  IMAD.WIDE R14, R17, 0x8, R6 ;  /* 0x00000008110e7825 */ /* 0x000fc800078e0206 */
[----:B------:R-:W-:Y:S01]  /*04e0*/  IMAD.WIDE R12, R17, 0x8, R10 ;  /* 0x00000008110c7825 */ /* 0x000fe200078e020a */
[----:B0-----:R-:W-:-:S07]  /*04f0*/  @!P0 DFMA R22, -R20, R22, R18 ;  /* 0x000000161416822b */ /* 0x001fce0000000112 */
[----:B------:R-:W0:Y:S01]  /*0500*/  @!P1 LDC.64 R20, c[0x0][0x390] ;  /* 0x0000e400ff149b82 */ /* 0x000e220000000a00 */
[----:B------:R1:W-:Y:S04]  /*0510*/  @!P0 STG.E.64 desc[UR12][R24.64], R22 ;  /* 0x0000001618008986 */ /* 0x0003e8000c101b0c */
[----:B------:R-:W0:Y:S04]  /*0520*/  @!P1 LDG.E.64 R26, desc[UR12][R14.64] ;  /* 0x0000000c0e1a9981 */ /* 0x000e28000c1e1b00 */
[----:B------:R-:W0:Y:S01]  /*0530*/  @!P1 LDG.E.64 R18, desc[UR12][R12.64] ;  /* 0x0000000c0c129981 */ /* 0x000e22000c1e1b00 */
[----:B------:R-:W-:-:S05]  /*0540*/  VIADD R16, R0, 0x100 ;  /* 0x0000010000107836 */ /* 0x000fca0000000000 */
[----:B------:R-:W-:Y:S01]  /*0550*/  ISETP.GE.AND P0, PT, R16, R3, PT ;  /* 0x000000031000720c */ /* 0x000fe20003f06270 */
[----:B------:R-:W-:-:S12]  /*0560*/  IMAD.WIDE R16, R17, 0x8, R8 ;  /* 0x0000000811107825 */ /* 0x000fd800078e0208 */
[----:B-1----:R-:W1:Y:S01]  /*0570*/  @!P0 LDC.64 R22, c[0x0][0x390] ;  /* 0x0000e400ff168b82 */ /* 0x002e620000000a00 */
[----:B0-----:R-:W-:-:S07]  /*0580*/  @!P1 DFMA R18, -R18, R20, R26 ;  /* 0x000000141212922b */ /* 0x001fce000000011a */
[----:B------:R0:W-:Y:S04]  /*0590*/  @!P1 STG.E.64 desc[UR12][R16.64], R18 ;  /* 0x0000001210009986 */ /* 0x0001e8000c101b0c */
[----:B------:R-:W1:Y:S04]  /*05a0*/  @!P0 LDG.E.64 R20, desc[UR12][R14.64+0x400] ;  /* 0x0004000c0e148981 */ /* 0x000e68000c1e1b00 */
[----:B------:R-:W1:Y:S01]  /*05b0*/  @!P0 LDG.E.64 R26, desc[UR12][R12.64+0x400] ;  /* 0x0004000c0c1a8981 */ /* 0x000e62000c1e1b00 */
[----:B------:R-:W-:-:S05]  /*05c0*/  VIADD R24, R0, 0x180 ;  /* 0x0000018000187836 */ /* 0x000fca0000000000 */
[----:B------:R-:W-:Y:S01]  /*05d0*/  ISETP.GE.AND P1, PT, R24, R3, PT ;  /* 0x000000031800720c */ /* 0x000fe20003f26270 */
[----:B-1----:R-:W-:-:S12]  /*05e0*/  @!P0 DFMA R20, -R26, R22, R20 ;  /* 0x000000161a14822b */ /* 0x002fd80000000114 */
[----:B------:R-:W1:Y:S01]  /*05f0*/  @!P1 LDC.64 R26, c[0x0][0x390] ;  /* 0x0000e400ff1a9b82 */ /* 0x000e620000000a00 */
[----:B------:R2:W-:Y:S04]  /*0600*/  @!P0 STG.E.64 desc[UR12][R16.64+0x400], R20 ;  /* 0x0004001410008986 */ /* 0x0005e8000c101b0c */
[----:B------:R-:W1:Y:S04]  /*0610*/  @!P1 LDG.E.64 R22, desc[UR12][R14.64+0x800] ;  /* 0x0008000c0e169981 */ /* 0x000e68000c1e1b00 */
[----:B------:R-:W1:Y:S01]  /*0620*/  @!P1 LDG.E.64 R24, desc[UR12][R12.64+0x800] ;  /* 0x0008000c0c189981 */ /* 0x000e62000c1e1b00 */
[----:B0-----:R-:W-:-:S04]  /*0630*/  IADD3 R18, PT, PT, R0, 0x200, RZ ;  /* 0x0000020000127810 */ /* 0x001fc80007ffe0ff */
[----:B------:R-:W-:Y:S01]  /*0640*/  ISETP.GE.AND P0, PT, R18, R3, PT ;  /* 0x000000031200720c */ /* 0x000fe20003f06270 */
[----:B-1----:R-:W-:-:S12]  /*0650*/  @!P1 DFMA R22, -R24, R26, R22 ;  /* 0x0000001a1816922b */ /* 0x002fd80000000116 */
[----:B------:R-:W0:Y:S01]  /*0660*/  @!P0 LDC.64 R26, c[0x0][0x390] ;  /* 0x0000e400ff1a8b82 */ /* 0x000e220000000a00 */
[----:B------:R1:W-:Y:S04]  /*0670*/  @!P1 STG.E.64 desc[UR12][R16.64+0x800], R22 ;  /* 0x0008001610009986 */ /* 0x0003e8000c101b0c */
[----:B------:R-:W0:Y:S04]  /*0680*/  @!P0 LDG.E.64 R18, desc[UR12][R14.64+0xc00] ;  /* 0x000c000c0e128981 */ /* 0x000e28000c1e1b00 */
[----:B------:R-:W0:Y:S01]  /*0690*/  @!P0 LDG.E.64 R24, desc[UR12][R12.64+0xc00] ;  /* 0x000c000c0c188981 */ /* 0x000e22000c1e1b00 */
[----:B--2---:R-:W-:-:S05]  /*06a0*/  VIADD R20, R0, 0x280 ;  /* 0x0000028000147836 */ /* 0x004fca0000000000 */
[----:B------:R-:W-:Y:S01]  /*06b0*/  ISETP.GE.AND P1, PT, R20, R3, PT ;  /* 0x000000031400720c */ /* 0x000fe20003f26270 */
[----:B0-----:R-:W-:-:S12]  /*06c0*/  @!P0 DFMA R18, -R24, R26, R18 ;  /* 0x0000001a1812822b */ /* 0x001fd80000000112 */
[----:B------:R-:W0:Y:S01]  /*06d0*/  @!P1 LDC.64 R26, c[0x0][0x390] ;  /* 0x0000e400ff1a9b82 */ /* 0x000e220000000a00 */
[----:B------:R2:W-:Y:S04]  /*06e0*/  @!P0 STG.E.64 desc[UR12][R16.64+0xc00], R18 ;  /* 0x000c001210008986 */ /* 0x0005e8000c101b0c */
[----:B------:R-:W0:Y:S04]  /*06f0*/  @!P1 LDG.E.64 R20, desc[UR12][R14.64+0x1000] ;  /* 0x0010000c0e149981 */ /* 0x000e28000c1e1b00 */
[----:B------:R-:W0:Y:S01]  /*0700*/  @!P1 LDG.E.64 R24, desc[UR12][R12.64+0x1000] ;  /* 0x0010000c0c189981 */ /* 0x000e22000c1e1b00 */
[----:B-1----:R-:W-:-:S05]  /*0710*/  VIADD R22, R0, 0x300 ;  /* 0x0000030000167836 */ /* 0x002fca0000000000 */
[----:B------:R-:W-:Y:S01]  /*0720*/  ISETP.GE.AND P0, PT, R22, R3, PT ;  /* 0x000000031600720c */ /* 0x000fe20003f06270 */
[----:B0-----:R-:W-:-:S12]  /*0730*/  @!P1 DFMA R20, -R24, R26, R20 ;  /* 0x0000001a1814922b */ /* 0x001fd80000000114 */
        /* <DEDUP_REMOVED lines=11> */
[----:B------:R-:W-:-:S04]  /*07f0*/  LOP3.LUT R5, R4, 0x7ffffff8, RZ, 0xc0, !PT ;  /* 0x7ffffff804057812 */ /* 0x000fc800078ec0ff */
[----:B------:R-:W-:Y:S01]  /*0800*/  ISETP.NE.AND P0, PT, R5, 0x8, PT ;  /* 0x000000080500780c */ /* 0x000fe20003f05270 */
[----:B0-----:R-:W-:-:S07]  /*0810*/  @!P1 DFMA R18, -R24, R26, R18 ;  /* 0x0000001a1812922b */ /* 0x001fce0000000112 */
[----:B------:R1:W-:Y:S05]  /*0820*/  @!P1 STG.E.64 desc[UR12][R16.64+0x1800], R18 ;  /* 0x0018001210009986 */ /* 0x0003ea000c101b0c */
[----:B------:R-:W-:Y:S05]  /*0830*/  @!P0 BRA `(.L_x_187) ;  /* 0x0000000400148947 */ /* 0x000fea0003800000 */
[----:B------:R-:W-:Y:S01]  /*0840*/  MOV R24, 0x8 ;  /* 0x0000000800187802 */ /* 0x000fe20000000f00 */
[----:B------:R-:W0:Y:S06]  /*0850*/  LDCU.64 UR4, c[0x0][0x390] ;  /* 0x00007200ff0477ac */ /* 0x000e2c0008000a00 */
.L_x_190:
[----:B------:R-:W-:-:S05]  /*0860*/  IMAD R4, R24, 0x80, R0 ;  /* 0x0000008018047824 */ /* 0x000fca00078e0200 */
[----:B------:R-:W-:-:S13]  /*0870*/  ISETP.GE.AND P0, PT, R4, R3, PT ;  /* 0x000000030400720c */ /* 0x000fda0003f06270 */
[C---:B-1----:R-:W-:Y:S01]  /*0880*/  @!P0 IMAD.WIDE.U32 R18, R4.reuse, 0x8, R6 ;  /* 0x0000000804128825 */ /* 0x042fe200078e0006 */
[----:B------:R-:W1:Y:S03]  /*0890*/  @!P0 LDC.64 R28, c[0x0][0x390] ;  /* 0x0000e400ff1c8b82 */ /* 0x000e660000000a00 */
[C---:B------:R-:W-:Y:S02]  /*08a0*/  @!P0 IMAD.WIDE.U32 R20, R4.reuse, 0x8, R10 ;  /* 0x0000000804148825 */ /* 0x040fe400078e000a */
[----:B------:R-:W1:Y:S04]  /*08b0*/  @!P0 LDG.E.64 R18, desc[UR12][R18.64] ;  /* 0x0000000c12128981 */ /* 0x000e68000c1e1b00 */
[----:B------:R-:W1:Y:S01]  /*08c0*/  @!P0 LDG.E.64 R20, desc[UR12][R20.64] ;  /* 0x0000000c14148981 */ /* 0x000e62000c1e1b00 */
[----:B------:R-:W-:-:S02]  /*08d0*/  VIADD R23, R4, 0x80 ;  /* 0x0000008004177836 */ /* 0x000fc40000000000 */
[----:B------:R-:W-:-:S03]  /*08e0*/  @!P0 IMAD.WIDE.U32 R26, R4, 0x8, R8 ;  /* 0x00000008041a8825 */ /* 0x000fc600078e0008 */
[C---:B------:R-:W-:Y:S01]  /*08f0*/  ISETP.GE.AND P1, PT, R23.reuse, R3, PT ;  /* 0x000000031700720c */ /* 0x040fe20003f26270 */
[----:B------:R-:W-:-:S04]  /*0900*/  IMAD.WIDE R12, R23, 0x8, R6 ;  /* 0x00000008170c7825 */ /* 0x000fc800078e0206 */
[----:B------:R-:W-:Y:S01]  /*0910*/  IMAD.WIDE R14, R23, 0x8, R10 ;  /* 0x00000008170e7825 */ /* 0x000fe200078e020a */
[----:B-1----:R-:W-:-:S07]  /*0920*/  @!P0 DFMA R28, -R20, R28, R18 ;  /* 0x0000001c141c822b */ /* 0x002fce0000000112 */
[----:B------:R-:W1:Y:S01]  /*0930*/  @!P1 LDC.64 R20, c[0x0][0x390] ;  /* 0x0000e400ff149b82 */ /* 0x000e620000000a00 */
[----:B------:R1:W-:Y:S04]  /*0940*/  @!P0 STG.E.64 desc[UR12][R26.64], R28 ;  /* 0x0000001c1a008986 */ /* 0x0003e8000c101b0c */
[----:B------:R-:W1:Y:S04]  /*0950*/  @!P1 LDG.E.64 R16, desc[UR12][R12.64] ;  /* 0x0000000c0c109981 */ /* 0x000e68000c1e1b00 */
[----:B------:R-:W1:Y:S01]  /*0960*/  @!P1 LDG.E.64 R18, desc[UR12][R14.64] ;  /* 0x0000000c0e129981 */ /* 0x000e62000c1e1b00 */
[----:B------:R-:W-:-:S05]  /*0970*/  VIADD R22, R4, 0x100 ;  /* 0x0000010004167836 */ /* 0x000fca0000000000 */
[----:B------:R-:W-:Y:S01]  /*0980*/  ISETP.GE.AND P0, PT, R22, R3, PT ;  /* 0x000000031600720c */ /* 0x000fe20003f06270 */
[----:B-1----:R-:W-:Y:S01]  /*0990*/  @!P1 DFMA R26, -R18, R20, R16 ;  /* 0x00000014121a922b */ /* 0x002fe20000000110 */
[----:B------:R-:W-:-:S11]  /*09a0*/  IMAD.WIDE R16, R23, 0x8, R8 ;  /* 0x0000000817107825 */ /* 0x000fd600078e0208 */
[----:B------:R-:W1:Y:S01]  /*09b0*/  @!P0 LDC.64 R22, c[0x0][0x390] ;  /* 0x0000e400ff168b82 */ /* 0x000e620000000a00 */
[----:B------:R2:W-:Y:S04]  /*09c0*/  @!P1 STG.E.64 desc[UR12][R16.64], R26 ;  /* 0x0000001a10009986 */ /* 0x0005e8000c101b0c */
[----:B------:R-:W1:Y:S04]  /*09d0*/  @!P0 LDG.E.64 R18, desc[UR12][R12.64+0x400] ;  /* 0x0004000c0c128981 */ /* 0x000e68000c1e1b00 */
[----:B------:R-:W1:Y:S01]  /*09e0*/  @!P0 LDG.E.64 R20, desc[UR12][R14.64+0x400] ;  /* 0x0004000c0e148981 */ /* 0x000e62000c1e1b00 */
[----:B------:R-:W-:-:S04]  /*09f0*/  IADD3 R28, PT, PT, R4, 0x180, RZ ;  /* 0x00000180041c7810 */ /* 0x000fc80007ffe0ff */
[----:B------:R-:W-:Y:S01]  /*0a00*/  ISETP.GE.AND P1, PT, R28, R3, PT ;  /* 0x000000031c00720c */ /* 0x000fe20003f26270 */
[----:B-1----:R-:W-:-:S12]  /*0a10*/  @!P0 DFMA R28, -R20, R22, R18 ;  /* 0x00000016141c822b */ /* 0x002fd80000000112 */
[----:B------:R-:W1:Y:S01]  /*0a20*/  @!P1 LDC.64 R20, c[0x0][0x390] ;  /* 0x0000e400ff149b82 */ /* 0x000e620000000a00 */
[----:B------:R3:W-:Y:S04]  /*0a30*/  @!P0 STG.E.64 desc[UR12][R16.64+0x400], R28 ;  /* 0x0004001c10008986 */ /* 0x0007e8000c101b0c */
[----:B------:R-:W1:Y:S04]  /*0a40*/  @!P1 LDG.E.64 R22, desc[UR12][R12.64+0x800] ;  /* 0x0008000c0c169981 */ /* 0x000e68000c1e1b00 */
[----:B------:R-:W1:Y:S01]  /*0a50*/  @!P1 LDG.E.64 R18, desc[UR12][R14.64+0x800] ;  /* 0x0008000c0e129981 */ /* 0x000e62000c1e1b00 */
[----:B--2---:R-:W-:-:S05]  /*0a60*/  VIADD R26, R4, 0x200 ;  /* 0x00000200041a7836 */ /* 0x004fca0000000000 */
[----:B------:R-:W-:Y:S01]  /*0a70*/  ISETP.GE.AND P0, PT, R26, R3, PT ;  /* 0x000000031a00720c */ /* 0x000fe20003f06270 */
[----:B-1----:R-:W-:-:S12]  /*0a80*/  @!P1 DFMA R26, -R18, R20, R22 ;  /* 0x00000014121a922b */ /* 0x002fd80000000116 */
[----:B------:R-:W1:Y:S01]  /*0a90*/  @!P0 LDC.64 R20, c[0x0][0x390] ;  /* 0x0000e400ff148b82 */ /* 0x000e620000000a00 */
[----:B------:R2:W-:Y:S04]  /*0aa0*/  @!P1 STG.E.64 desc[UR12][R16.64+0x800], R26 ;  /* 0x0008001a10009986 */ /* 0x0005e8000c101b0c */
[----:B------:R-:W1:Y:S04]  /*0ab0*/  @!P0 LDG.E.64 R22, desc[UR12][R12.64+0xc00] ;  /* 0x000c000c0c168981 */ /* 0x000e68000c1e1b00 */
[----:B------:R-:W1:Y:S01]  /*0ac0*/  @!P0 LDG.E.64 R18, desc[UR12][R14.64+0xc00] ;  /* 0x000c000c0e128981 */ /* 0x000e62000c1e1b00 */
[----:B---3--:R-:W-:-:S05]  /*0ad0*/  VIADD R28, R4, 0x280 ;  /* 0x00000280041c7836 */ /* 0x008fca0000000000 */
        /* <DEDUP_REMOVED lines=13> */
[----:B------:R-:W-:Y:S01]  /*0bb0*/  IADD3 R4, PT, PT, R4, 0x380, RZ ;  /* 0x0000038004047810 */ /* 0x000fe20007ffe0ff */
[----:B------:R-:W-:Y:S01]  /*0bc0*/  VIADD R24, R24, 0x8 ;  /* 0x0000000818187836 */ /* 0x000fe20000000000 */
[----:B------:R-:W-:Y:S04]  /*0bd0*/  BSSY.RECONVERGENT B0, `(.L_x_188) ;  /* 0x000000a000007945 */ /* 0x000fe80003800200 */
[----:B------:R-:W-:Y:S01]  /*0be0*/  ISETP.NE.AND P1, PT, R24, R5, PT ;  /* 0x000000051800720c */ /* 0x000fe20003f25270 */
[----:B-1----:R-:W-:-:S07]  /*0bf0*/  @!P0 DFMA R18, -R18, R20, R22 ;  /* 0x000000141212822b */ /* 0x002fce0000000116 */
[----:B------:R3:W-:Y:S01]  /*0c00*/  @!P0 STG.E.64 desc[UR12][R16.64+0x1400], R18 ;  /* 0x0014001210008986 */ /* 0x0007e2000c101b0c */
[----:B------:R-:W-:-:S13]  /*0c10*/  ISETP.GE.AND P0, PT, R4, R3, PT ;  /* 0x000000030400720c */ /* 0x000fda0003f06270 */
[----:B---3--:R-:W-:Y:S05]  /*0c20*/  @P0 BRA `(.L_x_189) ;  /* 0x0000000000100947 */ /* 0x008fea0003800000 */
[----:B------:R-:W0:Y:S04]  /*0c30*/  LDG.E.64 R12, desc[UR12][R12.64+0x1800] ;  /* 0x0018000c0c0c7981 */ /* 0x000e28000c1e1b00 */
[----:B------:R-:W0:Y:S02]  /*0c40*/  LDG.E.64 R14, desc[UR12][R14.64+0x1800] ;  /* 0x0018000c0e0e7981 */ /* 0x000e24000c1e1b00 */
[----:B0-----:R-:W-:-:S07]  /*0c50*/  DFMA R18, -R14, UR4, R12 ;  /* 0x000000040e127c2b */ /* 0x001fce000800010c */
[----:B------:R1:W-:Y:S04]  /*0c60*/  STG.E.64 desc[UR12][R16.64+0x1800], R18 ;  /* 0x0018001210007986 */ /* 0x0003e8000c101b0c */
.L_x_189:
[----:B0-----:R-:W-:Y:S05]  /*0c70*/  BSYNC.RECONVERGENT B0 ;  /* 0x0000000000007941 */ /* 0x001fea0003800200 */
.L_x_188:
[----:B------:R-:W-:Y:S05]  /*0c80*/  @P1 BRA `(.L_x_190) ;  /* 0xfffffff800f41947 */ /* 0x000fea000383ffff */
.L_x_187:
[----:B------:R-:W-:-:S13]  /*0c90*/  ISETP.NE.AND P0, PT, R2, RZ, PT ;  /* 0x000000ff0200720c */ /* 0x000fda0003f05270 */
[----:B------:R-:W-:Y:S05]  /*0ca0*/  @!P0 EXIT ;  /* 0x000000000000894d */ /* 0x000fea0003800000 */
[----:B------:R-:W0:Y:S01]  /*0cb0*/  LDC R4, c[0x0][0x388] ;  /* 0x0000e200ff047b82 */ /* 0x000e220000000800 */
[----:B------:R-:W-:Y:S02]  /*0cc0*/  ISETP.GE.U32.AND P1, PT, R2, 0x4, PT ;  /* 0x000000040200780c */ /* 0x000fe40003f26070 */
[----:B0-----:R-:W-:-:S04]  /*0cd0*/  LOP3.LUT R12, R4, 0x3, RZ, 0xc0, !PT ;  /* 0x00000003040c7812 */ /* 0x001fc800078ec0ff */
[----:B------:R-:W-:-:S07]  /*0ce0*/  ISETP.NE.AND P0, PT, R12, RZ, PT ;  /* 0x000000ff0c00720c */ /* 0x000fce0003f05270 */
[----:B------:R-:W-:Y:S06]  /*0cf0*/  @!P1 BRA `(.L_x_191) ;  /* 0x0000000000a49947 */ /* 0x000fec0003800000 */
[----:B------:R-:W-:-:S05]  /*0d00*/  IMAD R13, R5, 0x80, R0 ;  /* 0x00000080050d7824 */ /* 0x000fca00078e0200 */
[----:B------:R-:W-:-:S13]  /*0d10*/  ISETP.GE.AND P1, PT, R13, R3, PT ;  /* 0x000000030d00720c */ /* 0x000fda0003f26270 */
[C---:B-1----:R-:W-:Y:S01]  /*0d20*/  @!P1 IMAD.WIDE R20, R13.reuse, 0x8, R6 ;  /* 0x000000080d149825 */ /* 0x042fe200078e0206 */
[----:B------:R-:W0:Y:S03]  /*0d30*/  @!P1 LDC.64 R24, c[0x0][0x390] ;  /* 0x0000e400ff189b82 */ /* 0x000e260000000a00 */
[C---:B------:R-:W-:Y:S02]  /*0d40*/  @!P1 IMAD.WIDE R22, R13.reuse, 0x8, R10 ;  /* 0x000000080d169825 */ /* 0x040fe400078e020a */
[----:B------:R-:W0:Y:S04]  /*0d50*/  @!P1 LDG.E.64 R20, desc[UR12][R20.64] ;  /* 0x0000000c14149981 */ /* 0x000e28000c1e1b00 */
[----:B------:R-:W0:Y:S01]  /*0d60*/  @!P1 LDG.E.64 R22, desc[UR12][R22.64] ;  /* 0x0000000c16169981 */ /* 0x000e22000c1e1b00 */
[----:B------:R-:W-:-:S02]  /*0d70*/  VIADD R15, R13, 0x80 ;  /* 0x000000800d0f7836 */ /* 0x000fc40000000000 */
[----:B------:R-:W-:-:S03]  /*0d80*/  @!P1 IMAD.WIDE R26, R13, 0x8, R8 ;  /* 0x000000080d1a9825 */ /* 0x000fc600078e0208 */
[----:B------:R-:W-:-:S13]  /*0d90*/  ISETP.GE.AND P2, PT, R15, R3, PT ;  /* 0x000000030f00720c */ /* 0x000fda0003f46270 */
[----:B------:R-:W-:-:S04]  /*0da0*/  @!P2 IMAD.WIDE R16, R15, 0x8, R10 ;  /* 0x000000080f10a825 */ /* 0x000fc800078e020a */
[----:B------:R-:W-:Y:S01]  /*0db0*/  @!P2 IMAD.WIDE R28, R15, 0x8, R6 ;  /* 0x000000080f1ca825 */ /* 0x000fe200078e0206 */
[----:B0-----:R-:W-:Y:S01]  /*0dc0*/  @!P1 DFMA R24, -R22, R24, R20 ;  /* 0x000000181618922b */ /* 0x001fe20000000114 */
[----:B------:R-:W0:Y:S06]  /*0dd0*/  @!P2 LDC.64 R22, c[0x0][0x390] ;  /* 0x0000e400ff16ab82 */ /* 0x000e2c0000000a00 */
[----:B------:R1:W-:Y:S04]  /*0de0*/  @!P1 STG.E.64 desc[UR12][R26.64], R24 ;  /* 0x000000181a009986 */ /* 0x0003e8000c101b0c */
[----:B------:R-:W0:Y:S04]  /*0df0*/  @!P2 LDG.E.64 R18, desc[UR12][R28.64] ;  /* 0x0000000c1c12a981 */ /* 0x000e28000c1e1b00 */
[----:B------:R-:W0:Y:S01]  /*0e00*/  @!P2 LDG.E.64 R16, desc[UR12][R16.64] ;  /* 0x0000000c1010a981 */ /* 0x000e22000c1e1b00 */
[----:B------:R-:W-:-:S04]  /*0e10*/  IADD3 R21, PT, PT, R13, 0x100, RZ ;  /* 0x000001000d157810 */ /* 0x000fc80007ffe0ff */
[----:B------:R-:W-:Y:S01]  /*0e20*/  ISETP.GE.AND P1, PT, R21, R3, PT ;  /* 0x000000031500720c */ /* 0x000fe20003f26270 */
[----:B------:R-:W-:-:S12]  /*0e30*/  VIADD R13, R13, 0x180 ;  /* 0x000001800d0d7836 */ /* 0x000fd80000000000 */
[----:B-1----:R-:W1:Y:S01]  /*0e40*/  @!P1 LDC.64 R24, c[0x0][0x390] ;  /* 0x0000e400ff189b82 */ /* 0x002e620000000a00 */
[----:B0-----:R-:W-:Y:S01]  /*0e50*/  @!P2 DFMA R18, -R16, R22, R18 ;  /* 0x000000161012a22b */ /* 0x001fe20000000112 */
[----:B------:R-:W-:-:S04]  /*0e60*/  @!P2 IMAD.WIDE R16, R15, 0x8, R8 ;  /* 0x000000080f10a825 */ /* 0x000fc800078e0208 */
[C---:B------:R-:W-:Y:S02]  /*0e70*/  @!P1 IMAD.WIDE R22, R21.reuse, 0x8, R6 ;  /* 0x0000000815169825 */ /* 0x040fe400078e0206 */
[----:B------:R0:W-:Y:S02]  /*0e80*/  @!P2 STG.E.64 desc[UR12][R16.64], R18 ;  /* 0x000000121000a986 */ /* 0x0001e4000c101b0c */
[----:B------:R-:W-:Y:S02]  /*0e90*/  @!P1 IMAD.WIDE R14, R21, 0x8, R10 ;  /* 0x00000008150e9825 */ /* 0x000fe400078e020a */
[----:B------:R-:W1:Y:S04]  /*0ea0*/  @!P1 LDG.E.64 R22, desc[UR12][R22.64] ;  /* 0x0000000c16169981 */ /* 0x000e68000c1e1b00 */
[----:B------:R-:W1:Y:S01]  /*0eb0*/  @!P1 LDG.E.64 R14, desc[UR12][R14.64] ;  /* 0x0000000c0e0e9981 */ /* 0x000e62000c1e1b00 */
[----:B------:R-:W-:Y:S01]  /*0ec0*/  ISETP.GE.AND P2, PT, R13, R3, PT ;  /* 0x000000030d00720c */ /* 0x000fe20003f46270 */
[----:B------:R-:W-:-:S12]  /*0ed0*/  @!P1 IMAD.WIDE R20, R21, 0x8, R8 ;  /* 0x0000000815149825 */ /* 0x000fd800078e0208 */
[----:B------:R-:W-:-:S04]  /*0ee0*/  @!P2 IMAD.WIDE R26, R13, 0x8, R6 ;  /* 0x000000080d1aa825 */ /* 0x000fc800078e0206 */
[C---:B------:R-:W-:Y:S01]  /*0ef0*/  @!P2 IMAD.WIDE R28, R13.reuse, 0x8, R10 ;  /* 0x000000080d1ca825 */ /* 0x040fe200078e020a */
[----:B-1----:R-:W-:Y:S01]  /*0f00*/  @!P1 DFMA R24, -R14, R24, R22 ;  /* 0x000000180e18922b */ /* 0x002fe20000000116 */
[----:B------:R-:W1:Y:S06]  /*0f10*/  @!P2 LDC.64 R14, c[0x0][0x390] ;  /* 0x0000e400ff0eab82 */ /* 0x000e6c0000000a00 */
[----:B------:R2:W-:Y:S04]  /*0f20*/  @!P1 STG.E.64 desc[UR12][R20.64], R24 ;  /* 0x0000001814009986 */ /* 0x0005e8000c101b0c */
[----:B------:R-:W1:Y:S04]  /*0f30*/  @!P2 LDG.E.64 R26, desc[UR12][R26.64] ;  /* 0x0000000c1a1aa981 */ /* 0x000e68000c1e1b00 */
[----:B------:R-:W1:Y:S01]  /*0f40*/  @!P2 LDG.E.64 R28, desc[UR12][R28.64] ;  /* 0x0000000c1c1ca981 */ /* 0x000e62000c1e1b00 */
[----:B0-----:R-:W-:-:S04]  /*0f50*/  @!P2 IMAD.WIDE R16, R13, 0x8, R8 ;  /* 0x000000080d10a825 */ /* 0x001fc800078e0208 */
[----:B------:R-:W-:Y:S01]  /*0f60*/  VIADD R5, R5, 0x4 ;  /* 0x0000000405057836 */ /* 0x000fe20000000000 */
[----:B-1----:R-:W-:-:S07]  /*0f70*/  @!P2 DFMA R14, -R28, R14, R26 ;  /* 0x0000000e1c0ea22b */ /* 0x002fce000000011a */
[----:B------:R2:W-:Y:S04]  /*0f80*/  @!P2 STG.E.64 desc[UR12][R16.64], R14 ;  /* 0x0000000e1000a986 */ /* 0x0005e8000c101b0c */
.L_x_191:
[----:B------:R-:W-:Y:S05]  /*0f90*/  @!P0 EXIT ;  /* 0x000000000000894d */ /* 0x000fea0003800000 */
[----:B------:R-:W-:Y:S02]  /*0fa0*/  ISETP.NE.AND P0, PT, R12, 0x1, PT ;  /* 0x000000010c00780c */ /* 0x000fe40003f05270 */
[----:B------:R-:W-:-:S04]  /*0fb0*/  LOP3.LUT R4, R4, 0x1, RZ, 0xc0, !PT ;  /* 0x0000000104047812 */ /* 0x000fc800078ec0ff */
[----:B------:R-:W-:-:S07]  /*0fc0*/  ISETP.NE.U32.AND P2, PT, R4, 0x1, PT ;  /* 0x000000010400780c */ /* 0x000fce0003f45070 */
[----:B------:R-:W-:Y:S06]  /*0fd0*/  @!P0 BRA `(.L_x_192) ;  /* 0x0000000000548947 */ /* 0x000fec0003800000 */
[----:B-12---:R-:W-:-:S05]  /*0fe0*/  IMAD R21, R5, 0x80, R0 ;  /* 0x0000008005157824 */ /* 0x006fca00078e0200 */
[----:B------:R-:W-:-:S13]  /*0ff0*/  ISETP.GE.AND P0, PT, R21, R3, PT ;  /* 0x000000031500720c */ /* 0x000fda0003f06270 */
[C---:B------:R-:W-:Y:S01]  /*1000*/  @!P0 IMAD.WIDE R14, R21.reuse, 0x8, R6 ;  /* 0x00000008150e8825 */ /* 0x040fe200078e0206 */
[----:B------:R-:W0:Y:S03]  /*1010*/  @!P0 LDC.64 R18, c[0x0][0x390] ;  /* 0x0000e400ff128b82 */ /* 0x000e260000000a00 */
[C---:B------:R-:W-:Y:S02]  /*1020*/  @!P0 IMAD.WIDE R16, R21.reuse, 0x8, R10 ;  /* 0x0000000815108825 */ /* 0x040fe400078e020a */
[----:B------:R-:W0:Y:S04]  /*1030*/  @!P0 LDG.E.64 R14, desc[UR12][R14.64] ;  /* 0x0000000c0e0e8981 */ /* 0x000e28000c1e1b00 */
[----:B------:R-:W0:Y:S01]  /*1040*/  @!P0 LDG.E.64 R16, desc[UR12][R16.64] ;  /* 0x0000000c10108981 */ /* 0x000e22000c1e1b00 */
[C---:B------:R-:W-:Y:S01]  /*1050*/  IADD3 R13, PT, PT, R21.reuse, 0x80, RZ ;  /* 0x00000080150d7810 */ /* 0x040fe20007ffe0ff */
[----:B------:R-:W-:-:S03]  /*1060*/  @!P0 IMAD.WIDE R20, R21, 0x8, R8 ;  /* 0x0000000815148825 */ /* 0x000fc600078e0208 */
[----:B------:R-:W-:-:S13]  /*1070*/  ISETP.GE.AND P1, PT, R13, R3, PT ;  /* 0x000000030d00720c */ /* 0x000fda0003f26270 */
[----:B------:R-:W-:-:S04]  /*1080*/  @!P1 IMAD.WIDE R22, R13, 0x8, R6 ;  /* 0x000000080d169825 */ /* 0x000fc800078e0206 */
[C---:B------:R-:W-:Y:S01]  /*1090*/  @!P1 IMAD.WIDE R24, R13.reuse, 0x8, R10 ;  /* 0x000000080d189825 */ /* 0x040fe200078e020a */
[----:B0-----:R-:W-:Y:S01]  /*10a0*/  @!P0 DFMA R18, -R16, R18, R14 ;  /* 0x000000121012822b */ /* 0x001fe2000000010e */
[----:B------:R-:W0:Y:S06]  /*10b0*/  @!P1 LDC.64 R14, c[0x0][0x390] ;  /* 0x0000e400ff0e9b82 */ /* 0x000e2c0000000a00 */
[----:B------:R3:W-:Y:S04]  /*10c0*/  @!P0 STG.E.64 desc[UR12][R20.64], R18 ;  /* 0x0000001214008986 */ /* 0x0007e8000c101b0c */
[----:B------:R-:W0:Y:S04]  /*10d0*/  @!P1 LDG.E.64 R22, desc[UR12][R22.64] ;  /* 0x0000000c16169981 */ /* 0x000e28000c1e1b00 */
[----:B------:R-:W0:Y:S01]  /*10e0*/  @!P1 LDG.E.64 R24, desc[UR12][R24.64] ;  /* 0x0000000c18189981 */ /* 0x000e22000c1e1b00 */
[----:B------:R-:W-:-:S04]  /*10f0*/  @!P1 IMAD.WIDE R12, R13, 0x8, R8 ;  /* 0x000000080d0c9825 */ /* 0x000fc800078e0208 */
[----:B------:R-:W-:Y:S01]  /*1100*/  VIADD R5, R5, 0x2 ;  /* 0x0000000205057836 */ /* 0x000fe20000000000 */
[----:B0-----:R-:W-:-:S07]  /*1110*/  @!P1 DFMA R14, -R24, R14, R22 ;  /* 0x0000000e180e922b */ /* 0x001fce0000000116 */
[----:B------:R3:W-:Y:S04]  /*1120*/  @!P1 STG.E.64 desc[UR12][R12.64], R14 ;  /* 0x0000000e0c009986 */ /* 0x0007e8000c101b0c */
.L_x_192:
[----:B------:R-:W-:Y:S05]  /*1130*/  @P2 EXIT ;  /* 0x000000000000294d */ /* 0x000fea0003800000 */
[----:B------:R-:W-:-:S05]  /*1140*/  IMAD R5, R5, 0x80, R0 ;  /* 0x0000008005057824 */ /* 0x000fca00078e0200 */
[----:B------:R-:W-:-:S13]  /*1150*/  ISETP.GE.AND P0, PT, R5, R3, PT ;  /* 0x000000030500720c */ /* 0x000fda0003f06270 */
[----:B------:R-:W-:Y:S05]  /*1160*/  @P0 EXIT ;  /* 0x000000000000094d */ /* 0x000fea0003800000 */
[C---:B------:R-:W-:Y:S01]  /*1170*/  IMAD.WIDE R6, R5.reuse, 0x8, R6 ;  /* 0x0000000805067825 */ /* 0x040fe200078e0206 */
[----:B------:R-:W0:Y:S03]  /*1180*/  LDCU.64 UR4, c[0x0][0x390] ;  /* 0x00007200ff0477ac */ /* 0x000e260008000a00 */
[C---:B------:R-:W-:Y:S02]  /*1190*/  IMAD.WIDE R10, R5.reuse, 0x8, R10 ;  /* 0x00000008050a7825 */ /* 0x040fe400078e020a */
[----:B------:R-:W0:Y:S04]  /*11a0*/  LDG.E.64 R6, desc[UR12][R6.64] ;  /* 0x0000000c06067981 */ /* 0x000e28000c1e1b00 */
[----:B------:R-:W0:Y:S01]  /*11b0*/  LDG.E.64 R10, desc[UR12][R10.64] ;  /* 0x0000000c0a0a7981 */ /* 0x000e22000c1e1b00 */
[----:B------:R-:W-:Y:S01]  /*11c0*/  IMAD.WIDE R8, R5, 0x8, R8 ;  /* 0x0000000805087825 */ /* 0x000fe200078e0208 */
[----:B0-----:R-:W-:-:S07]  /*11d0*/  DFMA R2, -R10, UR4, R6 ;  /* 0x000000040a027c2b */ /* 0x001fce0008000106 */
[----:B------:R-:W-:Y:S01]  /*11e0*/  STG.E.64 desc[UR12][R8.64], R2 ;  /* 0x0000000208007986 */ /* 0x000fe2000c101b0c */
[----:B------:R-:W-:Y:S05]  /*11f0*/  EXIT ;  /* 0x000000000000794d */ /* 0x000fea0003800000 */
.L_x_186:
[----:B------:R-:W-:-:S13]  /*1200*/  ISETP.GE.AND P0, PT, R4, 0x1, PT ;  /* 0x000000010400780c */ /* 0x000fda0003f06270 */
[----:B------:R-:W-:Y:S05]  /*1210*/  @!P0 EXIT ;  /* 0x000000000000894d */ /* 0x000fea0003800000 */
[----:B------:R-:W-:Y:S01]  /*1220*/  ISETP.GE.U32.AND P0, PT, R4, 0x8, PT ;  /* 0x000000080400780c */ /* 0x000fe20003f06070 */
[----:B------:R-:W-:-:S12]  /*1230*/  IMAD.MOV.U32 R16, RZ, RZ, RZ ;  /* 0x000000ffff107224 */ /* 0x000fd800078e00ff */
[----:B------:R-:W-:Y:S05]  /*1240*/  @!P0 BRA `(.L_x_193) ;  /* 0x0000000400148947 */ /* 0x000fea0003800000 */
[----:B------:R-:W0:Y:S01]  /*1250*/  LDC.64 R8, c[0x0][0x398] ;  /* 0x0000e600ff087b82 */ /* 0x000e220000000a00 */
[----:B------:R-:W-:Y:S01]  /*1260*/  UIADD3 UR4, UP0, UPT, UR11, 0xc00, URZ ;  /* 0x00000c000b047890 */ /* 0x000fe2000ff1e0ff */
[----:B------:R-:W-:Y:S01]  /*1270*/  LEA R2, P0, R12, R14, 0x3 ;  /* 0x0000000e0c027211 */ /* 0x000fe200078018ff */
[----:B------:R-:W1:Y:S01]  /*1280*/  LDCU.64 UR16, c[0x0][0x390] ;  /* 0x00007200ff1077ac */ /* 0x000e620008000a00 */
[----:B------:R-:W-:Y:S02]  /*1290*/  LOP3.LUT R16, R4, 0x7ffffff8, RZ, 0xc0, !PT ;  /* 0x7ffffff804107812 */ /* 0x000fe400078ec0ff */
[----:B------:R-:W-:Y:S01]  /*12a0*/  LEA.HI.X R3, R12, R15, R5, 0x3, P0 ;  /* 0x0000000f0c037211 */ /* 0x000fe200000f1c05 */
[----:B------:R-:W-:Y:S01]  /*12b0*/  UIADD3.X UR5, UPT, UPT, URZ, UR14, URZ, UP0, !UPT ;  /* 0x0000000eff057290 */ /* 0x000fe200087fe4ff */
[----:B------:R-:W2:Y:S01]  /*12c0*/  LDC.64 R18, c[0x0][0x3a0] ;  /* 0x0000e800ff127b82 */ /* 0x000ea20000000a00 */
[----:B------:R-:W-:Y:S01]  /*12d0*/  UIADD3 UR8, UP0, UPT, UR4, UR8, URZ ;  /* 0x0000000804087290 */ /* 0x000fe2000ff1e0ff */
[----:B------:R-:W-:Y:S01]  /*12e0*/  IADD3 R17, PT, PT, R0, 0x80, RZ ;  /* 0x0000008000117810 */ /* 0x000fe20007ffe0ff */
[----:B------:R-:W-:-:S02]  /*12f0*/  UIADD3 UR6, UP1, UPT, UR4, UR6, URZ ;  /* 0x0000000604067290 */ /* 0x000fc4000ff3e0ff */
[----:B------:R-:W-:Y:S02]  /*1300*/  UIADD3.X UR4, UPT, UPT, UR5, UR9, URZ, UP0, !UPT ;  /* 0x0000000905047290 */ /* 0x000fe400087fe4ff */
[----:B------:R-:W-:Y:S01]  /*1310*/  UIADD3.X UR5, UPT, UPT, UR5, UR7, URZ, UP1, !UPT ;  /* 0x0000000705057290 */ /* 0x000fe20008ffe4ff */
[----:B------:R-:W3:Y:S01]  /*1320*/  LDC.64 R20, c[0x0][0x3b0] ;  /* 0x0000ec00ff147b82 */ /* 0x000ee20000000a00 */
[----:B0-----:R-:W-:-:S04]  /*1330*/  IMAD.WIDE.U32 R4, R0, 0x8, R8 ;  /* 0x0000000800047825 */ /* 0x001fc800078e0008 */
[----:B--2---:R-:W-:-:S04]  /*1340*/  IMAD.WIDE.U32 R8, R0, 0x8, R18 ;  /* 0x0000000800087825 */ /* 0x004fc800078e0012 */
[----:B---3--:R-:W-:-:S04]  /*1350*/  IMAD.WIDE.U32 R12, R0, 0x8, R20 ;  /* 0x00000008000c7825 */ /* 0x008fc800078e0014 */
[----:B-1----:R-:W-:-:S07]  /*1360*/  IMAD.MOV R0, RZ, RZ, -R16 ;  /* 0x000000ffff007224 */ /* 0x002fce00078e0a10 */
.L_x_194:
[----:B0-----:R-:W-:Y:S02]  /*1370*/  IADD3 R22, P1, PT, R12, UR11, RZ ;  /* 0x0000000b0c167c10 */ /* 0x001fe4000ff3e0ff */
[----:B------:R-:W-:Y:S02]  /*1380*/  IADD3 R28, P0, PT, R8, UR11, RZ ;  /* 0x0000000b081c7c10 */ /* 0x000fe4000ff1e0ff */
[----:B------:R-:W-:Y:S02]  /*1390*/  IADD3.X R23, PT, PT, R13, UR14, RZ, P1, !PT ;  /* 0x0000000e0d177c10 */ /* 0x000fe40008ffe4ff */
[----:B------:R-:W-:-:S04]  /*13a0*/  IADD3.X R29, PT, PT, R9, UR14, RZ, P0, !PT ;  /* 0x0000000e091d7c10 */ /* 0x000fc800087fe4ff */
[----:B------:R-:W2:Y:S04]  /*13b0*/  LDG.E.64 R22, desc[UR12][R22.64] ;  /* 0x0000000c16167981 */ /* 0x000ea8000c1e1b00 */
[----:B------:R-:W2:Y:S01]  /*13c0*/  LDG.E.64 R14, desc[UR12][R28.64] ;  /* 0x0000000c1c0e7981 */ /* 0x000ea2000c1e1b00 */
[----:B------:R-:W-:Y:S01]  /*13d0*/  IADD3 R18, P0, PT, R4, UR11, RZ ;  /* 0x0000000b04127c10 */ /* 0x000fe2000ff1e0ff */
[----:B------:R-:W-:Y:S02]  /*13e0*/  IMAD.U32 R20, RZ, RZ, UR8 ;  /* 0x00000008ff147e24 */ /* 0x000fe4000f8e00ff */
[----:B------:R-:W-:Y:S01]  /*13f0*/  IMAD.U32 R21, RZ, RZ, UR4 ;  /* 0x00000004ff157e24 */ /* 0x000fe2000f8e00ff */
[----:B------:R-:W-:Y:S01]  /*1400*/  IADD3.X R19, PT, PT, R5, UR14, RZ, P0, !PT ;  /* 0x0000000e05137c10 */ /* 0x000fe200087fe4ff */
[----:B------:R-:W-:Y:S01]  /*1410*/  IMAD.WIDE R20, R17, 0x8, R20 ;  /* 0x0000000811147825 */ /* 0x000fe200078e0214 */
[----:B--2---:R-:W-:-:S03]  /*1420*/  DFMA R24, -R22, UR16, R14 ;  /* 0x0000001016187c2b */ /* 0x004fc6000800010e */
[----:B------:R-:W-:-:S04]  /*1430*/  IMAD.WIDE R14, R17, 0x8, R2 ;  /* 0x00000008110e7825 */ /* 0x000fc800078e0202 */
[----:B------:R0:W-:Y:S04]  /*1440*/  STG.E.64 desc[UR12][R18.64], R24 ;  /* 0x0000001812007986 */ /* 0x0001e8000c101b0c */
[----:B------:R-:W2:Y:S04]  /*1450*/  LDG.E.64 R26, desc[UR12][R14.64] ;  /* 0x0000000c0e1a7981 */ /* 0x000ea8000c1e1b00 */
[----:B------:R-:W2:Y:S01]  /*1460*/  LDG.E.64 R28, desc[UR12][R20.64+-0xc00] ;  /* 0xfff4000c141c7981 */ /* 0x000ea2000c1e1b00 */
[----:B------:R-:W-:Y:S01]  /*1470*/  MOV R22, UR6 ;  /* 0x0000000600167c02 */ /* 0x000fe20008000f00 */
[----:B------:R-:W-:-:S04]  /*1480*/  IMAD.U32 R23, RZ, RZ, UR5 ;  /* 0x00000005ff177e24 */ /* 0x000fc8000f8e00ff */
[----:B------:R-:W-:Y:S01]  /*1490*/  IMAD.WIDE R22, R17, 0x8, R22 ;  /* 0x0000000811167825 */ /* 0x000fe200078e0216 */
[----:B--2---:R-:W-:-:S07]  /*14a0*/  DFMA R26, -R28, UR16, R26 ;  /* 0x000000101c1a7c2b */ /* 0x004fce000800011a */
[----:B------:R-:W-:Y:S04]  /*14b0*/  STG.E.64 desc[UR12][R22.64+-0xc00], R26 ;  /* 0xfff4001a16007986 */ /* 0x000fe8000c101b0c */
[----:B------:R-:W2:Y:S04]  /*14c0*/  LDG.E.64 R28, desc[UR12][R14.64+0x400] ;  /* 0x0004000c0e1c7981 */ /* 0x000ea8000c1e1b00 */
[----:B0-----:R-:W2:Y:S02]  /*14d0*/  LDG.E.64 R18, desc[UR12][R20.64+-0x800] ;  /* 0xfff8000c14127981 */ /* 0x001ea4000c1e1b00 */
[----:B--2---:R-:W-:-:S07]  /*14e0*/  DFMA R28, -R18, UR16, R28 ;  /* 0x00000010121c7c2b */ /* 0x004fce000800011c */
[----:B------:R-:W-:Y:S04]  /*14f0*/  STG.E.64 desc[UR12][R22.64+-0x800], R28 ;  /* 0xfff8001c16007986 */ /* 0x000fe8000c101b0c */
[----:B------:R-:W2:Y:S04]  /*1500*/  LDG.E.64 R18, desc[UR12][R14.64+0x800] ;  /* 0x0008000c0e127981 */ /* 0x000ea8000c1e1b00 */
[----:B------:R-:W2:Y:S02]  /*1510*/  LDG.E.64 R24, desc[UR12][R20.64+-0x400] ;  /* 0xfffc000c14187981 */ /* 0x000ea4000c1e1b00 */
[----:B--2---:R-:W-:-:S07]  /*1520*/  DFMA R18, -R24, UR16, R18 ;  /* 0x0000001018127c2b */ /* 0x004fce0008000112 */
[----:B------:R0:W-:Y:S04]  /*1530*/  STG.E.64 desc[UR12][R22.64+-0x400], R18 ;  /* 0xfffc001216007986 */ /* 0x0001e8000c101b0c */
[----:B------:R-:W2:Y:S04]  /*1540*/  LDG.E.64 R24, desc[UR12][R14.64+0xc00] ;  /* 0x000c000c0e187981 */ /* 0x000ea8000c1e1b00 */
[----:B0-----:R-:W2:Y:S02]  /*1550*/  LDG.E.64 R18, desc[UR12][R20.64] ;  /* 0x0000000c14127981 */ /* 0x001ea4000c1e1b00 */
[----:B--2---:R-:W-:-:S07]  /*1560*/  DFMA R24, -R18, UR16, R24 ;  /* 0x0000001012187c2b */ /* 0x004fce0008000118 */
[----:B------:R-:W-:Y:S04]  /*1570*/  STG.E.64 desc[UR12][R22.64], R24 ;  /* 0x0000001816007986 */ /* 0x000fe8000c101b0c */
[----:B------:R-:W2:Y:S04]  /*1580*/  LDG.E.64 R26, desc[UR12][R14.64+0x1000] ;  /* 0x0010000c0e1a7981 */ /* 0x000ea8000c1e1b00 */
[----:B------:R-:W2:Y:S02]  /*1590*/  LDG.E.64 R18, desc[UR12][R20.64+0x400] ;  /* 0x0004000c14127981 */ /* 0x000ea4000c1e1b00 */
[----:B--2---:R-:W-:-:S07]  /*15a0*/  DFMA R26, -R18, UR16, R26 ;  /* 0x00000010121a7c2b */ /* 0x004fce000800011a */
[----:B------:R-:W-:Y:S04]  /*15b0*/  STG.E.64 desc[UR12][R22.64+0x400], R26 ;  /* 0x0004001a16007986 */ /* 0x000fe8000c101b0c */
[----:B------:R-:W2:Y:S04]  /*15c0*/  LDG.E.64 R28, desc[UR12][R14.64+0x1400] ;  /* 0x0014000c0e1c7981 */ /* 0x000ea8000c1e1b00 */
[----:B------:R-:W2:Y:S02]  /*15d0*/  LDG.E.64 R18, desc[UR12][R20.64+0x800] ;  /* 0x0008000c14127981 */ /* 0x000ea4000c1e1b00 */
[----:B--2---:R-:W-:-:S07]  /*15e0*/  DFMA R18, -R18, UR16, R28 ;  /* 0x0000001012127c2b */ /* 0x004fce000800011c */
[----:B------:R0:W-:Y:S04]  /*15f0*/  STG.E.64 desc[UR12][R22.64+0x800], R18 ;  /* 0x0008001216007986 */ /* 0x0001e8000c101b0c */
[----:B------:R-:W2:Y:S04]  /*1600*/  LDG.E.64 R28, desc[UR12][R14.64+0x1800] ;  /* 0x0018000c0e1c7981 */ /* 0x000ea8000c1e1b00 */
[----:B0-----:R-:W2:Y:S01]  /*1610*/  LDG.E.64 R18, desc[UR12][R20.64+0xc00] ;  /* 0x000c000c14127981 */ /* 0x001ea2000c1e1b00 */
[----:B------:R-:W-:-:S05]  /*1620*/  VIADD R0, R0, 0x8 ;  /* 0x0000000800007836 */ /* 0x000fca0000000000 */
[----:B------:R-:W-:Y:S01]  /*1630*/  ISETP.NE.AND P0, PT, R0, RZ, PT ;  /* 0x000000ff0000720c */ /* 0x000fe20003f05270 */
[----:B------:R-:W-:Y:S01]  /*1640*/  UIADD3 UR11, UP0, UPT, UR11, 0x2000, URZ ;  /* 0x000020000b0b7890 */ /* 0x000fe2000ff1e0ff */
[----:B------:R-:W-:-:S03]  /*1650*/  VIADD R17, R17, 0x400 ;  /* 0x0000040011117836 */ /* 0x000fc60000000000 */
[----:B------:R-:W-:Y:S01]  /*1660*/  UIADD3.X UR14, UPT, UPT, URZ, UR14, URZ, UP0, !UPT ;  /* 0x0000000eff0e7290 */ /* 0x000fe200087fe4ff */
[----:B--2---:R-:W-:-:S07]  /*1670*/  DFMA R28, -R18, UR16, R28 ;  /* 0x00000010121c7c2b */ /* 0x004fce000800011c */
[----:B------:R0:W-:Y:S01]  /*1680*/  STG.E.64 desc[UR12][R22.64+0xc00], R28 ;  /* 0x000c001c16007986 */ /* 0x0001e2000c101b0c */
[----:B------:R-:W-:Y:S05]  /*1690*/  @P0 BRA `(.L_x_194) ;  /* 0xfffffffc00340947 */ /* 0x000fea000383ffff */
.L_x_193:
[----:B------:R-:W1:Y:S02]  /*16a0*/  LDC R0, c[0x0][0x388] ;  /* 0x0000e200ff007b82 */ /* 0x000e640000000800 */
[----:B-1----:R-:W-:-:S13]  /*16b0*/  LOP3.LUT P0, R8, R0, 0x7, RZ, 0xc0, !PT ;  /* 0x0000000700087812 */ /* 0x002fda000780c0ff */
[----:B------:R-:W-:Y:S05]  /*16c0*/  @!P0 EXIT ;  /* 0x000000000000894d */ /* 0x000fea0003800000 */
[----:B------:R-:W1:Y:S01]  /*16d0*/  LDCU.64 UR4, c[0x0][0x398] ;  /* 0x00007300ff0477ac */ /* 0x000e620008000a00 */
[----:B------:R-:W-:Y:S01]  /*16e0*/  SHF.L.U32 R4, R0, 0x7, RZ ;  /* 0x0000000700047819 */ /* 0x000fe200000006ff */
[----:B------:R-:W2:Y:S01]  /*16f0*/  S2R R13, SR_TID.X ;  /* 0x00000000000d7919 */ /* 0x000ea20000002100 */
[----:B------:R-:W-:Y:S02]  /*1700*/  ISETP.GE.U32.AND P0, PT, R8, 0x4, PT ;  /* 0x000000040800780c */ /* 0x000fe40003f06070 */
[----:B------:R-:W-:Y:S01]  /*1710*/  SHF.R.S32.HI R2, RZ, 0x1f, R4 ;  /* 0x0000001fff027819 */ /* 0x000fe20000011404 */
[----:B------:R-:W-:Y:S01]  /*1720*/  IMAD.WIDE.U32 R4, R4, UR10, RZ ;  /* 0x0000000a04047c25 */ /* 0x000fe2000f8e00ff */
[----:B------:R-:W-:-:S03]  /*1730*/  LOP3.LUT R12, R0, 0x3, RZ, 0xc0, !PT ;  /* 0x00000003000c7812 */ /* 0x000fc600078ec0ff */
[----:B------:R-:W-:Y:S01]  /*1740*/  IMAD R3, R2, UR10, RZ ;  /* 0x0000000a02037c24 */ /* 0x000fe2000f8e02ff */
[----:B------:R-:W-:Y:S01]  /*1750*/  ISETP.NE.AND P1, PT, R12, RZ, PT ;  /* 0x000000ff0c00720c */ /* 0x000fe20003f25270 */
[----:B------:R-:W-:Y:S02]  /*1760*/  IMAD.SHL.U32 R2, R4, 0x8, RZ ;  /* 0x0000000804027824 */ /* 0x000fe400078e00ff */
[----:B------:R-:W-:-:S03]  /*1770*/  IMAD.IADD R3, R5, 0x1, R3 ;  /* 0x0000000105037824 */ /* 0x000fc600078e0203 */
[----:B-1----:R-:W-:Y:S02]  /*1780*/  IADD3 R2, P2, PT, R2, UR4, RZ ;  /* 0x0000000402027c10 */ /* 0x002fe4000ff5e0ff */
[----:B------:R-:W-:-:S04]  /*1790*/  SHF.L.U64.HI R3, R4, 0x3, R3 ;  /* 0x0000000304037819 */ /* 0x000fc80000010203 */
[----:B------:R-:W-:Y:S01]  /*17a0*/  IADD3.X R3, PT, PT, R3, UR5, RZ, P2, !PT ;  /* 0x0000000503037c10 */ /* 0x000fe200097fe4ff */
[----:B------:R-:W-:Y:S06]  /*17b0*/  @!P0 BRA `(.L_x_195) ;  /* 0x0000000000588947 */ /* 0x000fec0003800000 */
[----:B--2---:R-:W-:Y:S01]  /*17c0*/  LEA R17, R16, R13, 0x7 ;  /* 0x0000000d10117211 */ /* 0x004fe200078e38ff */
[----:B------:R-:W1:Y:S04]  /*17d0*/  LDCU.64 UR4, c[0x0][0x390] ;  /* 0x00007200ff0477ac */ /* 0x000e680008000a00 */
[----:B------:R-:W-:-:S04]  /*17e0*/  IMAD.WIDE R8, R17, 0x8, R6 ;  /* 0x0000000811087825 */ /* 0x000fc800078e0206 */
[C---:B------:R-:W-:Y:S01]  /*17f0*/  IMAD.WIDE R4, R17.reuse, 0x8, R10 ;  /* 0x0000000811047825 */ /* 0x040fe200078e020a */
[----:B------:R-:W1:Y:S04]  /*1800*/  LDG.E.64 R14, desc[UR12][R8.64] ;  /* 0x0000000c080e7981 */ /* 0x000e68000c1e1b00 */
[----:B------:R-:W1:Y:S02]  /*1810*/  LDG.E.64 R18, desc[UR12][R4.64] ;  /* 0x0000000c04127981 */ /* 0x000e64000c1e1b00 */
[----:B-1----:R-:W-:Y:S01]  /*1820*/  DFMA R18, -R18, UR4, R14 ;  /* 0x0000000412127c2b */ /* 0x002fe2000800010e */
[----:B------:R-:W-:-:S06]  /*1830*/  IMAD.WIDE R14, R17, 0x8, R2 ;  /* 0x00000008110e7825 */ /* 0x000fcc00078e0202 */
[----:B------:R1:W-:Y:S04]  /*1840*/  STG.E.64 desc[UR12][R14.64], R18 ;  /* 0x000000120e007986 */ /* 0x0003e8000c101b0c */
[----:B------:R-:W2:Y:S04]  /*1850*/  LDG.E.64 R20, desc[UR12][R8.64+0x400] ;  /* 0x0004000c08147981 */ /* 0x000ea8000c1e1b00 */
[----:B0-----:R-:W2:Y:S02]  /*1860*/  LDG.E.64 R22, desc[UR12][R4.64+0x400] ;  /* 0x0004000c04167981 */ /* 0x001ea4000c1e1b00 */
[----:B--2---:R-:W-:-:S07]  /*1870*/  DFMA R20, -R22, UR4, R20 ;  /* 0x0000000416147c2b */ /* 0x004fce0008000114 */
[----:B------:R1:W-:Y:S04]  /*1880*/  STG.E.64 desc[UR12][R14.64+0x400], R20 ;  /* 0x000400140e007986 */ /* 0x0003e8000c101b0c */
[----:B------:R-:W2:Y:S04]  /*1890*/  LDG.E.64 R22, desc[UR12][R8.64+0x800] ;  /* 0x0008000c08167981 */ /* 0x000ea8000c1e1b00 */
[----:B------:R-:W2:Y:S02]  /*18a0*/  LDG.E.64 R24, desc[UR12][R4.64+0x800] ;  /* 0x0008000c04187981 */ /* 0x000ea4000c1e1b00 */
[----:B--2---:R-:W-:-:S07]  /*18b0*/  DFMA R22, -R24, UR4, R22 ;  /* 0x0000000418167c2b */ /* 0x004fce0008000116 */
[----:B------:R1:W-:Y:S04]  /*18c0*/  STG.E.64 desc[UR12][R14.64+0x800], R22 ;  /* 0x000800160e007986 */ /* 0x0003e8000c101b0c */
[----:B------:R-:W2:Y:S04]  /*18d0*/  LDG.E.64 R24, desc[UR12][R8.64+0xc00] ;  /* 0x000c000c08187981 */ /* 0x000ea8000c1e1b00 */
[----:B------:R-:W2:Y:S01]  /*18e0*/  LDG.E.64 R26, desc[UR12][R4.64+0xc00] ;  /* 0x000c000c041a7981 */ /* 0x000ea2000c1e1b00 */
[----:B------:R-:W-:Y:S01]  /*18f0*/  VIADD R16, R16, 0x4 ;  /* 0x0000000410107836 */ /* 0x000fe20000000000 */
[----:B--2---:R-:W-:-:S07]  /*1900*/  DFMA R24, -R26, UR4, R24 ;  /* 0x000000041a187c2b */ /* 0x004fce0008000118 */
[----:B------:R1:W-:Y:S04]  /*1910*/  STG.E.64 desc[UR12][R14.64+0xc00], R24 ;  /* 0x000c00180e007986 */ /* 0x0003e8000c101b0c */
.L_x_195:
[----:B------:R-:W-:Y:S05]  /*1920*/  @!P1 EXIT ;  /* 0x000000000000994d */ /* 0x000fea0003800000 */
[----:B------:R-:W-:Y:S02]  /*1930*/  ISETP.NE.AND P0, PT, R12, 0x1, PT ;  /* 0x000000010c00780c */ /* 0x000fe40003f05270 */
[----:B------:R-:W-:-:S04]  /*1940*/  LOP3.LUT R0, R0, 0x1, RZ, 0xc0, !PT ;  /* 0x0000000100007812 */ /* 0x000fc800078ec0ff */
[----:B------:R-:W-:-:S07]  /*1950*/  ISETP.NE.U32.AND P1, PT, R0, 0x1, PT ;  /* 0x000000010000780c */ /* 0x000fce0003f25070 */
[----:B------:R-:W-:Y:S06]  /*1960*/  @!P0 BRA `(.L_x_196) ;  /* 0x0000000000388947 */ /* 0x000fec0003800000 */
[----:B012---:R-:W-:Y:S01]  /*1970*/  IMAD R23, R16, 0x80, R13 ;  /* 0x0000008010177824 */ /* 0x007fe200078e020d */
[----:B------:R-:W0:Y:S03]  /*1980*/  LDCU.64 UR4, c[0x0][0x390] ;  /* 0x00007200ff0477ac */ /* 0x000e260008000a00 */
[----:B------:R-:W-:-:S04]  /*1990*/  IMAD.WIDE R18, R23, 0x8, R6 ;  /* 0x0000000817127825 */ /* 0x000fc800078e0206 */
[C---:B------:R-:W-:Y:S01]  /*19a0*/  IMAD.WIDE R20, R23.reuse, 0x8, R10 ;  /* 0x0000000817147825 */ /* 0x040fe200078e020a */
[----:B------:R-:W0:Y:S04]  /*19b0*/  LDG.E.64 R4, desc[UR12][R18.64] ;  /* 0x0000000c12047981 */ /* 0x000e28000c1e1b00 */
[----:B------:R-:W0:Y:S01]  /*19c0*/  LDG.E.64 R8, desc[UR12][R20.64] ;  /* 0x0000000c14087981 */ /* 0x000e22000c1e1b00 */
[----:B------:R-:W-:Y:S01]  /*19d0*/  IMAD.WIDE R22, R23, 0x8, R2 ;  /* 0x0000000817167825 */ /* 0x000fe200078e0202 */
[----:B0-----:R-:W-:-:S07]  /*19e0*/  DFMA R4, -R8, UR4, R4 ;  /* 0x0000000408047c2b */ /* 0x001fce0008000104 */
[----:B------:R3:W-:Y:S04]  /*19f0*/  STG.E.64 desc[UR12][R22.64], R4 ;  /* 0x0000000416007986 */ /* 0x0007e8000c101b0c */
[----:B------:R-:W2:Y:S04]  /*1a00*/  LDG.E.64 R8, desc[UR12][R18.64+0x400] ;  /* 0x0004000c12087981 */ /* 0x000ea8000c1e1b00 */
[----:B------:R-:W2:Y:S01]  /*1a10*/  LDG.E.64 R14, desc[UR12][R20.64+0x400] ;  /* 0x0004000c140e7981 */ /* 0x000ea2000c1e1b00 */
[----:B------:R-:W-:Y:S01]  /*1a20*/  IADD3 R16, PT, PT, R16, 0x2, RZ ;  /* 0x0000000210107810 */ /* 0x000fe20007ffe0ff */
[----:B--2---:R-:W-:-:S07]  /*1a30*/  DFMA R8, -R14, UR4, R8 ;  /* 0x000000040e087c2b */ /* 0x004fce0008000108 */
[----:B------:R3:W-:Y:S04]  /*1a40*/  STG.E.64 desc[UR12][R22.64+0x400], R8 ;  /* 0x0004000816007986 */ /* 0x0007e8000c101b0c */
.L_x_196:
[----:B------:R-:W-:Y:S05]  /*1a50*/  @P1 EXIT ;  /* 0x000000000000194d */ /* 0x000fea0003800000 */
[----:B--2---:R-:W-:Y:S01]  /*1a60*/  IMAD R13, R16, 0x80, R13 ;  /* 0x00000080100d7824 */ /* 0x004fe200078e020d */
[----:B------:R-:W3:Y:S03]  /*1a70*/  LDCU.64 UR4, c[0x0][0x390] ;  /* 0x00007200ff0477ac */ /* 0x000ee60008000a00 */
[----:B------:R-:W-:-:S04]  /*1a80*/  IMAD.WIDE R6, R13, 0x8, R6 ;  /* 0x000000080d067825 */ /* 0x000fc800078e0206 */
[C---:B------:R-:W-:Y:S02]  /*1a90*/  IMAD.WIDE R10, R13.reuse, 0x8, R10 ;  /* 0x000000080d0a7825 */ /* 0x040fe400078e020a */
[----:B------:R-:W3:Y:S04]  /*1aa0*/  LDG.E.64 R6, desc[UR12][R6.64] ;  /* 0x0000000c06067981 */ /* 0x000ee8000c1e1b00 */
[----:B------:R-:W3:Y:S01]  /*1ab0*/  LDG.E.64 R10, desc[UR12][R10.64] ;  /* 0x0000000c0a0a7981 */ /* 0x000ee2000c1e1b00 */
[----:B------:R-:W-:Y:S01]  /*1ac0*/  IMAD.WIDE R2, R13, 0x8, R2 ;  /* 0x000000080d027825 */ /* 0x000fe200078e0202 */
[----:B---3--:R-:W-:-:S07]  /*1ad0*/  DFMA R4, -R10, UR4, R6 ;  /* 0x000000040a047c2b */ /* 0x008fce0008000106 */
[----:B------:R-:W-:Y:S01]  /*1ae0*/  STG.E.64 desc[UR12][R2.64], R4 ;  /* 0x0000000402007986 */ /* 0x000fe2000c101b0c */
[----:B------:R-:W-:Y:S05]  /*1af0*/  EXIT ;  /* 0x000000000000794d */ /* 0x000fea0003800000 */
.L_x_197:
        /* <DEDUP_REMOVED lines=16> */
.L_x_379:


//--------------------- .text._ZN3cub18CUB_300001_SM_10006detail9transform16transform_kernelINS2_10policy_hubILb1EN4cuda3std3__45tupleIJN6thrust24THRUST_300001_SM_1000_NS10device_ptrIdEESC_EEEE10policy1000Ei16my_func_subtractSC_JPdSH_EEEvT0_iT1_T2_DpNS2_10kernel_argIT3_EE --------------------------
	.section	.text._ZN3cub18CUB_300001_SM_10006detail9transform16transform_kernelINS2_10policy_hubILb1EN4cuda3std3__45tupleIJN6thrust24THRUST_300001_SM_1000_NS10device_ptrIdEESC_EEEE10policy1000Ei16my_func_subtractSC_JPdSH_EEEvT0_iT1_T2_DpNS2_10kernel_argIT3_EE,"ax",@progbits
	.align	128
        .global         _ZN3cub18CUB_300001_SM_10006detail9transform16transform_kernelINS2_10policy_hubILb1EN4cuda3std3__45tupleIJN6thrust24THRUST_300001_SM_1000_NS10device_ptrIdEESC_EEEE10policy1000Ei16my_func_subtractSC_JPdSH_EEEvT0_iT1_T2_DpNS2_10kernel_argIT3_EE
        .type           _ZN3cub18CUB_300001_SM_10006detail9transform16transform_kernelINS2_10policy_hubILb1EN4cuda3std3__45tupleIJN6thrust24THRUST_300001_SM_1000_NS10device_ptrIdEESC_EEEE10policy1000Ei16my_func_subtractSC_JPdSH_EEEvT0_iT1_T2_DpNS2_10kernel_argIT3_EE,@function
        .size           _ZN3cub18CUB_300001_SM_10006detail9transform16transform_kernelINS2_10policy_hubILb1EN4cuda3std3__45tupleIJN6thrust24THRUST_300001_SM_1000_NS10device_ptrIdEESC_EEEE10policy1000Ei16my_func_subtractSC_JPdSH_EEEvT0_iT1_T2_DpNS2_10kernel_argIT3_EE,(.L_x_380 - _ZN3cub18CUB_300001_SM_10006detail9transform16transform_kernelINS2_10policy_hubILb1EN4cuda3std3__45tupleIJN6thrust24THRUST_300001_SM_1000_NS10device_ptrIdEESC_EEEE10policy1000Ei16my_func_subtractSC_JPdSH_EEEvT0_iT1_T2_DpNS2_10kernel_argIT3_EE)
        .other          _ZN3cub18CUB_300001_SM_10006detail9transform16transform_kernelINS2_10policy_hubILb1EN4cuda3std3__45tupleIJN6thrust24THRUST_300001_SM_1000_NS10device_ptrIdEESC_EEEE10policy1000Ei16my_func_subtractSC_JPdSH_EEEvT0_iT1_T2_DpNS2_10kernel_argIT3_EE,@"STO_CUDA_ENTRY STV_DEFAULT"
_ZN3cub18CUB_300001_SM_10006detail9transform16transform_kernelINS2_10policy_hubILb1EN4cuda3std3__45tupleIJN6thrust24THRUST_300001_SM_1000_NS10device_ptrIdEESC_EEEE10policy1000Ei16my_func_subtractSC_JPdSH_EEEvT0_iT1_T2_DpNS2_10kernel_argIT3_EE:
.text._ZN3cub18CUB_300001_SM_10006detail9transform16transform_kernelINS2_10policy_hubILb1EN4cuda3std3__45tupleIJN6thrust24THRUST_300001_SM_1000_NS10device_ptrIdEESC_EEEE10policy1000Ei16my_func_subtractSC_JPdSH_EEEvT0_iT1_T2_DpNS2_10kernel_argIT3_EE:
[----:B------:R-:W-:Y:S08]  /*0000*/  LDC R1, c[0x0][0x37c] ;  /* 0x0000df00ff017b82 */ /* 0x000ff00000000800 */
[----:B------:R-:W0:Y:S01]  /*0010*/  S2UR UR14, SR_CTAID.X ;  /* 0x00000000000e79c3 */ /* 0x000e220000002500 */
[----:B------:R-:W1:Y:S01]  /*0020*/  LDCU.64 UR8, c[0x0][0x380] ;  /* 0x00007000ff0877ac */ /* 0x000e620008000a00 */
[----:B------:R-:W2:Y:S01]  /*0030*/  S2R R0, SR_TID.X ;  /* 0x0000000000007919 */ /* 0x000ea20000002100 */
[----:B------:R-:W-:Y:S01]  /*0040*/  BSSY.RECONVERGENT B0, `(.L_x_198) ;  /* 0x0000020000007945 */ /* 0x000fe20003800200 */
[----:B-1----:R-:W-:-:S04]  /*0050*/  USHF.L.U32 UR7, UR9, 0x7, URZ ;  /* 0x0000000709077899 */ /* 0x002fc800080006ff */
[----:B0-----:R-:W-:-:S04]  /*0060*/  UIMAD UR4, UR7, UR14, URZ ;  /* 0x0000000e070472a4 */ /* 0x001fc8000f8e02ff */
[----:B------:R-:W-:-:S04]  /*0070*/  UIADD3 UR6, UPT, UPT, -UR4, UR8, URZ ;  /* 0x0000000804067290 */ /* 0x000fc8000fffe1ff */
[----:B------:R-:W-:Y:S01]  /*0080*/  UISETP.LT.AND UP0, UPT, UR7, UR6, UPT ;  /* 0x000000060700728c */ /* 0x000fe2000bf01270 */
[----:B--2---:R-:W-:-:S03]  /*0090*/  IMAD.SHL.U32 R4, R0, 0x80, RZ ;  /* 0x0000008000047824 */ /* 0x004fc600078e00ff */
[----:B------:R-:W-:-:S04]  /*00a0*/  USEL UR8, UR7, UR6, UP0 ;  /* 0x0000000607087287 */ /* 0x000fc80008000000 */
[----:B------:R-:W-:-:S06]  /*00b0*/  USHF.L.U32 UR5, UR8, 0x3, URZ ;  /* 0x0000000308057899 */ /* 0x000fcc00080006ff */
[----:B------:R-:W-:-:S13]  /*00c0*/  ISETP.GE.AND P0, PT, R4, UR5, PT ;  /* 0x0000000504007c0c */ /* 0x000fda000bf06270 */
[----:B------:R-:W-:Y:S05]  /*00d0*/  @P0 BRA `(.L_x_199) ;  /* 0x0000000000580947 */ /* 0x000fea0003800000 */
[----:B------:R-:W0:Y:S01]  /*00e0*/  LDC.64 R2, c[0x0][0x398] ;  /* 0x0000e600ff027b82 */ /* 0x000e220000000a00 */
[----:B------:R-:W-:Y:S01]  /*00f0*/  IMAD.U32 R7, RZ, RZ, UR4 ;  /* 0x00000004ff077e24 */ /* 0x000fe2000f8e00ff */
[----:B------:R-:W-:Y:S01]  /*0100*/  BSSY.RECONVERGENT B1, `(.L_x_200) ;  /* 0x000000a000017945 */ /* 0x000fe20003800200 */
[----:B------:R-:W-:Y:S01]  /*0110*/  MOV R5, R4 ;  /* 0x0000000400057202 */ /* 0x000fe20000000f00 */
[----:B0-----:R-:W-:-:S04]  /*0120*/  IMAD.WIDE.U32 R2, R0, 0x80, R2 ;  /* 0x0000008000027825 */ /* 0x001fc800078e0002 */
[----:B------:R-:W-:-:S07]  /*0130*/  IMAD.WIDE R2, R7, 0x8, R2 ;  /* 0x0000000807027825 */ /* 0x000fce00078e0202 */
.L_x_201:
[----:B------:R-:W-:Y:S01]  /*0140*/  VIADD R5, R5, 0x4000 ;  /* 0x0000400005057836 */ /* 0x000fe20000000000 */
[----:B------:R0:W-:Y:S04]  /*0150*/  CCTL.E.PF2 [R2] ;  /* 0x000000000200798f */ /* 0x0001e80000800100 */
[----:B------:R-:W-:Y:S02]  /*0160*/  ISETP.GE.AND P0, PT, R5, UR5, PT ;  /* 0x0000000505007c0c */ /* 0x000fe4000bf06270 */
[----:B0-----:R-:W-:-:S05]  /*0170*/  IADD3 R2, P1, PT, R2, 0x4000, RZ ;  /* 0x0000400002027810 */ /* 0x001fca0007f3e0ff */
[----:B------:R-:W-:-:S06]  /*0180*/  IMAD.X R3, RZ, RZ, R3, P1 ;  /* 0x000000ffff037224 */ /* 0x000fcc00008e0603 */
[----:B------:R-:W-:Y:S05]  /*0190*/  @!P0 BRA `(.L_x_201) ;  /* 0xfffffffc00e88947 */ /* 0x000fea000383ffff */
[----:B------:R-:W-:Y:S05]  /*01a0*/  BSYNC.RECONVERGENT B1 ;  /* 0x0000000000017941 */ /* 0x000fea0003800200 */
.L_x_200:
[----:B------:R-:W0:Y:S02]  /*01b0*/  LDC.64 R2, c[0x0][0x3a8] ;  /* 0x0000ea00ff027b82 */ /* 0x000e240000000a00 */
[----:B0-----:R-:W-:-:S04]  /*01c0*/  IMAD.WIDE.U32 R2, R0, 0x80, R2 ;  /* 0x0000008000027825 */ /* 0x001fc800078e0002 */
[----:B------:R-:W-:-:S07]  /*01d0*/  IMAD.WIDE R2, R7, 0x8, R2 ;  /* 0x0000000807027825 */ /* 0x000fce00078e0202 */
.L_x_202:
[----:B------:R-:W-:Y:S01]  /*01e0*/  IADD3 R4, PT, PT, R4, 0x4000, RZ ;  /* 0x0000400004047810 */ /* 0x000fe20007ffe0ff */
[----:B------:R0:W-:Y:S03]  /*01f0*/  CCTL.E.PF2 [R2] ;  /* 0x000000000200798f */ /* 0x0001e60000800100 */
[----:B------:R-:W-:Y:S02]  /*0200*/  ISETP.GE.AND P0, PT, R4, UR5, PT ;  /* 0x0000000504007c0c */ /* 0x000fe4000bf06270 */
[----:B0-----:R-:W-:-:S05]  /*0210*/  IADD3 R2, P1, PT, R2, 0x4000, RZ ;  /* 0x0000400002027810 */ /* 0x001fca0007f3e0ff */
[----:B------:R-:W-:-:S06]  /*0220*/  IMAD.X R3, RZ, RZ, R3, P1 ;  /* 0x000000ffff037224 */ /* 0x000fcc00008e0603 */
[----:B------:R-:W-:Y:S05]  /*0230*/  @!P0 BRA `(.L_x_202) ;  /* 0xfffffffc00e88947 */ /* 0x000fea000383ffff */
.L_x_199:
[----:B------:R-:W-:Y:S05]  /*0240*/  BSYNC.RECONVERGENT B0 ;  /* 0x0000000000007941 */ /* 0x000fea0003800200 */
.L_x_198:
[----:B------:R-:W0:Y:S01]  /*0250*/  LDCU.64 UR12, c[0x0][0x390] ;  /* 0x00007200ff0c77ac */ /* 0x000e220008000a00 */
[----:B------:R-:W-:Y:S01]  /*0260*/  UIMAD.WIDE UR4, UR4, 0x8, URZ ;  /* 0x00000008040478a5 */ /* 0x000fe2000f8e02ff */
[----:B------:R-:W1:Y:S01]  /*0270*/  LDCU.64 UR20, c[0x0][0x358] ;  /* 0x00006b00ff1477ac */ /* 0x000e620008000a00 */
[----:B------:R-:W2:Y:S02]  /*0280*/  LDCU.64 UR10, c[0x0][0x3a8] ;  /* 0x00007500ff0a77ac */ /* 0x000ea40008000a00 */
[----:B0-----:R-:W-:-:S04]  /*0290*/  UIADD3 UR15, UP0, UPT, UR4, UR12, URZ ;  /* 0x0000000c040f7290 */ /* 0x001fc8000ff1e0ff */
[----:B------:R-:W-:Y:S02]  /*02a0*/  UIADD3.X UR16, UPT, UPT, UR5, UR13, URZ, UP0, !UPT ;  /* 0x0000000d05107290 */ /* 0x000fe400087fe4ff */
[----:B------:R-:W-:Y:S01]  /*02b0*/  UISETP.GT.AND UP0, UPT, UR7, UR6, UPT ;  /* 0x000000060700728c */ /* 0x000fe2000bf04270 */
[----:B------:R-:W-:-:S03]  /*02c0*/  MOV R2, UR15 ;  /* 0x0000000f00027c02 */ /* 0x000fc60008000f00 */
[----:B------:R-:W-:-:S05]  /*02d0*/  IMAD.U32 R3, RZ, RZ, UR16 ;  /* 0x00000010ff037e24 */ /* 0x000fca000f8e00ff */
[----:B-12---:R-:W-:Y:S05]  /*02e0*/  BRA.U UP0, `(.L_x_203) ;  /* 0x0000000900647547 */ /* 0x006fea000b800000 */
[----:B------:R-:W-:-:S06]  /*02f0*/  UISETP.GE.AND UP0, UPT, UR9, 0x1, UPT ;  /* 0x000000010900788c */ /* 0x000fcc000bf06270 */
[----:B------:R-:W-:-:S13]  /*0300*/  PLOP3.LUT P0, PT, PT, PT, UP0, 0x80, 0x8 ;  /* 0x000000000008781c */ /* 0x000fda0003f0f008 */
[----:B------:R-:W-:Y:S05]  /*0310*/  @!P0 EXIT ;  /* 0x000000000000894d */ /* 0x000fea0003800000 */
[----:B------:R-:W-:Y:S01]  /*0320*/  UISETP.GE.U32.AND UP0, UPT, UR9, 0x8, UPT ;  /* 0x000000080900788c */ /* 0x000fe2000bf06070 */
[----:B------:R-:W-:-:S08]  /*0330*/  HFMA2 R13, -RZ, RZ, 0, 0 ;  /* 0x00000000ff0d7431 */ /* 0x000fd000000001ff */
[----:B------:R-:W-:Y:S05]  /*0340*/  BRA.U !UP0, `(.L_x_204) ;  /* 0x0000000508387547 */ /* 0x000fea000b800000 */
[----:B------:R-:W0:Y:S01]  /*0350*/  LDC.64 R4, c[0x0][0x3a8] ;  /* 0x0000ea00ff047b82 */ /* 0x000e220000000a00 */
[----:B------:R-:W1:Y:S01]  /*0360*/  LDCU.128 UR16, c[0x0][0x390] ;  /* 0x00007200ff1077ac */ /* 0x000e620008000c00 */
[----:B------:R-:W-:Y:S01]  /*0370*/  UMOV UR7, UR4 ;  /* 0x0000000400077c82 */ /* 0x000fe20008000000 */
[----:B------:R-:W-:Y:S01]  /*0380*/  UMOV UR8, UR5 ;  /* 0x0000000500087c82 */ /* 0x000fe20008000000 */
[----:B------:R-:W-:Y:S02]  /*0390*/  UIADD3 UR4, UP0, UPT, UR7, 0xc00, URZ ;  /* 0x00000c0007047890 */ /* 0x000fe4000ff1e0ff */
[----:B------:R-:W-:Y:S02]  /*03a0*/  ULOP3.LUT UR6, UR9, 0x7ffffff8, URZ, 0xc0, !UPT ;  /* 0x7ffffff809067892 */ /* 0x000fe4000f8ec0ff */
[----:B------:R-:W-:Y:S02]  /*03b0*/  UIADD3.X UR5, UPT, UPT, URZ, UR8, URZ, UP0, !UPT ;  /* 0x00000008ff057290 */ /* 0x000fe400087fe4ff */
[----:B------:R-:W-:-:S02]  /*03c0*/  UIADD3 UR10, UP0, UPT, UR4, UR10, URZ ;  /* 0x0000000a040a7290 */ /* 0x000fc4000ff1e0ff */
[----:B------:R-:W-:Y:S02]  /*03d0*/  UIADD3 UR12, UP1, UPT, UR4, UR12, URZ ;  /* 0x0000000c040c7290 */ /* 0x000fe4000ff3e0ff */
[----:B------:R-:W-:Y:S01]  /*03e0*/  UIMAD UR4, UR14, UR9, URZ ;  /* 0x000000090e0472a4 */ /* 0x000fe2000f8e02ff */
[----:B-1----:R-:W-:Y:S01]  /*03f0*/  MOV R7, UR17 ;  /* 0x0000001100077c02 */ /* 0x002fe20008000f00 */
[----:B------:R-:W-:Y:S01]  /*0400*/  IMAD.U32 R6, RZ, RZ, UR16 ;  /* 0x00000010ff067e24 */ /* 0x000fe2000f8e00ff */
[----:B------:R-:W-:Y:S01]  /*0410*/  MOV R9, UR19 ;  /* 0x0000001300097c02 */ /* 0x000fe20008000f00 */
[----:B------:R-:W-:Y:S01]  /*0420*/  IMAD.U32 R8, RZ, RZ, UR18 ;  /* 0x00000012ff087e24 */ /* 0x000fe2000f8e00ff */
[----:B------:R-:W-:Y:S01]  /*0430*/  USHF.L.U32 UR4, UR4, 0x7, URZ ;  /* 0x0000000704047899 */ /* 0x000fe200080006ff */
[C---:B0-----:R-:W-:Y:S01]  /*0440*/  IMAD.WIDE.U32 R4, R0.reuse, 0x8, R4 ;  /* 0x0000000800047825 */ /* 0x041fe200078e0004 */
[----:B------:R-:W-:Y:S02]  /*0450*/  UIADD3.X UR11, UPT, UPT, UR5, UR11, URZ, UP0, !UPT ;  /* 0x0000000b050b7290 */ /* 0x000fe400087fe4ff */
[----:B------:R-:W-:Y:S01]  /*0460*/  UIADD3.X UR13, UPT, UPT, UR5, UR13, URZ, UP1, !UPT ;  /* 0x0000000d050d7290 */ /* 0x000fe20008ffe4ff */
[C---:B------:R-:W-:Y:S01]  /*0470*/  IMAD.WIDE.U32 R6, R0.reuse, 0x8, R6 ;  /* 0x0000000800067825 */ /* 0x040fe200078e0006 */
[----:B------:R-:W0:Y:S03]  /*0480*/  LDCU.64 UR22, c[0x0][0x388] ;  /* 0x00007100ff1677ac */ /* 0x000e260008000a00 */
[----:B------:R-:W-:Y:S01]  /*0490*/  IMAD.WIDE.U32 R8, R0, 0x8, R8 ;  /* 0x0000000800087825 */ /* 0x000fe200078e0008 */
[----:B------:R-:W-:-:S02]  /*04a0*/  UIMAD.WIDE UR4, UR4, 0x8, UR18 ;  /* 0x00000008040478a5 */ /* 0x000fc4000f8e0212 */
[----:B------:R-:W-:Y:S01]  /*04b0*/  UIADD3 UR6, UPT, UPT, -UR6, URZ, URZ ;  /* 0x000000ff06067290 */ /* 0x000fe2000fffe1ff */
[----:B------:R-:W-:-:S11]  /*04c0*/  VIADD R0, R0, 0x80 ;  /* 0x0000008000007836 */ /* 0x000fd60000000000 */
.L_x_205:
[----:B---3--:R-:W-:Y:S02]  /*04d0*/  IADD3 R18, P0, PT, R8, UR7, RZ ;  /* 0x0000000708127c10 */ /* 0x008fe4000ff1e0ff */
[----:B------:R-:W-:Y:S02]  /*04e0*/  IADD3 R20, P1, PT, R4, UR7, RZ ;  /* 0x0000000704147c10 */ /* 0x000fe4000ff3e0ff */
[----:B------:R-:W-:Y:S02]  /*04f0*/  IADD3.X R19, PT, PT, R9, UR8, RZ, P0, !PT ;  /* 0x0000000809137c10 */ /* 0x000fe400087fe4ff */
[----:B------:R-:W-:-:S03]  /*0500*/  IADD3.X R21, PT, PT, R5, UR8, RZ, P1, !PT ;  /* 0x0000000805157c10 */ /* 0x000fc60008ffe4ff */
[----:B------:R-:W0:Y:S04]  /*0510*/  LDG.E.64 R10, desc[UR20][R18.64] ;  /* 0x00000014120a7981 */ /* 0x000e28000c1e1b00 */
[----:B------:R-:W0:Y:S01]  /*0520*/  LDG.E.64 R12, desc[UR20][R20.64] ;  /* 0x00000014140c7981 */ /* 0x000e22000c1e1b00 */
[----:B------:R-:W-:Y:S01]  /*0530*/  IADD3 R24, P0, PT, R6, UR7, RZ ;  /* 0x0000000706187c10 */ /* 0x000fe2000ff1e0ff */
[----:B------:R-:W-:Y:S01]  /*0540*/  IMAD.U32 R15, RZ, RZ, UR11 ;  /* 0x0000000bff0f7e24 */ /* 0x000fe2000f8e00ff */
[----:B------:R-:W-:Y:S02]  /*0550*/  MOV R14, UR10 ;  /* 0x0000000a000e7c02 */ /* 0x000fe40008000f00 */
[----:B------:R-:W-:Y:S02]  /*0560*/  MOV R23, 0x8 ;  /* 0x0000000800177802 */ /* 0x000fe40000000f00 */
[----:B------:R-:W-:Y:S01]  /*0570*/  IADD3.X R25, PT, PT, R7, UR8, RZ, P0, !PT ;  /* 0x0000000807197c10 */ /* 0x000fe200087fe4ff */
[----:B0-----:R-:W-:-:S02]  /*0580*/  DFMA R16, -R12, UR22, R10 ;  /* 0x000000160c107c2b */ /* 0x001fc4000800010a */
[----:B------:R-:W-:-:S04]  /*0590*/  IMAD.WIDE R12, R0, R23, UR4 ;  /* 0x00000004000c7e25 */ /* 0x000fc8000f8e0217 */
[----:B------:R-:W-:Y:S01]  /*05a0*/  IMAD.WIDE R10, R0, 0x8, R14 ;  /* 0x00000008000a7825 */ /* 0x000fe200078e020e */
[----:B------:R0:W-:Y:S04]  /*05b0*/  STG.E.64 desc[UR20][R24.64], R16 ;  /* 0x0000001018007986 */ /* 0x0001e8000c101b14 */
[----:B------:R-:W2:Y:S04]  /*05c0*/  LDG.E.64 R14, desc[UR20][R12.64] ;  /* 0x000000140c0e7981 */ /* 0x000ea8000c1e1b00 */
[----:B------:R-:W2:Y:S01]  /*05d0*/  LDG.E.64 R18, desc[UR20][R10.64+-0xc00] ;  /* 0xfff400140a127981 */ /* 0x000ea2000c1e1b00 */
[----:B------:R-:W-:Y:S01]  /*05e0*/  MOV R21, UR13 ;  /* 0x0000000d00157c02 */ /* 0x000fe20008000f00 */
[----:B------:R-:W-:Y:S01]  /*05f0*/  IMAD.U32 R20, RZ, RZ, UR12 ;  /* 0x0000000cff147e24 */ /* 0x000fe2000f8e00ff */
[----:B--2---:R-:W-:-:S03]  /*0600*/  DFMA R18, -R18, UR22, R14 ;  /* 0x0000001612127c2b */ /* 0x004fc6000800010e */
[----:B------:R-:W-:-:S05]  /*0610*/  IMAD.WIDE R14, R0, 0x8, R20 ;  /* 0x00000008000e7825 */ /* 0x000fca00078e0214 */
[----:B------:R1:W-:Y:S04]  /*0620*/  STG.E.64 desc[UR20][R14.64+-0xc00], R18 ;  /* 0xfff400120e007986 */ /* 0x0003e8000c101b14 */
[----:B------:R-:W2:Y:S04]  /*0630*/  LDG.E.64 R20, desc[UR20][R12.64+0x400] ;  /* 0x000400140c147981 */ /* 0x000ea8000c1e1b00 */
[----:B------:R-:W2:Y:S02]  /*0640*/  LDG.E.64 R22, desc[UR20][R10.64+-0x800] ;  /* 0xfff800140a167981 */ /* 0x000ea4000c1e1b00 */
[----:B--2---:R-:W-:-:S07]  /*0650*/  DFMA R20, -R22, UR22, R20 ;  /* 0x0000001616147c2b */ /* 0x004fce0008000114 */
[----:B------:R2:W-:Y:S04]  /*0660*/  STG.E.64 desc[UR20][R14.64+-0x800], R20 ;  /* 0xfff800140e007986 */ /* 0x0005e8000c101b14 */
[----:B0-----:R-:W3:Y:S04]  /*0670*/  LDG.E.64 R16, desc[UR20][R12.64+0x800] ;  /* 0x000800140c107981 */ /* 0x001ee8000c1e1b00 */
[----:B------:R-:W3:Y:S02]  /*0680*/  LDG.E.64 R22, desc[UR20][R10.64+-0x400] ;  /* 0xfffc00140a167981 */ /* 0x000ee4000c1e1b00 */
[----:B---3--:R-:W-:-:S07]  /*0690*/  DFMA R16, -R22, UR22, R16 ;  /* 0x0000001616107c2b */ /* 0x008fce0008000110 */
[----:B------:R0:W-:Y:S04]  /*06a0*/  STG.E.64 desc[UR20][R14.64+-0x400], R16 ;  /* 0xfffc00100e007986 */ /* 0x0001e8000c101b14 */
[----:B------:R-:W3:Y:S04]  /*06b0*/  LDG.E.64 R22, desc[UR20][R12.64+0xc00] ;  /* 0x000c00140c167981 */ /* 0x000ee8000c1e1b00 */
[----:B------:R-:W3:Y:S02]  /*06c0*/  LDG.E.64 R24, desc[UR20][R10.64] ;  /* 0x000000140a187981 */ /* 0x000ee4000c1e1b00 */
[----:B---3--:R-:W-:-:S07]  /*06d0*/  DFMA R22, -R24, UR22, R22 ;  /* 0x0000001618167c2b */ /* 0x008fce0008000116 */
[----:B------:R3:W-:Y:S04]  /*06e0*/  STG.E.64 desc[UR20][R14.64], R22 ;  /* 0x000000160e007986 */ /* 0x0007e8000c101b14 */
[----:B-1----:R-:W4:Y:S04]  /*06f0*/  LDG.E.64 R18, desc[UR20][R12.64+0x1000] ;  /* 0x001000140c127981 */ /* 0x002f28000c1e1b00 */
[----:B------:R-:W4:Y:S02]  /*0700*/  LDG.E.64 R24, desc[UR20][R10.64+0x400] ;  /* 0x000400140a187981 */ /* 0x000f24000c1e1b00 */
[----:B----4-:R-:W-:-:S07]  /*0710*/  DFMA R18, -R24, UR22, R18 ;  /* 0x0000001618127c2b */ /* 0x010fce0008000112 */
[----:B------:R3:W-:Y:S04]  /*0720*/  STG.E.64 desc[UR20][R14.64+0x400], R18 ;  /* 0x000400120e007986 */ /* 0x0007e8000c101b14 */
[----:B--2---:R-:W2:Y:S04]  /*0730*/  LDG.E.64 R20, desc[UR20][R12.64+0x1400] ;  /* 0x001400140c147981 */ /* 0x004ea8000c1e1b00 */
[----:B------:R-:W2:Y:S02]  /*0740*/  LDG.E.64 R24, desc[UR20][R10.64+0x800] ;  /* 0x000800140a187981 */ /* 0x000ea4000c1e1b00 */
[----:B--2---:R-:W-:-:S07]  /*0750*/  DFMA R20, -R24, UR22, R20 ;  /* 0x0000001618147c2b */ /* 0x004fce0008000114 */
[----:B------:R3:W-:Y:S04]  /*0760*/  STG.E.64 desc[UR20][R14.64+0x800], R20 ;  /* 0x000800140e007986 */ /* 0x0007e8000c101b14 */
[----:B0-----:R-:W2:Y:S04]  /*0770*/  LDG.E.64 R16, desc[UR20][R12.64+0x1800] ;  /* 0x001800140c107981 */ /* 0x001ea8000c1e1b00 */
[----:B------:R-:W2:Y:S01]  /*0780*/  LDG.E.64 R24, desc[UR20][R10.64+0xc00] ;  /* 0x000c00140a187981 */ /* 0x000ea2000c1e1b00 */
[----:B------:R-:W-:Y:S01]  /*0790*/  UIADD3 UR7, UP0, UPT, UR7, 0x2000, URZ ;  /* 0x0000200007077890 */ /* 0x000fe2000ff1e0ff */
[----:B------:R-:W-:Y:S01]  /*07a0*/  VIADD R0, R0, 0x400 ;  /* 0x0000040000007836 */ /* 0x000fe20000000000 */
[----:B------:R-:W-:-:S02]  /*07b0*/  UIADD3 UR6, UPT, UPT, UR6, 0x8, URZ ;  /* 0x0000000806067890 */ /* 0x000fc4000fffe0ff */
[----:B------:R-:W-:Y:S02]  /*07c0*/  UIADD3.X UR8, UPT, UPT, URZ, UR8, URZ, UP0, !UPT ;  /* 0x00000008ff087290 */ /* 0x000fe400087fe4ff */
[----:B------:R-:W-:Y:S01]  /*07d0*/  UISETP.NE.AND UP0, UPT, UR6, URZ, UPT ;  /* 0x000000ff0600728c */ /* 0x000fe2000bf05270 */
[----:B--2---:R-:W-:-:S07]  /*07e0*/  DFMA R16, -R24, UR22, R16 ;  /* 0x0000001618107c2b */ /* 0x004fce0008000110 */
[----:B------:R3:W-:Y:S01]  /*07f0*/  STG.E.64 desc[UR20][R14.64+0xc00], R16 ;  /* 0x000c00100e007986 */ /* 0x0007e2000c101b14 */
[----:B------:R-:W-:Y:S05]  /*0800*/  BRA.U UP0, `(.L_x_205) ;  /* 0xfffffffd00307547 */ /* 0x000fea000b83ffff */
[----:B------:R-:W0:Y:S02]  /*0810*/  LDC R13, c[0x0][0x384] ;  /* 0x0000e100ff0d7b82 */ /* 0x000e240000000800 */
[----:B0-----:R-:W-:-:S07]  /*0820*/  LOP3.LUT R13, R13, 0x7ffffff8, RZ, 0xc0, !PT ;  /* 0x7ffffff80d0d7812 */ /* 0x001fce00078ec0ff */
.L_x_204:
[----:B------:R-:W0:Y:S02]  /*0830*/  LDC R12, c[0x0][0x384] ;  /* 0x0000e100ff0c7b82 */ /* 0x000e240000000800 */
[----:B0-----:R-:W-:-:S13]  /*0840*/  LOP3.LUT P0, R5, R12, 0x7, RZ, 0xc0, !PT ;  /* 0x000000070c057812 */ /* 0x001fda000780c0ff */
[----:B------:R-:W-:Y:S05]  /*0850*/  @!P0 EXIT ;  /* 0x000000000000894d */ /* 0x000fea0003800000 */
[C---:B------:R-:W-:Y:S01]  /*0860*/  SHF.L.U32 R0, R12.reuse, 0x7, RZ ;  /* 0x000000070c007819 */ /* 0x040fe200000006ff */
[----:B------:R-:W0:Y:S01]  /*0870*/  LDCU.64 UR4, c[0x0][0x3a8] ;  /* 0x00007500ff0477ac */ /* 0x000e220008000a00 */
[----:B------:R-:W-:Y:S02]  /*0880*/  ISETP.GE.U32.AND P0, PT, R5, 0x4, PT ;  /* 0x000000040500780c */ /* 0x000fe40003f06070 */
[----:B---3--:R-:W-:Y:S01]  /*0890*/  LOP3.LUT R22, R12, 0x3, RZ, 0xc0, !PT ;  /* 0x000000030c167812 */ /* 0x008fe200078ec0ff */
[----:B------:R-:W-:Y:S01]  /*08a0*/  IMAD R0, R0, UR14, RZ ;  /* 0x0000000e00007c24 */ /* 0x000fe2000f8e02ff */
[----:B------:R-:W1:Y:S02]  /*08b0*/  LDCU.64 UR6, c[0x0][0x398] ;  /* 0x00007300ff0677ac */ /* 0x000e640008000a00 */
[----:B------:R-:W-:Y:S01]  /*08c0*/  ISETP.NE.AND P1, PT, R22, RZ, PT ;  /* 0x000000ff1600720c */ /* 0x000fe20003f25270 */
[----:B------:R-:W-:Y:S02]  /*08d0*/  IMAD.WIDE R6, R0, 0x8, RZ ;  /* 0x0000000800067825 */ /* 0x000fe400078e02ff */
[----:B------:R-:W2:Y:S01]  /*08e0*/  S2R R0, SR_TID.X ;  /* 0x0000000000007919 */ /* 0x000ea20000002100 */
[----:B0-----:R-:W-:-:S04]  /*08f0*/  IADD3 R4, P2, PT, R6, UR4, RZ ;  /* 0x0000000406047c10 */ /* 0x001fc8000ff5e0ff */
[----:B------:R-:W-:Y:S02]  /*0900*/  IADD3.X R5, PT, PT, R7, UR5, RZ, P2, !PT ;  /* 0x0000000507057c10 */ /* 0x000fe400097fe4ff */
[----:B-1----:R-:W-:-:S04]  /*0910*/  IADD3 R6, P3, PT, R6, UR6, RZ ;  /* 0x0000000606067c10 */ /* 0x002fc8000ff7e0ff */
[----:B------:R-:W-:Y:S01]  /*0920*/  IADD3.X R7, PT, PT, R7, UR7, RZ, P3, !PT ;  /* 0x0000000707077c10 */ /* 0x000fe20009ffe4ff */
[----:B------:R-:W-:Y:S08]  /*0930*/  @!P0 BRA `(.L_x_206) ;  /* 0x0000000000588947 */ /* 0x000ff00003800000 */
[----:B--2---:R-:W-:Y:S01]  /*0940*/  IMAD R19, R13, 0x80, R0 ;  /* 0x000000800d137824 */ /* 0x004fe200078e0200 */
[----:B------:R-:W0:Y:S03]  /*0950*/  LDCU.64 UR4, c[0x0][0x388] ;  /* 0x00007100ff0477ac */ /* 0x000e260008000a00 */
[----:B------:R-:W-:-:S04]  /*0960*/  IMAD.WIDE R10, R19, 0x8, R6 ;  /* 0x00000008130a7825 */ /* 0x000fc800078e0206 */
[C---:B------:R-:W-:Y:S01]  /*0970*/  IMAD.WIDE R8, R19.reuse, 0x8, R4 ;  /* 0x0000000813087825 */ /* 0x040fe200078e0204 */
[----:B------:R-:W0:Y:S04]  /*0980*/  LDG.E.64 R14, desc[UR20][R10.64] ;  /* 0x000000140a0e7981 */ /* 0x000e28000c1e1b00 */
[----:B------:R-:W0:Y:S02]  /*0990*/  LDG.E.64 R16, desc[UR20][R8.64] ;  /* 0x0000001408107981 */ /* 0x000e24000c1e1b00 */
[----:B0-----:R-:W-:Y:S01]  /*09a0*/  DFMA R16, -R16, UR4, R14 ;  /* 0x0000000410107c2b */ /* 0x001fe2000800010e */
[----:B------:R-:W-:-:S06]  /*09b0*/  IMAD.WIDE R14, R19, 0x8, R2 ;  /* 0x00000008130e7825 */ /* 0x000fcc00078e0202 */
[----:B------:R0:W-:Y:S04]  /*09c0*/  STG.E.64 desc[UR20][R14.64], R16 ;  /* 0x000000100e007986 */ /* 0x0001e8000c101b14 */
[----:B------:R-:W2:Y:S04]  /*09d0*/  LDG.E.64 R18, desc[UR20][R10.64+0x400] ;  /* 0x000400140a127981 */ /* 0x000ea8000c1e1b00 */
[----:B------:R-:W2:Y:S02]  /*09e0*/  LDG.E.64 R20, desc[UR20][R8.64+0x400] ;  /* 0x0004001408147981 */ /* 0x000ea4000c1e1b00 */
        /* <DEDUP_REMOVED lines=8> */
[----:B------:R-:W-:Y:S01]  /*0a70*/  IADD3 R13, PT, PT, R13, 0x4, RZ ;  /* 0x000000040d0d7810 */ /* 0x000fe20007ffe0ff */
[----:B--2---:R-:W-:-:S07]  /*0a80*/  DFMA R24, -R26, UR4, R24 ;  /* 0x000000041a187c2b */ /* 0x004fce0008000118 */
[----:B------:R0:W-:Y:S04]  /*0a90*/  STG.E.64 desc[UR20][R14.64+0xc00], R24 ;  /* 0x000c00180e007986 */ /* 0x0001e8000c101b14 */
.L_x_206:
[----:B------:R-:W-:Y:S05]  /*0aa0*/  @!P1 EXIT ;  /* 0x000000000000994d */ /* 0x000fea0003800000 */
[----:B------:R-:W-:Y:S02]  /*0ab0*/  ISETP.NE.AND P0, PT, R22, 0x1, PT ;  /* 0x000000011600780c */ /* 0x000fe40003f05270 */
[----:B------:R-:W-:-:S04]  /*0ac0*/  LOP3.LUT R12, R12, 0x1, RZ, 0xc0, !PT ;  /* 0x000000010c0c7812 */ /* 0x000fc800078ec0ff */
[----:B------:R-:W-:-:S07]  /*0ad0*/  ISETP.NE.U32.AND P1, PT, R12, 0x1, PT ;  /* 0x000000010c00780c */ /* 0x000fce0003f25070 */
[----:B------:R-:W-:Y:S06]  /*0ae0*/  @!P0 BRA `(.L_x_207) ;  /* 0x0000000000388947 */ /* 0x000fec0003800000 */
[----:B0-2---:R-:W-:Y:S01]  /*0af0*/  IMAD R21, R13, 0x80, R0 ;  /* 0x000000800d157824 */ /* 0x005fe200078e0200 */
        /* <DEDUP_REMOVED lines=13> */
.L_x_207:
[----:B------:R-:W-:Y:S05]  /*0bd0*/  @P1 EXIT ;  /* 0x000000000000194d */ /* 0x000fea0003800000 */
[----:B--2---:R-:W-:Y:S01]  /*0be0*/  IMAD R13, R13, 0x80, R0 ;  /* 0x000000800d0d7824 */ /* 0x004fe200078e0200 */
[----:B------:R-:W1:Y:S03]  /*0bf0*/  LDCU.64 UR4, c[0x0][0x388] ;  /* 0x00007100ff0477ac */ /* 0x000e660008000a00 */
[----:B------:R-:W-:-:S04]  /*0c00*/  IMAD.WIDE R6, R13, 0x8, R6 ;  /* 0x000000080d067825 */ /* 0x000fc800078e0206 */
[C---:B------:R-:W-:Y:S02]  /*0c10*/  IMAD.WIDE R4, R13.reuse, 0x8, R4 ;  /* 0x000000080d047825 */ /* 0x040fe400078e0204 */
[----:B------:R-:W1:Y:S04]  /*0c20*/  LDG.E.64 R6, desc[UR20][R6.64] ;  /* 0x0000001406067981 */ /* 0x000e68000c1e1b00 */
[----:B------:R-:W1:Y:S01]  /*0c30*/  LDG.E.64 R4, desc[UR20][R4.64] ;  /* 0x0000001404047981 */ /* 0x000e62000c1e1b00 */
[----:B------:R-:W-:Y:S01]  /*0c40*/  IMAD.WIDE R2, R13, 0x8, R2 ;  /* 0x000000080d027825 */ /* 0x000fe200078e0202 */
[----:B-1----:R-:W-:-:S07]  /*0c50*/  DFMA R8, -R4, UR4, R6 ;  /* 0x0000000404087c2b */ /* 0x002fce0008000106 */
[----:B------:R-:W-:Y:S01]  /*0c60*/  STG.E.64 desc[UR20][R2.64], R8 ;  /* 0x0000000802007986 */ /* 0x000fe2000c101b14 */
[----:B------:R-:W-:Y:S05]  /*0c70*/  EXIT ;  /* 0x000000000000794d */ /* 0x000fea0003800000 */
.L_x_203:
[----:B------:R-:W0:Y:S02]  /*0c80*/  LDC R8, c[0x0][0x384] ;  /* 0x0000e100ff087b82 */ /* 0x000e240000000800 */
[----:B0-----:R-:W-:-:S13]  /*0c90*/  ISETP.GE.AND P0, PT, R8, 0x1, PT ;  /* 0x000000010800780c */ /* 0x001fda0003f06270 */
[----:B------:R-:W-:Y:S05]  /*0ca0*/  @!P0 EXIT ;  /* 0x000000000000894d */ /* 0x000fea0003800000 */
[----:B------:R-:W0:Y:S01]  /*0cb0*/  LDCU.64 UR4, c[0x0][0x398] ;  /* 0x00007300ff0477ac */ /* 0x000e220008000a00 */
[C---:B------:R-:W-:Y:S01]  /*0cc0*/  SHF.L.U32 R4, R8.reuse, 0x7, RZ ;  /* 0x0000000708047819 */ /* 0x040fe200000006ff */
[----:B------:R-:W1:Y:S01]  /*0cd0*/  S2R R0, SR_TID.X ;  /* 0x0000000000007919 */ /* 0x000e620000002100 */
[----:B------:R-:W-:Y:S01]  /*0ce0*/  LOP3.LUT R14, R8, 0x7, RZ, 0xc0, !PT ;  /* 0x00000007080e7812 */ /* 0x000fe200078ec0ff */
[----:B------:R-:W2:Y:S01]  /*0cf0*/  LDCU.64 UR6, c[0x0][0x3a8] ;  /* 0x00007500ff0677ac */ /* 0x000ea20008000a00 */
[----:B------:R-:W-:Y:S02]  /*0d00*/  IMAD.MOV.U32 R9, RZ, RZ, RZ ;  /* 0x000000ffff097224 */ /* 0x000fe400078e00ff */
[----:B------:R-:W-:-:S04]  /*0d10*/  IMAD R4, R4, UR14, RZ ;  /* 0x0000000e04047c24 */ /* 0x000fc8000f8e02ff */
[----:B------:R-:W-:-:S03]  /*0d20*/  IMAD.WIDE R6, R4, 0x8, RZ ;  /* 0x0000000804067825 */ /* 0x000fc600078e02ff */
[----:B0-----:R-:W-:-:S04]  /*0d30*/  IADD3 R4, P0, PT, R6, UR4, RZ ;  /* 0x0000000406047c10 */ /* 0x001fc8000ff1e0ff */
[----:B------:R-:W-:Y:S02]  /*0d40*/  IADD3.X R5, PT, PT, R7, UR5, RZ, P0, !PT ;  /* 0x0000000507057c10 */ /* 0x000fe400087fe4ff */
[----:B------:R-:W-:Y:S02]  /*0d50*/  ISETP.GE.U32.AND P0, PT, R8, 0x8, PT ;  /* 0x000000080800780c */ /* 0x000fe40003f06070 */
[----:B--2---:R-:W-:-:S04]  /*0d60*/  IADD3 R6, P1, PT, R6, UR6, RZ ;  /* 0x0000000606067c10 */ /* 0x004fc8000ff3e0ff */
[----:B------:R-:W-:-:S07]  /*0d70*/  IADD3.X R7, PT, PT, R7, UR7, RZ, P1, !PT ;  /* 0x0000000707077c10 */ /* 0x000fce0008ffe4ff */
[----:B-1----:R-:W-:Y:S05]  /*0d80*/  @!P0 BRA `(.L_x_208) ;  /* 0x0000000400188947 */ /* 0x002fea0003800000 */
[----:B------:R-:W-:Y:S01]  /*0d90*/  LOP3.LUT R9, R8, 0x7ffffff8, RZ, 0xc0, !PT ;  /* 0x7ffffff808097812 */ /* 0x000fe200078ec0ff */
[----:B------:R-:W0:Y:S01]  /*0da0*/  LDCU.64 UR4, c[0x0][0x388] ;  /* 0x00007100ff0477ac */ /* 0x000e220008000a00 */
[----:B------:R-:W-:-:S07]  /*0db0*/  MOV R8, RZ ;  /* 0x000000ff00087202 */ /* 0x000fce0000000f00 */
.L_x_211:
[----:B------:R-:W-:-:S05]  /*0dc0*/  IMAD R15, R8, 0x80, R0 ;  /* 0x00000080080f7824 */ /* 0x000fca00078e0200 */
[----:B------:R-:W-:-:S13]  /*0dd0*/  ISETP.GE.AND P0, PT, R15, UR8, PT ;  /* 0x000000080f007c0c */ /* 0x000fda000bf06270 */
[C---:B-1----:R-:W-:Y:S01]  /*0de0*/  @!P0 IMAD.WIDE.U32 R18, R15.reuse, 0x8, R4 ;  /* 0x000000080f128825 */ /* 0x042fe200078e0004 */
[----:B------:R-:W1:Y:S03]  /*0df0*/  @!P0 LDC.64 R24, c[0x0][0x388] ;  /* 0x0000e200ff188b82 */ /* 0x000e660000000a00 */
[C---:B------:R-:W-:Y:S02]  /*0e00*/  @!P0 IMAD.WIDE.U32 R20, R15.reuse, 0x8, R6 ;  /* 0x000000080f148825 */ /* 0x040fe400078e0006 */
[----:B------:R-:W1:Y:S04]  /*0e10*/  @!P0 LDG.E.64 R18, desc[UR20][R18.64] ;  /* 0x0000001412128981 */ /* 0x000e68000c1e1b00 */
[----:B------:R-:W1:Y:S01]  /*0e20*/  @!P0 LDG.E.64 R20, desc[UR20][R20.64] ;  /* 0x0000001414148981 */ /* 0x000e62000c1e1b00 */
[C---:B------:R-:W-:Y:S01]  /*0e30*/  IADD3 R17, PT, PT, R15.reuse, 0x80, RZ ;  /* 0x000000800f117810 */ /* 0x040fe20007ffe0ff */
[----:B------:R-:W-:-:S03]  /*0e40*/  @!P0 IMAD.WIDE.U32 R26, R15, 0x8, R2 ;  /* 0x000000080f1a8825 */ /* 0x000fc600078e0002 */
[C---:B------:R-:W-:Y:S01]  /*0e50*/  ISETP.GE.AND P1, PT, R17.reuse, UR8, PT ;  /* 0x0000000811007c0c */ /* 0x040fe2000bf26270 */
        /* <DEDUP_REMOVED lines=8> */
[----:B------:R-:W-:Y:S01]  /*0ee0*/  ISETP.GE.AND P0, PT, R16, UR8, PT ;  /* 0x0000000810007c0c */ /* 0x000fe2000bf06270 */
[----:B------:R-:W-:Y:S01]  /*0ef0*/  IMAD.WIDE R16, R17, 0x8, R2 ;  /* 0x0000000811107825 */ /* 0x000fe200078e0202 */
[----:B-1----:R-:W-:-:S11]  /*0f00*/  @!P1 DFMA R28, -R18, R20, R22 ;  /* 0x00000014121c922b */ /* 0x002fd60000000116 */
[----:B------:R-:W1:Y:S01]  /*0f10*/  @!P0 LDC.64 R20, c[0x0][0x388] ;  /* 0x0000e200ff148b82 */ /* 0x000e620000000a00 */
[----:B------:R-:W-:Y:S04]  /*0f20*/  @!P1 STG.E.64 desc[UR20][R16.64], R28 ;  /* 0x0000001c10009986 */ /* 0x000fe8000c101b14 */
[----:B------:R-:W1:Y:S04]  /*0f30*/  @!P0 LDG.E.64 R22, desc[UR20][R10.64+0x400] ;  /* 0x000400140a168981 */ /* 0x000e68000c1e1b00 */
[----:B------:R-:W1:Y:S01]  /*0f40*/  @!P0 LDG.E.64 R18, desc[UR20][R12.64+0x400] ;  /* 0x000400140c128981 */ /* 0x000e62000c1e1b00 */
[----:B--2---:R-:W-:-:S04]  /*0f50*/  IADD3 R24, PT, PT, R15, 0x180, RZ ;  /* 0x000001800f187810 */ /* 0x004fc80007ffe0ff */
[----:B------:R-:W-:Y:S01]  /*0f60*/  ISETP.GE.AND P1, PT, R24, UR8, PT ;  /* 0x0000000818007c0c */ /* 0x000fe2000bf26270 */
[----:B-1----:R-:W-:-:S12]  /*0f70*/  @!P0 DFMA R24, -R18, R20, R22 ;  /* 0x000000141218822b */ /* 0x002fd80000000116 */
[----:B------:R-:W1:Y:S01]  /*0f80*/  @!P1 LDC.64 R20, c[0x0][0x388] ;  /* 0x0000e200ff149b82 */ /* 0x000e620000000a00 */
[----:B------:R2:W-:Y:S04]  /*0f90*/  @!P0 STG.E.64 desc[UR20][R16.64+0x400], R24 ;  /* 0x0004001810008986 */ /* 0x0005e8000c101b14 */
[----:B------:R-:W1:Y:S04]  /*0fa0*/  @!P1 LDG.E.64 R22, desc[UR20][R10.64+0x800] ;  /* 0x000800140a169981 */ /* 0x000e68000c1e1b00 */
[----:B------:R-:W1:Y:S01]  /*0fb0*/  @!P1 LDG.E.64 R18, desc[UR20][R12.64+0x800] ;  /* 0x000800140c129981 */ /* 0x000e62000c1e1b00 */
[----:B------:R-:W-:-:S05]  /*0fc0*/  VIADD R26, R15, 0x200 ;  /* 0x000002000f1a7836 */ /* 0x000fca0000000000 */
[----:B------:R-:W-:Y:S01]  /*0fd0*/  ISETP.GE.AND P0, PT, R26, UR8, PT ;  /* 0x000000081a007c0c */ /* 0x000fe2000bf06270 */
[----:B-1----:R-:W-:-:S12]  /*0fe0*/  @!P1 DFMA R26, -R18, R20, R22 ;  /* 0x00000014121a922b */ /* 0x002fd80000000116 */
[----:B------:R-:W1:Y:S01]  /*0ff0*/  @!P0 LDC.64 R20, c[0x0][0x388] ;  /* 0x0000e200ff148b82 */ /* 0x000e620000000a00 */
[----:B------:R3:W-:Y:S04]  /*1000*/  @!P1 STG.E.64 desc[UR20][R16.64+0x800], R26 ;  /* 0x0008001a10009986 */ /* 0x0007e8000c101b14 */
        /* <DEDUP_REMOVED lines=9> */
[----:B---3--:R-:W-:-:S05]  /*10a0*/  VIADD R26, R15, 0x300 ;  /* 0x000003000f1a7836 */ /* 0x008fca0000000000 */
[----:B------:R-:W-:-:S13]  /*10b0*/  ISETP.GE.AND P0, PT, R26, UR8, PT ;  /* 0x000000081a007c0c */ /* 0x000fda000bf06270 */
[----:B------:R-:W3:Y:S01]  /*10c0*/  @!P0 LDC.64 R26, c[0x0][0x388] ;  /* 0x0000e200ff1a8b82 */ /* 0x000ee20000000a00 */
[----:B-1----:R-:W-:-:S07]  /*10d0*/  @!P1 DFMA R18, -R18, R20, R22 ;  /* 0x000000141212922b */ /* 0x002fce0000000116 */
[----:B------:R2:W-:Y:S04]  /*10e0*/  @!P1 STG.E.64 desc[UR20][R16.64+0x1000], R18 ;  /* 0x0010001210009986 */ /* 0x0005e8000c101b14 */
[----:B------:R-:W3:Y:S04]  /*10f0*/  @!P0 LDG.E.64 R20, desc[UR20][R10.64+0x1400] ;  /* 0x001400140a148981 */ /* 0x000ee8000c1e1b00 */
[----:B------:R-:W3:Y:S01]  /*1100*/  @!P0 LDG.E.64 R22, desc[UR20][R12.64+0x1400] ;  /* 0x001400140c168981 */ /* 0x000ee2000c1e1b00 */
[----:B------:R-:W-:Y:S01]  /*1110*/  IADD3 R15, PT, PT, R15, 0x380, RZ ;  /* 0x000003800f0f7810 */ /* 0x000fe20007ffe0ff */
[----:B------:R-:W-:Y:S01]  /*1120*/  VIADD R8, R8, 0x8 ;  /* 0x0000000808087836 */ /* 0x000fe20000000000 */
[----:B------:R-:W-:Y:S04]  /*1130*/  BSSY.RECONVERGENT B0, `(.L_x_209) ;  /* 0x000000a000007945 */ /* 0x000fe80003800200 */
[----:B------:R-:W-:Y:S01]  /*1140*/  ISETP.NE.AND P1, PT, R8, R9, PT ;  /* 0x000000090800720c */ /* 0x000fe20003f25270 */
[----:B---3--:R-:W-:-:S07]  /*1150*/  @!P0 DFMA R20, -R22, R26, R20 ;  /* 0x0000001a1614822b */ /* 0x008fce0000000114 */
[----:B------:R2:W-:Y:S01]  /*1160*/  @!P0 STG.E.64 desc[UR20][R16.64+0x1400], R20 ;  /* 0x0014001410008986 */ /* 0x0005e2000c101b14 */
[----:B------:R-:W-:-:S13]  /*1170*/  ISETP.GE.AND P0, PT, R15, UR8, PT ;  /* 0x000000080f007c0c */ /* 0x000fda000bf06270 */
[----:B--2---:R-:W-:Y:S05]  /*1180*/  @P0 BRA `(.L_x_210) ;  /* 0x0000000000100947 */ /* 0x004fea0003800000 */
[----:B------:R-:W0:Y:S04]  /*1190*/  LDG.E.64 R10, desc[UR20][R10.64+0x1800] ;  /* 0x001800140a0a7981 */ /* 0x000e28000c1e1b00 */
[----:B------:R-:W0:Y:S02]  /*11a0*/  LDG.E.64 R12, desc[UR20][R12.64+0x1800] ;  /* 0x001800140c0c7981 */ /* 0x000e24000c1e1b00 */
[----:B0-----:R-:W-:-:S07]  /*11b0*/  DFMA R18, -R12, UR4, R10 ;  /* 0x000000040c127c2b */ /* 0x001fce000800010a */
[----:B------:R1:W-:Y:S04]  /*11c0*/  STG.E.64 desc[UR20][R16.64+0x1800], R18 ;  /* 0x0018001210007986 */ /* 0x0003e8000c101b14 */
.L_x_210:
[----:B0-----:R-:W-:Y:S05]  /*11d0*/  BSYNC.RECONVERGENT B0 ;  /* 0x0000000000007941 */ /* 0x001fea0003800200 */
.L_x_209:
[----:B------:R-:W-:Y:S05]  /*11e0*/  @P1 BRA `(.L_x_211) ;  /* 0xfffffff800f41947 */ /* 0x000fea000383ffff */
.L_x_208:
[----:B------:R-:W-:-:S13]  /*11f0*/  ISETP.NE.AND P0, PT, R14, RZ, PT ;  /* 0x000000ff0e00720c */ /* 0x000fda0003f05270 */
[----:B------:R-:W-:Y:S05]  /*1200*/  @!P0 EXIT ;  /* 0x000000000000894d */ /* 0x000fea0003800000 */
[----:B------:R-:W0:Y:S01]  /*1210*/  LDC R8, c[0x0][0x384] ;  /* 0x0000e100ff087b82 */ /* 0x000e220000000800 */
[----:B------:R-:W-:Y:S02]  /*1220*/  ISETP.GE.U32.AND P1, PT, R14, 0x4, PT ;  /* 0x000000040e00780c */ /* 0x000fe40003f26070 */
[----:B0-----:R-:W-:-:S04]  /*1230*/  LOP3.LUT R10, R8, 0x3, RZ, 0xc0, !PT ;  /* 0x00000003080a7812 */ /* 0x001fc800078ec0ff */
[----:B------:R-:W-:-:S07]  /*1240*/  ISETP.NE.AND P0, PT, R10, RZ, PT ;  /* 0x000000ff0a00720c */ /* 0x000fce0003f05270 */
[----:B------:R-:W-:Y:S06]  /*1250*/  @!P1 BRA `(.L_x_212) ;  /* 0x0000000000a49947 */ /* 0x000fec0003800000 */
[----:B------:R-:W-:-:S04]  /*1260*/  LEA R11, R9, R0, 0x7 ;  /* 0x00000000090b7211 */ /* 0x000fc800078e38ff */
[----:B------:R-:W-:-:S13]  /*1270*/  ISETP.GE.AND P1, PT, R11, UR8, PT ;  /* 0x000000080b007c0c */ /* 0x000fda000bf26270 */
[C---:B------:R-:W-:Y:S01]  /*1280*/  @!P1 IMAD.WIDE R14, R11.reuse, 0x8, R4 ;  /* 0x000000080b0e9825 */ /* 0x040fe200078e0204 */
[----:B-1----:R-:W0:Y:S03]  /*1290*/  @!P1 LDC.64 R18, c[0x0][0x388] ;  /* 0x0000e200ff129b82 */ /* 0x002e260000000a00 */
[C---:B------:R-:W-:Y:S02]  /*12a0*/  @!P1 IMAD.WIDE R16, R11.reuse, 0x8, R6 ;  /* 0x000000080b109825 */ /* 0x040fe400078e0206 */
[----:B------:R-:W0:Y:S04]  /*12b0*/  @!P1 LDG.E.64 R14, desc[UR20][R14.64] ;  /* 0x000000140e0e9981 */ /* 0x000e28000c1e1b00 */
[----:B------:R-:W0:Y:S01]  /*12c0*/  @!P1 LDG.E.64 R16, desc[UR20][R16.64] ;  /* 0x0000001410109981 */ /* 0x000e22000c1e1b00 */
[----:B------:R-:W-:-:S02]  /*12d0*/  VIADD R13, R11, 0x80 ;  /* 0x000000800b0d7836 */ /* 0x000fc40000000000 */
[----:B------:R-:W-:-:S03]  /*12e0*/  @!P1 IMAD.WIDE R20, R11, 0x8, R2 ;  /* 0x000000080b149825 */ /* 0x000fc600078e0202 */
[----:B------:R-:W-:-:S13]  /*12f0*/  ISETP.GE.AND P2, PT, R13, UR8, PT ;  /* 0x000000080d007c0c */ /* 0x000fda000bf46270 */
[----:B------:R-:W-:-:S04]  /*1300*/  @!P2 IMAD.WIDE R22, R13, 0x8, R4 ;  /* 0x000000080d16a825 */ /* 0x000fc800078e0204 */
[----:B------:R-:W-:Y:S01]  /*1310*/  @!P2 IMAD.WIDE R24, R13, 0x8, R6 ;  /* 0x000000080d18a825 */ /* 0x000fe200078e0206 */
[----:B0-----:R-:W-:Y:S01]  /*1320*/  @!P1 DFMA R18, -R16, R18, R14 ;  /* 0x000000121012922b */ /* 0x001fe2000000010e */
[----:B------:R-:W0:Y:S06]  /*1330*/  @!P2 LDC.64 R16, c[0x0][0x388] ;  /* 0x0000e200ff10ab82 */ /* 0x000e2c0000000a00 */
[----:B------:R1:W-:Y:S04]  /*1340*/  @!P1 STG.E.64 desc[UR20][R20.64], R18 ;  /* 0x0000001214009986 */ /* 0x0003e8000c101b14 */
[----:B------:R-:W0:Y:S04]  /*1350*/  @!P2 LDG.E.64 R22, desc[UR20][R22.64] ;  /* 0x000000141616a981 */ /* 0x000e28000c1e1b00 */
[----:B------:R-:W0:Y:S01]  /*1360*/  @!P2 LDG.E.64 R24, desc[UR20][R24.64] ;  /* 0x000000141818a981 */ /* 0x000e22000c1e1b00 */
[----:B------:R-:W-:Y:S01]  /*1370*/  IADD3 R15, PT, PT, R11, 0x100, RZ ;  /* 0x000001000b0f7810 */ /* 0x000fe20007ffe0ff */
[----:B------:R-:W-:-:S03]  /*1380*/  @!P2 IMAD.WIDE R12, R13, 0x8, R2 ;  /* 0x000000080d0ca825 */ /* 0x000fc600078e0202 */
[----:B------:R-:W-:-:S13]  /*1390*/  ISETP.GE.AND P1, PT, R15, UR8, PT ;  /* 0x000000080f007c0c */ /* 0x000fda000bf26270 */
[C---:B------:R-:W-:Y:S01]  /*13a0*/  @!P1 IMAD.WIDE R26, R15.reuse, 0x8, R4 ;  /* 0x000000080f1a9825 */ /* 0x040fe200078e0204 */
[----:B-1----:R-:W1:Y:S03]  /*13b0*/  @!P1 LDC.64 R18, c[0x0][0x388] ;  /* 0x0000e200ff129b82 */ /* 0x002e660000000a00 */
[----:B------:R-:W-:Y:S01]  /*13c0*/  @!P1 IMAD.WIDE R28, R15, 0x8, R6 ;  /* 0x000000080f1c9825 */ /* 0x000fe200078e0206 */
[----:B0-----:R-:W-:-:S07]  /*13d0*/  @!P2 DFMA R16, -R24, R16, R22 ;  /* 0x000000101810a22b */ /* 0x001fce0000000116 */
[----:B------:R0:W-:Y:S04]  /*13e0*/  @!P2 STG.E.64 desc[UR20][R12.64], R16 ;  /* 0x000000100c00a986 */ /* 0x0001e8000c101b14 */
[----:B------:R-:W1:Y:S04]  /*13f0*/  @!P1 LDG.E.64 R26, desc[UR20][R26.64] ;  /* 0x000000141a1a9981 */ /* 0x000e68000c1e1b00 */
[----:B------:R-:W1:Y:S01]  /*1400*/  @!P1 LDG.E.64 R28, desc[UR20][R28.64] ;  /* 0x000000141c1c9981 */ /* 0x000e62000c1e1b00 */
[----:B------:R-:W-:Y:S02]  /*1410*/  VIADD R11, R11, 0x180 ;  /* 0x000001800b0b7836 */ /* 0x000fe40000000000 */
[----:B------:R-:W-:-:S03]  /*1420*/  @!P1 IMAD.WIDE R14, R15, 0x8, R2 ;  /* 0x000000080f0e9825 */ /* 0x000fc600078e0202 */
[----:B------:R-:W-:-:S13]  /*1430*/  ISETP.GE.AND P2, PT, R11, UR8, PT ;  /* 0x000000080b007c0c */ /* 0x000fda000bf46270 */
[C---:B------:R-:W-:Y:S01]  /*1440*/  @!P2 IMAD.WIDE R20, R11.reuse, 0x8, R4 ;  /* 0x000000080b14a825 */ /* 0x040fe200078e0204 */
[----:B0-----:R-:W0:Y:S03]  /*1450*/  @!P2 LDC.64 R12, c[0x0][0x388] ;  /* 0x0000e200ff0cab82 */ /* 0x001e260000000a00 */
[----:B------:R-:W-:Y:S01]  /*1460*/  @!P2 IMAD.WIDE R22, R11, 0x8, R6 ;  /* 0x000000080b16a825 */ /* 0x000fe200078e0206 */
[----:B-1----:R-:W-:-:S07]  /*1470*/  @!P1 DFMA R18, -R28, R18, R26 ;  /* 0x000000121c12922b */ /* 0x002fce000000011a */
[----:B------:R2:W-:Y:S04]  /*1480*/  @!P1 STG.E.64 desc[UR20][R14.64], R18 ;  /* 0x000000120e009986 */ /* 0x0005e8000c101b14 */
[----:B------:R-:W0:Y:S04]  /*1490*/  @!P2 LDG.E.64 R20, desc[UR20][R20.64] ;  /* 0x000000141414a981 */ /* 0x000e28000c1e1b00 */
[----:B------:R-:W0:Y:S01]  /*14a0*/  @!P2 LDG.E.64 R22, desc[UR20][R22.64] ;  /* 0x000000141616a981 */ /* 0x000e22000c1e1b00 */
[----:B------:R-:W-:Y:S01]  /*14b0*/  @!P2 IMAD.WIDE R16, R11, 0x8, R2 ;  /* 0x000000080b10a825 */ /* 0x000fe200078e0202 */
[----:B------:R-:W-:Y:S01]  /*14c0*/  IADD3 R9, PT, PT, R9, 0x4, RZ ;  /* 0x0000000409097810 */ /* 0x000fe20007ffe0ff */
[----:B0-----:R-:W-:-:S07]  /*14d0*/  @!P2 DFMA R12, -R22, R12, R20 ;  /* 0x0000000c160ca22b */ /* 0x001fce0000000114 */
[----:B------:R2:W-:Y:S04]  /*14e0*/  @!P2 STG.E.64 desc[UR20][R16.64], R12 ;  /* 0x0000000c1000a986 */ /* 0x0005e8000c101b14 */
.L_x_212:
[----:B------:R-:W-:Y:S05]  /*14f0*/  @!P0 EXIT ;  /* 0x000000000000894d */ /* 0x000fea0003800000 */
[----:B------:R-:W-:Y:S02]  /*1500*/  ISETP.NE.AND P0, PT, R10, 0x1, PT ;  /* 0x000000010a00780c */ /* 0x000fe40003f05270 */
[----:B------:R-:W-:-:S04]  /*1510*/  LOP3.LUT R8, R8, 0x1, RZ, 0xc0, !PT ;  /* 0x0000000108087812 */ /* 0x000fc800078ec0ff */
[----:B------:R-:W-:-:S07]  /*1520*/  ISETP.NE.U32.AND P2, PT, R8, 0x1, PT ;  /* 0x000000010800780c */ /* 0x000fce0003f45070 */
[----:B------:R-:W-:Y:S06]  /*1530*/  @!P0 BRA `(.L_x_213) ;  /* 0x0000000000548947 */ /* 0x000fec0003800000 */
[----:B-12---:R-:W-:-:S05]  /*1540*/  IMAD R19, R9, 0x80, R0 ;  /* 0x0000008009137824 */ /* 0x006fca00078e0200 */
[----:B------:R-:W-:-:S13]  /*1550*/  ISETP.GE.AND P0, PT, R19, UR8, PT ;  /* 0x0000000813007c0c */ /* 0x000fda000bf06270 */
[C---:B------:R-:W-:Y:S01]  /*1560*/  @!P0 IMAD.WIDE R12, R19.reuse, 0x8, R4 ;  /* 0x00000008130c8825 */ /* 0x040fe200078e0204 */
[----:B------:R-:W0:Y:S03]  /*1570*/  @!P0 LDC.64 R16, c[0x0][0x388] ;  /* 0x0000e200ff108b82 */ /* 0x000e260000000a00 */
[C---:B------:R-:W-:Y:S02]  /*1580*/  @!P0 IMAD.WIDE R14, R19.reuse, 0x8, R6 ;  /* 0x00000008130e8825 */ /* 0x040fe400078e0206 */
[----:B------:R-:W0:Y:S04]  /*1590*/  @!P0 LDG.E.64 R12, desc[UR20][R12.64] ;  /* 0x000000140c0c8981 */ /* 0x000e28000c1e1b00 */
[----:B------:R-:W0:Y:S01]  /*15a0*/  @!P0 LDG.E.64 R14, desc[UR20][R14.64] ;  /* 0x000000140e0e8981 */ /* 0x000e22000c1e1b00 */
[C---:B------:R-:W-:Y:S01]  /*15b0*/  IADD3 R11, PT, PT, R19.reuse, 0x80, RZ ;  /* 0x00000080130b7810 */ /* 0x040fe20007ffe0ff */
[----:B------:R-:W-:-:S03]  /*15c0*/  @!P0 IMAD.WIDE R18, R19, 0x8, R2 ;  /* 0x0000000813128825 */ /* 0x000fc600078e0202 */
[----:B------:R-:W-:-:S13]  /*15d0*/  ISETP.GE.AND P1, PT, R11, UR8, PT ;  /* 0x000000080b007c0c */ /* 0x000fda000bf26270 */
        /* <DEDUP_REMOVED lines=11> */
.L_x_213:
[----:B------:R-:W-:Y:S05]  /*1690*/  @P2 EXIT ;  /* 0x000000000000294d */ /* 0x000fea0003800000 */
[----:B---3--:R-:W-:-:S04]  /*16a0*/  LEA R11, R9, R0, 0x7 ;  /* 0x00000000090b7211 */ /* 0x008fc800078e38ff */
[----:B------:R-:W-:-:S13]  /*16b0*/  ISETP.GE.AND P0, PT, R11, UR8, PT ;  /* 0x000000080b007c0c */ /* 0x000fda000bf06270 */
        /* <DEDUP_REMOVED lines=10> */
.L_x_214:
        /* <DEDUP_REMOVED lines=10> */
.L_x_380:


//--------------------- .text._ZN3cub18CUB_300001_SM_10006detail9transform16transform_kernelINS2_10policy_hubILb1EN4cuda3std3__45tupleIJN6thrust24THRUST_300001_SM_1000_NS10device_ptrIdEESC_EEEE10policy1000El11my_func_addSC_JPdSH_EEEvT0_iT1_T2_DpNS2_10kernel_argIT3_EE --------------------------
	.section	.text._ZN3cub18CUB_300001_SM_10006detail9transform16transform_kernelINS2_10policy_hubILb1EN4cuda3std3__45tupleIJN6thrust24THRUST_300001_SM_1000_NS10device_ptrIdEESC_EEEE10policy1000El11my_func_addSC_JPdSH_EEEvT0_iT1_T2_DpNS2_10kernel_argIT3_EE,"ax",@progbits
	.align	128
        .global         _ZN3cub18CUB_300001_SM_10006detail9transform16transform_kernelINS2_10policy_hubILb1EN4cuda3std3__45tupleIJN6thrust24THRUST_300001_SM_1000_NS10device_ptrIdEESC_EEEE10policy1000El11my_func_addSC_JPdSH_EEEvT0_iT1_T2_DpNS2_10kernel_argIT3_EE
        .type           _ZN3cub18CUB_300001_SM_10006detail9transform16transform_kernelINS2_10policy_hubILb1EN4cuda3std3__45tupleIJN6thrust24THRUST_300001_SM_1000_NS10device_ptrIdEESC_EEEE10policy1000El11my_func_addSC_JPdSH_EEEvT0_iT1_T2_DpNS2_10kernel_argIT3_EE,@function
        .size           _ZN3cub18CUB_300001_SM_10006detail9transform16transform_kernelINS2_10policy_hubILb1EN4cuda3std3__45tupleIJN6thrust24THRUST_300001_SM_1000_NS10device_ptrIdEESC_EEEE10policy1000El11my_func_addSC_JPdSH_EEEvT0_iT1_T2_DpNS2_10kernel_argIT3_EE,(.L_x_381 - _ZN3cub18CUB_300001_SM_10006detail9transform16transform_kernelINS2_10policy_hubILb1EN4cuda3std3__45tupleIJN6thrust24THRUST_300001_SM_1000_NS10device_ptrIdEESC_EEEE10policy1000El11my_func_addSC_JPdSH_EEEvT0_iT1_T2_DpNS2_10kernel_argIT3_EE)
        .other          _ZN3cub18CUB_300001_SM_10006detail9transform16transform_kernelINS2_10policy_hubILb1EN4cuda3std3__45tupleIJN6thrust24THRUST_300001_SM_1000_NS10device_ptrIdEESC_EEEE10policy1000El11my_func_addSC_JPdSH_EEEvT0_iT1_T2_DpNS2_10kernel_argIT3_EE,@"STO_CUDA_ENTRY STV_DEFAULT"
_ZN3cub18CUB_300001_SM_10006detail9transform16transform_kernelINS2_10policy_hubILb1EN4cuda3std3__45tupleIJN6thrust24THRUST_300001_SM_1000_NS10device_ptrIdEESC_EEEE10policy1000El11my_func_addSC_JPdSH_EEEvT0_iT1_T2_DpNS2_10kernel_argIT3_EE:
.text._ZN3cub18CUB_300001_SM_10006detail9transform16transform_kernelINS2_10policy_hubILb1EN4cuda3std3__45tupleIJN6thrust24THRUST_300001_SM_1000_NS10device_ptrIdEESC_EEEE10policy1000El11my_func_addSC_JPdSH_EEEvT0_iT1_T2_DpNS2_10kernel_argIT3_EE:
        /* <DEDUP_REMOVED lines=28> */
.L_x_218:
[----:B------:R-:W-:Y:S01]  /*01c0*/  VIADD R11, R11, 0x4000 ;  /* 0x000040000b0b7836 */ /* 0x000fe20000000000 */
[----:B------:R0:W-:Y:S04]  /*01d0*/  CCTL.E.PF2 [R6] ;  /* 0x000000000600798f */ /* 0x0001e80000800100 */
[----:B------:R-:W-:Y:S02]  /*01e0*/  ISETP.GE.AND P0, PT, R11, R8, PT ;  /* 0x000000080b00720c */ /* 0x000fe40003f06270 */
[----:B0-----:R-:W-:-:S05]  /*01f0*/  IADD3 R6, P1, PT, R6, 0x4000, RZ ;  /* 0x0000400006067810 */ /* 0x001fca0007f3e0ff */
[----:B------:R-:W-:-:S06]  /*0200*/  IMAD.X R7, RZ, RZ, R7, P1 ;  /* 0x000000ffff077224 */ /* 0x000fcc00008e0607 */
[----:B------:R-:W-:Y:S05]  /*0210*/  @!P0 BRA `(.L_x_218) ;  /* 0xfffffffc00e88947 */ /* 0x000fea000383ffff */
[----:B------:R-:W-:Y:S05]  /*0220*/  BSYNC.RECONVERGENT B1 ;  /* 0x0000000000017941 */ /* 0x000fea0003800200 */
.L_x_217:
[----:B------:R-:W0:Y:S02]  /*0230*/  LDCU.64 UR4, c[0x0][0x3b0] ;  /* 0x00007600ff0477ac */ /* 0x000e240008000a00 */
[----:B0-----:R-:W-:-:S04]  /*0240*/  IADD3 R6, P0, PT, R10, UR4, RZ ;  /* 0x000000040a067c10 */ /* 0x001fc8000ff1e0ff */
[----:B------:R-:W-:-:S03]  /*0250*/  IADD3.X R7, PT, PT, R14, UR5, RZ, P0, !PT ;  /* 0x000000050e077c10 */ /* 0x000fc600087fe4ff */
[----:B------:R-:W-:-:S07]  /*0260*/  IMAD.WIDE.U32 R6, R0, 0x80, R6 ;  /* 0x0000008000067825 */ /* 0x000fce00078e0006 */
.L_x_219:
[----:B------:R-:W-:Y:S01]  /*0270*/  IADD3 R9, PT, PT, R9, 0x4000, RZ ;  /* 0x0000400009097810 */ /* 0x000fe20007ffe0ff */
[----:B------:R0:W-:Y:S03]  /*0280*/  CCTL.E.PF2 [R6] ;  /* 0x000000000600798f */ /* 0x0001e60000800100 */
[----:B------:R-:W-:Y:S02]  /*0290*/  ISETP.GE.AND P0, PT, R9, R8, PT ;  /* 0x000000080900720c */ /* 0x000fe40003f06270 */
[----:B0-----:R-:W-:-:S05]  /*02a0*/  IADD3 R6, P1, PT, R6, 0x4000, RZ ;  /* 0x0000400006067810 */ /* 0x001fca0007f3e0ff */
[----:B------:R-:W-:-:S06]  /*02b0*/  IMAD.X R7, RZ, RZ, R7, P1 ;  /* 0x000000ffff077224 */ /* 0x000fcc00008e0607 */
[----:B------:R-:W-:Y:S05]  /*02c0*/  @!P0 BRA `(.L_x_219) ;  /* 0xfffffffc00e88947 */ /* 0x000fea000383ffff */
.L_x_216:
[----:B------:R-:W-:Y:S05]  /*02d0*/  BSYNC.RECONVERGENT B0 ;  /* 0x0000000000007941 */ /* 0x000fea0003800200 */
.L_x_215:
        /* <DEDUP_REMOVED lines=33> */
[----:B0-----:R-:W-:-:S07]  /*04f0*/  @!P0 DFMA R22, R20, R22, R18 ;  /* 0x000000161416822b */ /* 0x001fce0000000012 */
        /* <DEDUP_REMOVED lines=8> */
[----:B0-----:R-:W-:-:S07]  /*0580*/  @!P1 DFMA R18, R18, R20, R26 ;  /* 0x000000141212922b */ /* 0x001fce000000001a */
[----:B------:R0:W-:Y:S04]  /*0590*/  @!P1 STG.E.64 desc[UR12][R16.64], R18 ;  /* 0x0000001210009986 */ /* 0x0001e8000c101b0c */
[----:B------:R-:W1:Y:S04]  /*05a0*/  @!P0 LDG.E.64 R20, desc[UR12][R14.64+0x400] ;  /* 0x0004000c0e148981 */ /* 0x000e68000c1e1b00 */
[----:B------:R-:W1:Y:S01]  /*05b0*/  @!P0 LDG.E.64 R26, desc[UR12][R12.64+0x400] ;  /* 0x0004000c0c1a8981 */ /* 0x000e62000c1e1b00 */
[----:B------:R-:W-:-:S05]  /*05c0*/  VIADD R24, R0, 0x180 ;  /* 0x0000018000187836 */ /* 0x000fca0000000000 */
[----:B------:R-:W-:Y:S01]  /*05d0*/  ISETP.GE.AND P1, PT, R24, R3, PT ;  /* 0x000000031800720c */ /* 0x000fe20003f26270 */
[----:B-1----:R-:W-:-:S12]  /*05e0*/  @!P0 DFMA R20, R26, R22, R20 ;  /* 0x000000161a14822b */ /* 0x002fd80000000014 */
[----:B------:R-:W1:Y:S01]  /*05f0*/  @!P1 LDC.64 R26, c[0x0][0x390] ;  /* 0x0000e400ff1a9b82 */ /* 0x000e620000000a00 */
[----:B------:R2:W-:Y:S04]  /*0600*/  @!P0 STG.E.64 desc[UR12][R16.64+0x400], R20 ;  /* 0x0004001410008986 */ /* 0x0005e8000c101b0c */
[----:B------:R-:W1:Y:S04]  /*0610*/  @!P1 LDG.E.64 R22, desc[UR12][R14.64+0x800] ;  /* 0x0008000c0e169981 */ /* 0x000e68000c1e1b00 */
[----:B------:R-:W1:Y:S01]  /*0620*/  @!P1 LDG.E.64 R24, desc[UR12][R12.64+0x800] ;  /* 0x0008000c0c189981 */ /* 0x000e62000c1e1b00 */
[----:B0-----:R-:W-:-:S04]  /*0630*/  IADD3 R18, PT, PT, R0, 0x200, RZ ;  /* 0x0000020000127810 */ /* 0x001fc80007ffe0ff */
[----:B------:R-:W-:Y:S01]  /*0640*/  ISETP.GE.AND P0, PT, R18, R3, PT ;  /* 0x000000031200720c */ /* 0x000fe20003f06270 */
[----:B-1----:R-:W-:-:S12]  /*0650*/  @!P1 DFMA R22, R24, R26, R22 ;  /* 0x0000001a1816922b */ /* 0x002fd80000000016 */
[----:B------:R-:W0:Y:S01]  /*0660*/  @!P0 LDC.64 R26, c[0x0][0x390] ;  /* 0x0000e400ff1a8b82 */ /* 0x000e220000000a00 */
[----:B------:R1:W-:Y:S04]  /*0670*/  @!P1 STG.E.64 desc[UR12][R16.64+0x800], R22 ;  /* 0x0008001610009986 */ /* 0x0003e8000c101b0c */
[----:B------:R-:W0:Y:S04]  /*0680*/  @!P0 LDG.E.64 R18, desc[UR12][R14.64+0xc00] ;  /* 0x000c000c0e128981 */ /* 0x000e28000c1e1b00 */
[----:B------:R-:W0:Y:S01]  /*0690*/  @!P0 LDG.E.64 R24, desc[UR12][R12.64+0xc00] ;  /* 0x000c000c0c188981 */ /* 0x000e22000c1e1b00 */
[----:B--2---:R-:W-:-:S05]  /*06a0*/  VIADD R20, R0, 0x280 ;  /* 0x0000028000147836 */ /* 0x004fca0000000000 */
[----:B------:R-:W-:Y:S01]  /*06b0*/  ISETP.GE.AND P1, PT, R20, R3, PT ;  /* 0x000000031400720c */ /* 0x000fe20003f26270 */
[----:B0-----:R-:W-:-:S12]  /*06c0*/  @!P0 DFMA R18, R24, R26, R18 ;  /* 0x0000001a1812822b */ /* 0x001fd80000000012 */
[----:B------:R-:W0:Y:S01]  /*06d0*/  @!P1 LDC.64 R26, c[0x0][0x390] ;  /* 0x0000e400ff1a9b82 */ /* 0x000e220000000a00 */
[----:B------:R2:W-:Y:S04]  /*06e0*/  @!P0 STG.E.64 desc[UR12][R16.64+0xc00], R18 ;  /* 0x000c001210008986 */ /* 0x0005e8000c101b0c */
[----:B------:R-:W0:Y:S04]  /*06f0*/  @!P1 LDG.E.64 R20, desc[UR12][R14.64+0x1000] ;  /* 0x0010000c0e149981 */ /* 0x000e28000c1e1b00 */
[----:B------:R-:W0:Y:S01]  /*0700*/  @!P1 LDG.E.64 R24, desc[UR12][R12.64+0x1000] ;  /* 0x0010000c0c189981 */ /* 0x000e22000c1e1b00 */
[----:B-1----:R-:W-:-:S05]  /*0710*/  VIADD R22, R0, 0x300 ;  /* 0x0000030000167836 */ /* 0x002fca0000000000 */
[----:B------:R-:W-:Y:S01]  /*0720*/  ISETP.GE.AND P0, PT, R22, R3, PT ;  /* 0x000000031600720c */ /* 0x000fe20003f06270 */
[----:B0-----:R-:W-:-:S12]  /*0730*/  @!P1 DFMA R20, R24, R26, R20 ;  /* 0x0000001a1814922b */ /* 0x001fd80000000014 */
        /* <DEDUP_REMOVED lines=11> */
[----:B------:R-:W-:-:S04]  /*07f0*/  LOP3.LUT R5, R4, 0x7ffffff8, RZ, 0xc0, !PT ;  /* 0x7ffffff804057812 */ /* 0x000fc800078ec0ff */
[----:B------:R-:W-:Y:S01]  /*0800*/  ISETP.NE.AND P0, PT, R5, 0x8, PT ;  /* 0x000000080500780c */ /* 0x000fe20003f05270 */
[----:B0-----:R-:W-:-:S07]  /*0810*/  @!P1 DFMA R18, R24, R26, R18 ;  /* 0x0000001a1812922b */ /* 0x001fce0000000012 */
[----:B------:R1:W-:Y:S05]  /*0820*/  @!P1 STG.E.64 desc[UR12][R16.64+0x1800], R18 ;  /* 0x0018001210009986 */ /* 0x0003ea000c101b0c */
[----:B------:R-:W-:Y:S05]  /*0830*/  @!P0 BRA `(.L_x_221) ;  /* 0x0000000400148947 */ /* 0x000fea0003800000 */
[----:B------:R-:W-:Y:S01]  /*0840*/  MOV R24, 0x8 ;  /* 0x0000000800187802 */ /* 0x000fe20000000f00 */
[----:B------:R-:W0:Y:S06]  /*0850*/  LDCU.64 UR4, c[0x0][0x390] ;  /* 0x00007200ff0477ac */ /* 0x000e2c0008000a00 */
.L_x_224:
        /* <DEDUP_REMOVED lines=12> */
[----:B-1----:R-:W-:-:S07]  /*0920*/  @!P0 DFMA R28, R20, R28, R18 ;  /* 0x0000001c141c822b */ /* 0x002fce0000000012 */
[----:B------:R-:W1:Y:S01]  /*0930*/  @!P1 LDC.64 R20, c[0x0][0x390] ;  /* 0x0000e400ff149b82 */ /* 0x000e620000000a00 */
[----:B------:R1:W-:Y:S04]  /*0940*/  @!P0 STG.E.64 desc[UR12][R26.64], R28 ;  /* 0x0000001c1a008986 */ /* 0x0003e8000c101b0c */
[----:B------:R-:W1:Y:S04]  /*0950*/  @!P1 LDG.E.64 R16, desc[UR12][R12.64] ;  /* 0x0000000c0c109981 */ /* 0x000e68000c1e1b00 */
[----:B------:R-:W1:Y:S01]  /*0960*/  @!P1 LDG.E.64 R18, desc[UR12][R14.64] ;  /* 0x0000000c0e129981 */ /* 0x000e62000c1e1b00 */
[----:B------:R-:W-:-:S05]  /*0970*/  VIADD R22, R4, 0x100 ;  /* 0x0000010004167836 */ /* 0x000fca0000000000 */
[----:B------:R-:W-:Y:S01]  /*0980*/  ISETP.GE.AND P0, PT, R22, R3, PT ;  /* 0x000000031600720c */ /* 0x000fe20003f06270 */
[----:B-1----:R-:W-:Y:S01]  /*0990*/  @!P1 DFMA R26, R18, R20, R16 ;  /* 0x00000014121a922b */ /* 0x002fe20000000010 */
[----:B------:R-:W-:-:S11]  /*09a0*/  IMAD.WIDE R16, R23, 0x8, R8 ;  /* 0x0000000817107825 */ /* 0x000fd600078e0208 */
[----:B------:R-:W1:Y:S01]  /*09b0*/  @!P0 LDC.64 R22, c[0x0][0x390] ;  /* 0x0000e400ff168b82 */ /* 0x000e620000000a00 */
[----:B------:R2:W-:Y:S04]  /*09c0*/  @!P1 STG.E.64 desc[UR12][R16.64], R26 ;  /* 0x0000001a10009986 */ /* 0x0005e8000c101b0c */
[----:B------:R-:W1:Y:S04]  /*09d0*/  @!P0 LDG.E.64 R18, desc[UR12][R12.64+0x400] ;  /* 0x0004000c0c128981 */ /* 0x000e68000c1e1b00 */
[----:B------:R-:W1:Y:S01]  /*09e0*/  @!P0 LDG.E.64 R20, desc[UR12][R14.64+0x400] ;  /* 0x0004000c0e148981 */ /* 0x000e62000c1e1b00 */
[----:B------:R-:W-:-:S04]  /*09f0*/  IADD3 R28, PT, PT, R4, 0x180, RZ ;  /* 0x00000180041c7810 */ /* 0x000fc80007ffe0ff */
[----:B------:R-:W-:Y:S01]  /*0a00*/  ISETP.GE.AND P1, PT, R28, R3, PT ;  /* 0x000000031c00720c */ /* 0x000fe20003f26270 */
[----:B-1----:R-:W-:-:S12]  /*0a10*/  @!P0 DFMA R28, R20, R22, R18 ;  /* 0x00000016141c822b */ /* 0x002fd80000000012 */
[----:B------:R-:W1:Y:S01]  /*0a20*/  @!P1 LDC.64 R20, c[0x0][0x390] ;  /* 0x0000e400ff149b82 */ /* 0x000e620000000a00 */
[----:B------:R3:W-:Y:S04]  /*0a30*/  @!P0 STG.E.64 desc[UR12][R16.64+0x400], R28 ;  /* 0x0004001c10008986 */ /* 0x0007e8000c101b0c */
[----:B------:R-:W1:Y:S04]  /*0a40*/  @!P1 LDG.E.64 R22, desc[UR12][R12.64+0x800] ;  /* 0x0008000c0c169981 */ /* 0x000e68000c1e1b00 */
[----:B------:R-:W1:Y:S01]  /*0a50*/  @!P1 LDG.E.64 R18, desc[UR12][R14.64+0x800] ;  /* 0x0008000c0e129981 */ /* 0x000e62000c1e1b00 */
[----:B--2---:R-:W-:-:S05]  /*0a60*/  VIADD R26, R4, 0x200 ;  /* 0x00000200041a7836 */ /* 0x004fca0000000000 */
[----:B------:R-:W-:Y:S01]  /*0a70*/  ISETP.GE.AND P0, PT, R26, R3, PT ;  /* 0x000000031a00720c */ /* 0x000fe20003f06270 */
[----:B-1----:R-:W-:-:S12]  /*0a80*/  @!P1 DFMA R26, R18, R20, R22 ;  /* 0x00000014121a922b */ /* 0x002fd80000000016 */
[----:B------:R-:W1:Y:S01]  /*0a90*/  @!P0 LDC.64 R20, c[0x0][0x390] ;  /* 0x0000e400ff148b82 */ /* 0x000e620000000a00 */
[----:B------:R2:W-:Y:S04]  /*0aa0*/  @!P1 STG.E.64 desc[UR12][R16.64+0x800], R26 ;  /* 0x0008001a10009986 */ /* 0x0005e8000c101b0c */
[----:B------:R-:W1:Y:S04]  /*0ab0*/  @!P0 LDG.E.64 R22, desc[UR12][R12.64+0xc00] ;  /* 0x000c000c0c168981 */ /* 0x000e68000c1e1b00 */
[----:B------:R-:W1:Y:S01]  /*0ac0*/  @!P0 LDG.E.64 R18, desc[UR12][R14.64+0xc00] ;  /* 0x000c000c0e128981 */ /* 0x000e62000c1e1b00 */
[----:B---3--:R-:W-:-:S05]  /*0ad0*/  VIADD R28, R4, 0x280 ;  /* 0x00000280041c7836 */ /* 0x008fca0000000000 */
        /* <DEDUP_REMOVED lines=17> */
[----:B-1----:R-:W-:-:S07]  /*0bf0*/  @!P0 DFMA R18, R18, R20, R22 ;  /* 0x000000141212822b */ /* 0x002fce0000000016 */
[----:B------:R3:W-:Y:S01]  /*0c00*/  @!P0 STG.E.64 desc[UR12][R16.64+0x1400], R18 ;  /* 0x0014001210008986 */ /* 0x0007e2000c101b0c */
[----:B------:R-:W-:-:S13]  /*0c10*/  ISETP.GE.AND P0, PT, R4, R3, PT ;  /* 0x000000030400720c */ /* 0x000fda0003f06270 */
[----:B---3--:R-:W-:Y:S05]  /*0c20*/  @P0 BRA `(.L_x_223) ;  /* 0x0000000000100947 */ /* 0x008fea0003800000 */
[----:B------:R-:W0:Y:S04]  /*0c30*/  LDG.E.64 R12, desc[UR12][R12.64+0x1800] ;  /* 0x0018000c0c0c7981 */ /* 0x000e28000c1e1b00 */
[----:B------:R-:W0:Y:S02]  /*0c40*/  LDG.E.64 R14, desc[UR12][R14.64+0x1800] ;  /* 0x0018000c0e0e7981 */ /* 0x000e24000c1e1b00 */
[----:B0-----:R-:W-:-:S07]  /*0c50*/  DFMA R18, R14, UR4, R12 ;  /* 0x000000040e127c2b */ /* 0x001fce000800000c */
[----:B------:R1:W-:Y:S04]  /*0c60*/  STG.E.64 desc[UR12][R16.64+0x1800], R18 ;  /* 0x0018001210007986 */ /* 0x0003e8000c101b0c */
.L_x_223:
[----:B0-----:R-:W-:Y:S05]  /*0c70*/  BSYNC.RECONVERGENT B0 ;  /* 0x0000000000007941 */ /* 0x001fea0003800200 */
.L_x_222:
[----:B------:R-:W-:Y:S05]  /*0c80*/  @P1 BRA `(.L_x_224) ;  /* 0xfffffff800f41947 */ /* 0x000fea000383ffff */
.L_x_221:
        /* <DEDUP_REMOVED lines=19> */
[----:B0-----:R-:W-:Y:S01]  /*0dc0*/  @!P1 DFMA R24, R22, R24, R20 ;  /* 0x000000181618922b */ /* 0x001fe20000000014 */
        /* <DEDUP_REMOVED lines=8> */
[----:B0-----:R-:W-:Y:S01]  /*0e50*/  @!P2 DFMA R18, R16, R22, R18 ;  /* 0x000000161012a22b */ /* 0x001fe20000000012 */
        /* <DEDUP_REMOVED lines=10> */
[----:B-1----:R-:W-:Y:S01]  /*0f00*/  @!P1 DFMA R24, R14, R24, R22 ;  /* 0x000000180e18922b */ /* 0x002fe20000000016 */
[----:B------:R-:W1:Y:S06]  /*0f10*/  @!P2 LDC.64 R14, c[0x0][0x390] ;  /* 0x0000e400ff0eab82 */ /* 0x000e6c0000000a00 */
[----:B------:R2:W-:Y:S04]  /*0f20*/  @!P1 STG.E.64 desc[UR12][R20.64], R24 ;  /* 0x0000001814009986 */ /* 0x0005e8000c101b0c */
[----:B------:R-:W1:Y:S04]  /*0f30*/  @!P2 LDG.E.64 R26, desc[UR12][R26.64] ;  /* 0x0000000c1a1aa981 */ /* 0x000e68000c1e1b00 */
[----:B------:R-:W1:Y:S01]  /*0f40*/  @!P2 LDG.E.64 R28, desc[UR12][R28.64] ;  /* 0x0000000c1c1ca981 */ /* 0x000e62000c1e1b00 */
[----:B0-----:R-:W-:-:S04]  /*0f50*/  @!P2 IMAD.WIDE R16, R13, 0x8, R8 ;  /* 0x000000080d10a825 */ /* 0x001fc800078e0208 */
[----:B------:R-:W-:Y:S01]  /*0f60*/  VIADD R5, R5, 0x4 ;  /* 0x0000000405057836 */ /* 0x000fe20000000000 */
[----:B-1----:R-:W-:-:S07]  /*0f70*/  @!P2 DFMA R14, R28, R14, R26 ;  /* 0x0000000e1c0ea22b */ /* 0x002fce000000001a */
[----:B------:R2:W-:Y:S04]  /*0f80*/  @!P2 STG.E.64 desc[UR12][R16.64], R14 ;  /* 0x0000000e1000a986 */ /* 0x0005e8000c101b0c */
.L_x_225:
        /* <DEDUP_REMOVED lines=17> */
[----:B0-----:R-:W-:Y:S01]  /*10a0*/  @!P0 DFMA R18, R16, R18, R14 ;  /* 0x000000121012822b */ /* 0x001fe2000000000e */
[----:B------:R-:W0:Y:S06]  /*10b0*/  @!P1 LDC.64 R14, c[0x0][0x390] ;  /* 0x0000e400ff0e9b82 */ /* 0x000e2c0000000a00 */
[----:B------:R3:W-:Y:S04]  /*10c0*/  @!P0 STG.E.64 desc[UR12][R20.64], R18 ;  /* 0x0000001214008986 */ /* 0x0007e8000c101b0c */
[----:B------:R-:W0:Y:S04]  /*10d0*/  @!P1 LDG.E.64 R22, desc[UR12][R22.64] ;  /* 0x0000000c16169981 */ /* 0x000e28000c1e1b00 */
[----:B------:R-:W0:Y:S01]  /*10e0*/  @!P1 LDG.E.64 R24, desc[UR12][R24.64] ;  /* 0x0000000c18189981 */ /* 0x000e22000c1e1b00 */
[----:B------:R-:W-:-:S04]  /*10f0*/  @!P1 IMAD.WIDE R12, R13, 0x8, R8 ;  /* 0x000000080d0c9825 */ /* 0x000fc800078e0208 */
[----:B------:R-:W-:Y:S01]  /*1100*/  VIADD R5, R5, 0x2 ;  /* 0x0000000205057836 */ /* 0x000fe20000000000 */
[----:B0-----:R-:W-:-:S07]  /*1110*/  @!P1 DFMA R14, R24, R14, R22 ;  /* 0x0000000e180e922b */ /* 0x001fce0000000016 */
[----:B------:R3:W-:Y:S04]  /*1120*/  @!P1 STG.E.64 desc[UR12][R12.64], R14 ;  /* 0x0000000e0c009986 */ /* 0x0007e8000c101b0c */
.L_x_226:
        /* <DEDUP_REMOVED lines=10> */
[----:B0-----:R-:W-:-:S07]  /*11d0*/  DFMA R2, R10, UR4, R6 ;  /* 0x000000040a027c2b */ /* 0x001fce0008000006 */
[----:B------:R-:W-:Y:S01]  /*11e0*/  STG.E.64 desc[UR12][R8.64], R2 ;  /* 0x0000000208007986 */ /* 0x000fe2000c101b0c */
[----:B------:R-:W-:Y:S05]  /*11f0*/  EXIT ;  /* 0x000000000000794d */ /* 0x000fea0003800000 */
.L_x_220:
        /* <DEDUP_REMOVED lines=23> */
.L_x_228:
        /* <DEDUP_REMOVED lines=11> */
[----:B--2---:R-:W-:-:S03]  /*1420*/  DFMA R24, R22, UR16, R14 ;  /* 0x0000001016187c2b */ /* 0x004fc6000800000e */
[----:B------:R-:W-:-:S04]  /*1430*/  IMAD.WIDE R14, R17, 0x8, R2 ;  /* 0x00000008110e7825 */ /* 0x000fc800078e0202 */
[----:B------:R0:W-:Y:S04]  /*1440*/  STG.E.64 desc[UR12][R18.64], R24 ;  /* 0x0000001812007986 */ /* 0x0001e8000c101b0c */
[----:B------:R-:W2:Y:S04]  /*1450*/  LDG.E.64 R26, desc[UR12][R14.64] ;  /* 0x0000000c0e1a7981 */ /* 0x000ea8000c1e1b00 */
[----:B------:R-:W2:Y:S01]  /*1460*/  LDG.E.64 R28, desc[UR12][R20.64+-0xc00] ;  /* 0xfff4000c141c7981 */ /* 0x000ea2000c1e1b00 */
[----:B------:R-:W-:Y:S01]  /*1470*/  MOV R22, UR6 ;  /* 0x0000000600167c02 */ /* 0x000fe20008000f00 */
[----:B------:R-:W-:-:S04]  /*1480*/  IMAD.U32 R23, RZ, RZ, UR5 ;  /* 0x00000005ff177e24 */ /* 0x000fc8000f8e00ff */
[----:B------:R-:W-:Y:S01]  /*1490*/  IMAD.WIDE R22, R17, 0x8, R22 ;  /* 0x0000000811167825 */ /* 0x000fe200078e0216 */
[----:B--2---:R-:W-:-:S07]  /*14a0*/  DFMA R26, R28, UR16, R26 ;  /* 0x000000101c1a7c2b */ /* 0x004fce000800001a */
[----:B------:R-:W-:Y:S04]  /*14b0*/  STG.E.64 desc[UR12][R22.64+-0xc00], R26 ;  /* 0xfff4001a16007986 */ /* 0x000fe8000c101b0c */
[----:B------:R-:W2:Y:S04]  /*14c0*/  LDG.E.64 R28, desc[UR12][R14.64+0x400] ;  /* 0x0004000c0e1c7981 */ /* 0x000ea8000c1e1b00 */
[----:B0-----:R-:W2:Y:S02]  /*14d0*/  LDG.E.64 R18, desc[UR12][R20.64+-0x800] ;  /* 0xfff8000c14127981 */ /* 0x001ea4000c1e1b00 */
[----:B--2---:R-:W-:-:S07]  /*14e0*/  DFMA R28, R18, UR16, R28 ;  /* 0x00000010121c7c2b */ /* 0x004fce000800001c */
[----:B------:R-:W-:Y:S04]  /*14f0*/  STG.E.64 desc[UR12][R22.64+-0x800], R28 ;  /* 0xfff8001c16007986 */ /* 0x000fe8000c101b0c */
[----:B------:R-:W2:Y:S04]  /*1500*/  LDG.E.64 R18, desc[UR12][R14.64+0x800] ;  /* 0x0008000c0e127981 */ /* 0x000ea8000c1e1b00 */
[----:B------:R-:W2:Y:S02]  /*1510*/  LDG.E.64 R24, desc[UR12][R20.64+-0x400] ;  /* 0xfffc000c14187981 */ /* 0x000ea4000c1e1b00 */
[----:B--2---:R-:W-:-:S07]  /*1520*/  DFMA R18, R24, UR16, R18 ;  /* 0x0000001018127c2b */ /* 0x004fce0008000012 */
[----:B------:R0:W-:Y:S04]  /*1530*/  STG.E.64 desc[UR12][R22.64+-0x400], R18 ;  /* 0xfffc001216007986 */ /* 0x0001e8000c101b0c */
[----:B------:R-:W2:Y:S04]  /*1540*/  LDG.E.64 R24, desc[UR12][R14.64+0xc00] ;  /* 0x000c000c0e187981 */ /* 0x000ea8000c1e1b00 */
[----:B0-----:R-:W2:Y:S02]  /*1550*/  LDG.E.64 R18, desc[UR12][R20.64] ;  /* 0x0000000c14127981 */ /* 0x001ea4000c1e1b00 */
[----:B--2---:R-:W-:-:S07]  /*1560*/  DFMA R24, R18, UR16, R24 ;  /* 0x0000001012187c2b */ /* 0x004fce0008000018 */
[----:B------:R-:W-:Y:S04]  /*1570*/  STG.E.64 desc[UR12][R22.64], R24 ;  /* 0x0000001816007986 */ /* 0x000fe8000c101b0c */
[----:B------:R-:W2:Y:S04]  /*1580*/  LDG.E.64 R26, desc[UR12][R14.64+0x1000] ;  /* 0x0010000c0e1a7981 */ /* 0x000ea8000c1e1b00 */
[----:B------:R-:W2:Y:S02]  /*1590*/  LDG.E.64 R18, desc[UR12][R20.64+0x400] ;  /* 0x0004000c14127981 */ /* 0x000ea4000c1e1b00 */
[----:B--2---:R-:W-:-:S07]  /*15a0*/  DFMA R26, R18, UR16, R26 ;  /* 0x00000010121a7c2b */ /* 0x004fce000800001a */
[----:B------:R-:W-:Y:S04]  /*15b0*/  STG.E.64 desc[UR12][R22.64+0x400], R26 ;  /* 0x0004001a16007986 */ /* 0x000fe8000c101b0c */
[----:B------:R-:W2:Y:S04]  /*15c0*/  LDG.E.64 R28, desc[UR12][R14.64+0x1400] ;  /* 0x0014000c0e1c7981 */ /* 0x000ea8000c1e1b00 */
[----:B------:R-:W2:Y:S02]  /*15d0*/  LDG.E.64 R18, desc[UR12][R20.64+0x800] ;  /* 0x0008000c14127981 */ /* 0x000ea4000c1e1b00 */
[----:B--2---:R-:W-:-:S07]  /*15e0*/  DFMA R18, R18, UR16, R28 ;  /* 0x0000001012127c2b */ /* 0x004fce000800001c */
        /* <DEDUP_REMOVED lines=8> */
[----:B--2---:R-:W-:-:S07]  /*1670*/  DFMA R28, R18, UR16, R28 ;  /* 0x00000010121c7c2b */ /* 0x004fce000800001c */
[----:B------:R0:W-:Y:S01]  /*1680*/  STG.E.64 desc[UR12][R22.64+0xc00], R28 ;  /* 0x000c001c16007986 */ /* 0x0001e2000c101b0c */
[----:B------:R-:W-:Y:S05]  /*1690*/  @P0 BRA `(.L_x_228) ;  /* 0xfffffffc00340947 */ /* 0x000fea000383ffff */
.L_x_227:
        /* <DEDUP_REMOVED lines=24> */
[----:B-1----:R-:W-:Y:S01]  /*1820*/  DFMA R18, R18, UR4, R14 ;  /* 0x0000000412127c2b */ /* 0x002fe2000800000e */
[----:B------:R-:W-:-:S06]  /*1830*/  IMAD.WIDE R14, R17, 0x8, R2 ;  /* 0x00000008110e7825 */ /* 0x000fcc00078e0202 */
[----:B------:R1:W-:Y:S04]  /*1840*/  STG.E.64 desc[UR12][R14.64], R18 ;  /* 0x000000120e007986 */ /* 0x0003e8000c101b0c */
[----:B------:R-:W2:Y:S04]  /*1850*/  LDG.E.64 R20, desc[UR12][R8.64+0x400] ;  /* 0x0004000c08147981 */ /* 0x000ea8000c1e1b00 */
[----:B0-----:R-:W2:Y:S02]  /*1860*/  LDG.E.64 R22, desc[UR12][R4.64+0x400] ;  /* 0x0004000c04167981 */ /* 0x001ea4000c1e1b00 */
[----:B--2---:R-:W-:-:S07]  /*1870*/  DFMA R20, R22, UR4, R20 ;  /* 0x0000000416147c2b */ /* 0x004fce0008000014 */
[----:B------:R1:W-:Y:S04]  /*1880*/  STG.E.64 desc[UR12][R14.64+0x400], R20 ;  /* 0x000400140e007986 */ /* 0x0003e8000c101b0c */
[----:B------:R-:W2:Y:S04]  /*1890*/  LDG.E.64 R22, desc[UR12][R8.64+0x800] ;  /* 0x0008000c08167981 */ /* 0x000ea8000c1e1b00 */
[----:B------:R-:W2:Y:S02]  /*18a0*/  LDG.E.64 R24, desc[UR12][R4.64+0x800] ;  /* 0x0008000c04187981 */ /* 0x000ea4000c1e1b00 */
[----:B--2---:R-:W-:-:S07]  /*18b0*/  DFMA R22, R24, UR4, R22 ;  /* 0x0000000418167c2b */ /* 0x004fce0008000016 */
[----:B------:R1:W-:Y:S04]  /*18c0*/  STG.E.64 desc[UR12][R14.64+0x800], R22 ;  /* 0x000800160e007986 */ /* 0x0003e8000c101b0c */
[----:B------:R-:W2:Y:S04]  /*18d0*/  LDG.E.64 R24, desc[UR12][R8.64+0xc00] ;  /* 0x000c000c08187981 */ /* 0x000ea8000c1e1b00 */
[----:B------:R-:W2:Y:S01]  /*18e0*/  LDG.E.64 R26, desc[UR12][R4.64+0xc00] ;  /* 0x000c000c041a7981 */ /* 0x000ea2000c1e1b00 */
[----:B------:R-:W-:Y:S01]  /*18f0*/  VIADD R16, R16, 0x4 ;  /* 0x0000000410107836 */ /* 0x000fe20000000000 */
[----:B--2---:R-:W-:-:S07]  /*1900*/  DFMA R24, R26, UR4, R24 ;  /* 0x000000041a187c2b */ /* 0x004fce0008000018 */
[----:B------:R1:W-:Y:S04]  /*1910*/  STG.E.64 desc[UR12][R14.64+0xc00], R24 ;  /* 0x000c00180e007986 */ /* 0x0003e8000c101b0c */
.L_x_229:
        /* <DEDUP_REMOVED lines=12> */
[----:B0-----:R-:W-:-:S07]  /*19e0*/  DFMA R4, R8, UR4, R4 ;  /* 0x0000000408047c2b */ /* 0x001fce0008000004 */
[----:B------:R3:W-:Y:S04]  /*19f0*/  STG.E.64 desc[UR12][R22.64], R4 ;  /* 0x0000000416007986 */ /* 0x0007e8000c101b0c */
[----:B------:R-:W2:Y:S04]  /*1a00*/  LDG.E.64 R8, desc[UR12][R18.64+0x400] ;  /* 0x0004000c12087981 */ /* 0x000ea8000c1e1b00 */
[----:B------:R-:W2:Y:S01]  /*1a10*/  LDG.E.64 R14, desc[UR12][R20.64+0x400] ;  /* 0x0004000c140e7981 */ /* 0x000ea2000c1e1b00 */
[----:B------:R-:W-:Y:S01]  /*1a20*/  IADD3 R16, PT, PT, R16, 0x2, RZ ;  /* 0x0000000210107810 */ /* 0x000fe20007ffe0ff */
[----:B--2---:R-:W-:-:S07]  /*1a30*/  DFMA R8, R14, UR4, R8 ;  /* 0x000000040e087c2b */ /* 0x004fce0008000008 */
[----:B------:R3:W-:Y:S04]  /*1a40*/  STG.E.64 desc[UR12][R22.64+0x400], R8 ;  /* 0x0004000816007986 */ /* 0x0007e8000c101b0c */
.L_x_230:
        /* <DEDUP_REMOVED lines=8> */
[----:B---3--:R-:W-:-:S07]  /*1ad0*/  DFMA R4, R10, UR4, R6 ;  /* 0x000000040a047c2b */ /* 0x008fce0008000006 */
[----:B------:R-:W-:Y:S01]  /*1ae0*/  STG.E.64 desc[UR12][R2.64], R4 ;  /* 0x0000000402007986 */ /* 0x000fe2000c101b0c */
[----:B------:R-:W-:Y:S05]  /*1af0*/  EXIT ;  /* 0x000000000000794d */ /* 0x000fea0003800000 */
.L_x_231:
        /* <DEDUP_REMOVED lines=16> */
.L_x_381:


//--------------------- .text._ZN3cub18CUB_300001_SM_10006detail9transform16transform_kernelINS2_10policy_hubILb1EN4cuda3std3__45tupleIJN6thrust24THRUST_300001_SM_1000_NS10device_ptrIdEESC_EEEE10policy1000Ei11my_func_addSC_JPdSH_EEEvT0_iT1_T2_DpNS2_10kernel_argIT3_EE --------------------------
	.section	.text._ZN3cub18CUB_300001_SM_10006detail9transform16transform_kernelINS2_10policy_hubILb1EN4cuda3std3__45tupleIJN6thrust24THRUST_300001_SM_1000_NS10device_ptrIdEESC_EEEE10policy1000Ei11my_func_addSC_JPdSH_EEEvT0_iT1_T2_DpNS2_10kernel_argIT3_EE,"ax",@progbits
	.align	128
        .global         _ZN3cub18CUB_300001_SM_10006detail9transform16transform_kernelINS2_10policy_hubILb1EN4cuda3std3__45tupleIJN6thrust24THRUST_300001_SM_1000_NS10device_ptrIdEESC_EEEE10policy1000Ei11my_func_addSC_JPdSH_EEEvT0_iT1_T2_DpNS2_10kernel_argIT3_EE
        .type           _ZN3cub18CUB_300001_SM_10006detail9transform16transform_kernelINS2_10policy_hubILb1EN4cuda3std3__45tupleIJN6thrust24THRUST_300001_SM_1000_NS10device_ptrIdEESC_EEEE10policy1000Ei11my_func_addSC_JPdSH_EEEvT0_iT1_T2_DpNS2_10kernel_argIT3_EE,@function
        .size           _ZN3cub18CUB_300001_SM_10006detail9transform16transform_kernelINS2_10policy_hubILb1EN4cuda3std3__45tupleIJN6thrust24THRUST_300001_SM_1000_NS10device_ptrIdEESC_EEEE10policy1000Ei11my_func_addSC_JPdSH_EEEvT0_iT1_T2_DpNS2_10kernel_argIT3_EE,(.L_x_382 - _ZN3cub18CUB_300001_SM_10006detail9transform16transform_kernelINS2_10policy_hubILb1EN4cuda3std3__45tupleIJN6thrust24THRUST_300001_SM_1000_NS10device_ptrIdEESC_EEEE10policy1000Ei11my_func_addSC_JPdSH_EEEvT0_iT1_T2_DpNS2_10kernel_argIT3_EE)
        .other          _ZN3cub18CUB_300001_SM_10006detail9transform16transform_kernelINS2_10policy_hubILb1EN4cuda3std3__45tupleIJN6thrust24THRUST_300001_SM_1000_NS10device_ptrIdEESC_EEEE10policy1000Ei11my_func_addSC_JPdSH_EEEvT0_iT1_T2_DpNS2_10kernel_argIT3_EE,@"STO_CUDA_ENTRY STV_DEFAULT"
_ZN3cub18CUB_300001_SM_10006detail9transform16transform_kernelINS2_10policy_hubILb1EN4cuda3std3__45tupleIJN6thrust24THRUST_300001_SM_1000_NS10device_ptrIdEESC_EEEE10policy1000Ei11my_func_addSC_JPdSH_EEEvT0_iT1_T2_DpNS2_10kernel_argIT3_EE:
.text._ZN3cub18CUB_300001_SM_10006detail9transform16transform_kernelINS2_10policy_hubILb1EN4cuda3std3__45tupleIJN6thrust24THRUST_300001_SM_1000_NS10device_ptrIdEESC_EEEE10policy1000Ei11my_func_addSC_JPdSH_EEEvT0_iT1_T2_DpNS2_10kernel_argIT3_EE:
        /* <DEDUP_REMOVED lines=20> */
.L_x_235:
[----:B------:R-:W-:Y:S01]  /*0140*/  VIADD R5, R5, 0x4000 ;  /* 0x0000400005057836 */ /* 0x000fe20000000000 */
[----:B------:R0:W-:Y:S04]  /*0150*/  CCTL.E.PF2 [R2] ;  /* 0x000000000200798f */ /* 0x0001e80000800100 */
[----:B------:R-:W-:Y:S02]  /*0160*/  ISETP.GE.AND P0, PT, R5, UR5, PT ;  /* 0x0000000505007c0c */ /* 0x000fe4000bf06270 */
[----:B0-----:R-:W-:-:S05]  /*0170*/  IADD3 R2, P1, PT, R2, 0x4000, RZ ;  /* 0x0000400002027810 */ /* 0x001fca0007f3e0ff */
[----:B------:R-:W-:-:S06]  /*0180*/  IMAD.X R3, RZ, RZ, R3, P1 ;  /* 0x000000ffff037224 */ /* 0x000fcc00008e0603 */
[----:B------:R-:W-:Y:S05]  /*0190*/  @!P0 BRA `(.L_x_235) ;  /* 0xfffffffc00e88947 */ /* 0x000fea000383ffff */
[----:B------:R-:W-:Y:S05]  /*01a0*/  BSYNC.RECONVERGENT B1 ;  /* 0x0000000000017941 */ /* 0x000fea0003800200 */
.L_x_234:
[----:B------:R-:W0:Y:S02]  /*01b0*/  LDC.64 R2, c[0x0][0x3a8] ;  /* 0x0000ea00ff027b82 */ /* 0x000e240000000a00 */
[----:B0-----:R-:W-:-:S04]  /*01c0*/  IMAD.WIDE.U32 R2, R0, 0x80, R2 ;  /* 0x0000008000027825 */ /* 0x001fc800078e0002 */
[----:B------:R-:W-:-:S07]  /*01d0*/  IMAD.WIDE R2, R7, 0x8, R2 ;  /* 0x0000000807027825 */ /* 0x000fce00078e0202 */
.L_x_236:
[----:B------:R-:W-:Y:S01]  /*01e0*/  IADD3 R4, PT, PT, R4, 0x4000, RZ ;  /* 0x0000400004047810 */ /* 0x000fe20007ffe0ff */
[----:B------:R0:W-:Y:S03]  /*01f0*/  CCTL.E.PF2 [R2] ;  /* 0x000000000200798f */ /* 0x0001e60000800100 */
[----:B------:R-:W-:Y:S02]  /*0200*/  ISETP.GE.AND P0, PT, R4, UR5, PT ;  /* 0x0000000504007c0c */ /* 0x000fe4000bf06270 */
[----:B0-----:R-:W-:-:S05]  /*0210*/  IADD3 R2, P1, PT, R2, 0x4000, RZ ;  /* 0x0000400002027810 */ /* 0x001fca0007f3e0ff */
[----:B------:R-:W-:-:S06]  /*0220*/  IMAD.X R3, RZ, RZ, R3, P1 ;  /* 0x000000ffff037224 */ /* 0x000fcc00008e0603 */
[----:B------:R-:W-:Y:S05]  /*0230*/  @!P0 BRA `(.L_x_236) ;  /* 0xfffffffc00e88947 */ /* 0x000fea000383ffff */
.L_x_233:
[----:B------:R-:W-:Y:S05]  /*0240*/  BSYNC.RECONVERGENT B0 ;  /* 0x0000000000007941 */ /* 0x000fea0003800200 */
.L_x_232:
        /* <DEDUP_REMOVED lines=40> */
.L_x_239:
        /* <DEDUP_REMOVED lines=11> */
[----:B0-----:R-:W-:-:S02]  /*0580*/  DFMA R16, R12, UR22, R10 ;  /* 0x000000160c107c2b */ /* 0x001fc4000800000a */
[----:B------:R-:W-:-:S04]  /*0590*/  IMAD.WIDE R12, R0, R23, UR4 ;  /* 0x00000004000c7e25 */ /* 0x000fc8000f8e0217 */
[----:B------:R-:W-:Y:S01]  /*05a0*/  IMAD.WIDE R10, R0, 0x8, R14 ;  /* 0x00000008000a7825 */ /* 0x000fe200078e020e */
[----:B------:R0:W-:Y:S04]  /*05b0*/  STG.E.64 desc[UR20][R24.64], R16 ;  /* 0x0000001018007986 */ /* 0x0001e8000c101b14 */
[----:B------:R-:W2:Y:S04]  /*05c0*/  LDG.E.64 R14, desc[UR20][R12.64] ;  /* 0x000000140c0e7981 */ /* 0x000ea8000c1e1b00 */
[----:B------:R-:W2:Y:S01]  /*05d0*/  LDG.E.64 R18, desc[UR20][R10.64+-0xc00] ;  /* 0xfff400140a127981 */ /* 0x000ea2000c1e1b00 */
[----:B------:R-:W-:Y:S01]  /*05e0*/  MOV R21, UR13 ;  /* 0x0000000d00157c02 */ /* 0x000fe20008000f00 */
[----:B------:R-:W-:Y:S01]  /*05f0*/  IMAD.U32 R20, RZ, RZ, UR12 ;  /* 0x0000000cff147e24 */ /* 0x000fe2000f8e00ff */
[----:B--2---:R-:W-:-:S03]  /*0600*/  DFMA R18, R18, UR22, R14 ;  /* 0x0000001612127c2b */ /* 0x004fc6000800000e */
[----:B------:R-:W-:-:S05]  /*0610*/  IMAD.WIDE R14, R0, 0x8, R20 ;  /* 0x00000008000e7825 */ /* 0x000fca00078e0214 */
[----:B------:R1:W-:Y:S04]  /*0620*/  STG.E.64 desc[UR20][R14.64+-0xc00], R18 ;  /* 0xfff400120e007986 */ /* 0x0003e8000c101b14 */
[----:B------:R-:W2:Y:S04]  /*0630*/  LDG.E.64 R20, desc[UR20][R12.64+0x400] ;  /* 0x000400140c147981 */ /* 0x000ea8000c1e1b00 */
[----:B------:R-:W2:Y:S02]  /*0640*/  LDG.E.64 R22, desc[UR20][R10.64+-0x800] ;  /* 0xfff800140a167981 */ /* 0x000ea4000c1e1b00 */
[----:B--2---:R-:W-:-:S07]  /*0650*/  DFMA R20, R22, UR22, R20 ;  /* 0x0000001616147c2b */ /* 0x004fce0008000014 */
[----:B------:R2:W-:Y:S04]  /*0660*/  STG.E.64 desc[UR20][R14.64+-0x800], R20 ;  /* 0xfff800140e007986 */ /* 0x0005e8000c101b14 */
[----:B0-----:R-:W3:Y:S04]  /*0670*/  LDG.E.64 R16, desc[UR20][R12.64+0x800] ;  /* 0x000800140c107981 */ /* 0x001ee8000c1e1b00 */
[----:B------:R-:W3:Y:S02]  /*0680*/  LDG.E.64 R22, desc[UR20][R10.64+-0x400] ;  /* 0xfffc00140a167981 */ /* 0x000ee4000c1e1b00 */
[----:B---3--:R-:W-:-:S07]  /*0690*/  DFMA R16, R22, UR22, R16 ;  /* 0x0000001616107c2b */ /* 0x008fce0008000010 */
[----:B------:R0:W-:Y:S04]  /*06a0*/  STG.E.64 desc[UR20][R14.64+-0x400], R16 ;  /* 0xfffc00100e007986 */ /* 0x0001e8000c101b14 */
[----:B------:R-:W3:Y:S04]  /*06b0*/  LDG.E.64 R22, desc[UR20][R12.64+0xc00] ;  /* 0x000c00140c167981 */ /* 0x000ee8000c1e1b00 */
[----:B------:R-:W3:Y:S02]  /*06c0*/  LDG.E.64 R24, desc[UR20][R10.64] ;  /* 0x000000140a187981 */ /* 0x000ee4000c1e1b00 */
[----:B---3--:R-:W-:-:S07]  /*06d0*/  DFMA R22, R24, UR22, R22 ;  /* 0x0000001618167c2b */ /* 0x008fce0008000016 */
[----:B------:R3:W-:Y:S04]  /*06e0*/  STG.E.64 desc[UR20][R14.64], R22 ;  /* 0x000000160e007986 */ /* 0x0007e8000c101b14 */
[----:B-1----:R-:W4:Y:S04]  /*06f0*/  LDG.E.64 R18, desc[UR20][R12.64+0x1000] ;  /* 0x001000140c127981 */ /* 0x002f28000c1e1b00 */
[----:B------:R-:W4:Y:S02]  /*0700*/  LDG.E.64 R24, desc[UR20][R10.64+0x400] ;  /* 0x000400140a187981 */ /* 0x000f24000c1e1b00 */
[----:B----4-:R-:W-:-:S07]  /*0710*/  DFMA R18, R24, UR22, R18 ;  /* 0x0000001618127c2b */ /* 0x010fce0008000012 */
[----:B------:R3:W-:Y:S04]  /*0720*/  STG.E.64 desc[UR20][R14.64+0x400], R18 ;  /* 0x000400120e007986 */ /* 0x0007e8000c101b14 */
[----:B--2---:R-:W2:Y:S04]  /*0730*/  LDG.E.64 R20, desc[UR20][R12.64+0x1400] ;  /* 0x001400140c147981 */ /* 0x004ea8000c1e1b00 */
[----:B------:R-:W2:Y:S02]  /*0740*/  LDG.E.64 R24, desc[UR20][R10.64+0x800] ;  /* 0x000800140a187981 */ /* 0x000ea4000c1e1b00 */
[----:B--2---:R-:W-:-:S07]  /*0750*/  DFMA R20, R24, UR22, R20 ;  /* 0x0000001618147c2b */ /* 0x004fce0008000014 */
        /* <DEDUP_REMOVED lines=8> */
[----:B--2---:R-:W-:-:S07]  /*07e0*/  DFMA R16, R24, UR22, R16 ;  /* 0x0000001618107c2b */ /* 0x004fce0008000010 */
[----:B------:R3:W-:Y:S01]  /*07f0*/  STG.E.64 desc[UR20][R14.64+0xc00], R16 ;  /* 0x000c00100e007986 */ /* 0x0007e2000c101b14 */
[----:B------:R-:W-:Y:S05]  /*0800*/  BRA.U UP0, `(.L_x_239) ;  /* 0xfffffffd00307547 */ /* 0x000fea000b83ffff */
[----:B------:R-:W0:Y:S02]  /*0810*/  LDC R13, c[0x0][0x384] ;  /* 0x0000e100ff0d7b82 */ /* 0x000e240000000800 */
[----:B0-----:R-:W-:-:S07]  /*0820*/  LOP3.LUT R13, R13, 0x7ffffff8, RZ, 0xc0, !PT ;  /* 0x7ffffff80d0d7812 */ /* 0x001fce00078ec0ff */
.L_x_238:
        /* <DEDUP_REMOVED lines=23> */
[----:B0-----:R-:W-:Y:S01]  /*09a0*/  DFMA R16, R16, UR4, R14 ;  /* 0x0000000410107c2b */ /* 0x001fe2000800000e */
[----:B------:R-:W-:-:S06]  /*09b0*/  IMAD.WIDE R14, R19, 0x8, R2 ;  /* 0x00000008130e7825 */ /* 0x000fcc00078e0202 */
[----:B------:R0:W-:Y:S04]  /*09c0*/  STG.E.64 desc[UR20][R14.64], R16 ;  /* 0x000000100e007986 */ /* 0x0001e8000c101b14 */
[----:B------:R-:W2:Y:S04]  /*09d0*/  LDG.E.64 R18, desc[UR20][R10.64+0x400] ;  /* 0x000400140a127981 */ /* 0x000ea8000c1e1b00 */
[----:B------:R-:W2:Y:S02]  /*09e0*/  LDG.E.64 R20, desc[UR20][R8.64+0x400] ;  /* 0x0004001408147981 */ /* 0x000ea4000c1e1b00 */
        /* <DEDUP_REMOVED lines=8> */
[----:B------:R-:W-:Y:S01]  /*0a70*/  IADD3 R13, PT, PT, R13, 0x4, RZ ;  /* 0x000000040d0d7810 */ /* 0x000fe20007ffe0ff */
[----:B--2---:R-:W-:-:S07]  /*0a80*/  DFMA R24, R26, UR4, R24 ;  /* 0x000000041a187c2b */ /* 0x004fce0008000018 */
[----:B------:R0:W-:Y:S04]  /*0a90*/  STG.E.64 desc[UR20][R14.64+0xc00], R24 ;  /* 0x000c00180e007986 */ /* 0x0001e8000c101b14 */
.L_x_240:
        /* <DEDUP_REMOVED lines=19> */
.L_x_241:
        /* <DEDUP_REMOVED lines=8> */
[----:B-1----:R-:W-:-:S07]  /*0c50*/  DFMA R8, R4, UR4, R6 ;  /* 0x0000000404087c2b */ /* 0x002fce0008000006 */
[----:B------:R-:W-:Y:S01]  /*0c60*/  STG.E.64 desc[UR20][R2.64], R8 ;  /* 0x0000000802007986 */ /* 0x000fe2000c101b14 */
[----:B------:R-:W-:Y:S05]  /*0c70*/  EXIT ;  /* 0x000000000000794d */ /* 0x000fea0003800000 */
.L_x_237:
        /* <DEDUP_REMOVED lines=20> */
.L_x_245:
        /* <DEDUP_REMOVED lines=18> */
[----:B------:R-:W-:Y:S01]  /*0ee0*/  ISETP.GE.AND P0, PT, R16, UR8, PT ;  /* 0x0000000810007c0c */ /* 0x000fe2000bf06270 */
[----:B------:R-:W-:Y:S01]  /*0ef0*/  IMAD.WIDE R16, R17, 0x8, R2 ;  /* 0x0000000811107825 */ /* 0x000fe200078e0202 */
[----:B-1----:R-:W-:-:S11]  /*0f00*/  @!P1 DFMA R28, R18, R20, R22 ;  /* 0x00000014121c922b */ /* 0x002fd60000000016 */
[----:B------:R-:W1:Y:S01]  /*0f10*/  @!P0 LDC.64 R20, c[0x0][0x388] ;  /* 0x0000e200ff148b82 */ /* 0x000e620000000a00 */
[----:B------:R-:W-:Y:S04]  /*0f20*/  @!P1 STG.E.64 desc[UR20][R16.64], R28 ;  /* 0x0000001c10009986 */ /* 0x000fe8000c101b14 */
[----:B------:R-:W1:Y:S04]  /*0f30*/  @!P0 LDG.E.64 R22, desc[UR20][R10.64+0x400] ;  /* 0x000400140a168981 */ /* 0x000e68000c1e1b00 */
[----:B------:R-:W1:Y:S01]  /*0f40*/  @!P0 LDG.E.64 R18, desc[UR20][R12.64+0x400] ;  /* 0x000400140c128981 */ /* 0x000e62000c1e1b00 */
[----:B--2---:R-:W-:-:S04]  /*0f50*/  IADD3 R24, PT, PT, R15, 0x180, RZ ;  /* 0x000001800f187810 */ /* 0x004fc80007ffe0ff */
[----:B------:R-:W-:Y:S01]  /*0f60*/  ISETP.GE.AND P1, PT, R24, UR8, PT ;  /* 0x0000000818007c0c */ /* 0x000fe2000bf26270 */
[----:B-1----:R-:W-:-:S12]  /*0f70*/  @!P0 DFMA R24, R18, R20, R22 ;  /* 0x000000141218822b */ /* 0x002fd80000000016 */
[----:B------:R-:W1:Y:S01]  /*0f80*/  @!P1 LDC.64 R20, c[0x0][0x388] ;  /* 0x0000e200ff149b82 */ /* 0x000e620000000a00 */
[----:B------:R2:W-:Y:S04]  /*0f90*/  @!P0 STG.E.64 desc[UR20][R16.64+0x400], R24 ;  /* 0x0004001810008986 */ /* 0x0005e8000c101b14 */
[----:B------:R-:W1:Y:S04]  /*0fa0*/  @!P1 LDG.E.64 R22, desc[UR20][R10.64+0x800] ;  /* 0x000800140a169981 */ /* 0x000e68000c1e1b00 */
[----:B------:R-:W1:Y:S01]  /*0fb0*/  @!P1 LDG.E.64 R18, desc[UR20][R12.64+0x800] ;  /* 0x000800140c129981 */ /* 0x000e62000c1e1b00 */
[----:B------:R-:W-:-:S05]  /*0fc0*/  VIADD R26, R15, 0x200 ;  /* 0x000002000f1a7836 */ /* 0x000fca0000000000 */
[----:B------:R-:W-:Y:S01]  /*0fd0*/  ISETP.GE.AND P0, PT, R26, UR8, PT ;  /* 0x000000081a007c0c */ /* 0x000fe2000bf06270 */
[----:B-1----:R-:W-:-:S12]  /*0fe0*/  @!P1 DFMA R26, R18, R20, R22 ;  /* 0x00000014121a922b */ /* 0x002fd80000000016 */
[----:B------:R-:W1:Y:S01]  /*0ff0*/  @!P0 LDC.64 R20, c[0x0][0x388] ;  /* 0x0000e200ff148b82 */ /* 0x000e620000000a00 */
[----:B------:R3:W-:Y:S04]  /*1000*/  @!P1 STG.E.64 desc[UR20][R16.64+0x800], R26 ;  /* 0x0008001a10009986 */ /* 0x0007e8000c101b14 */
        /* <DEDUP_REMOVED lines=9> */
[----:B---3--:R-:W-:-:S05]  /*10a0*/  VIADD R26, R15, 0x300 ;  /* 0x000003000f1a7836 */ /* 0x008fca0000000000 */
[----:B------:R-:W-:-:S13]  /*10b0*/  ISETP.GE.AND P0, PT, R26, UR8, PT ;  /* 0x000000081a007c0c */ /* 0x000fda000bf06270 */
[----:B------:R-:W3:Y:S01]  /*10c0*/  @!P0 LDC.64 R26, c[0x0][0x388] ;  /* 0x0000e200ff1a8b82 */ /* 0x000ee20000000a00 */
[----:B-1----:R-:W-:-:S07]  /*10d0*/  @!P1 DFMA R18, R18, R20, R22 ;  /* 0x000000141212922b */ /* 0x002fce0000000016 */
[----:B------:R2:W-:Y:S04]  /*10e0*/  @!P1 STG.E.64 desc[UR20][R16.64+0x1000], R18 ;  /* 0x0010001210009986 */ /* 0x0005e8000c101b14 */
[----:B------:R-:W3:Y:S04]  /*10f0*/  @!P0 LDG.E.64 R20, desc[UR20][R10.64+0x1400] ;  /* 0x001400140a148981 */ /* 0x000ee8000c1e1b00 */
[----:B------:R-:W3:Y:S01]  /*1100*/  @!P0 LDG.E.64 R22, desc[UR20][R12.64+0x1400] ;  /* 0x001400140c168981 */ /* 0x000ee2000c1e1b00 */
[----:B------:R-:W-:Y:S01]  /*1110*/  IADD3 R15, PT, PT, R15, 0x380, RZ ;  /* 0x000003800f0f7810 */ /* 0x000fe20007ffe0ff */
[----:B------:R-:W-:Y:S01]  /*1120*/  VIADD R8, R8, 0x8 ;  /* 0x0000000808087836 */ /* 0x000fe20000000000 */
[----:B------:R-:W-:Y:S04]  /*1130*/  BSSY.RECONVERGENT B0, `(.L_x_243) ;  /* 0x000000a000007945 */ /* 0x000fe80003800200 */
[----:B------:R-:W-:Y:S01]  /*1140*/  ISETP.NE.AND P1, PT, R8, R9, PT ;  /* 0x000000090800720c */ /* 0x000fe20003f25270 */
[----:B---3--:R-:W-:-:S07]  /*1150*/  @!P0 DFMA R20, R22, R26, R20 ;  /* 0x0000001a1614822b */ /* 0x008fce0000000014 */
[----:B------:R2:W-:Y:S01]  /*1160*/  @!P0 STG.E.64 desc[UR20][R16.64+0x1400], R20 ;  /* 0x0014001410008986 */ /* 0x0005e2000c101b14 */
[----:B------:R-:W-:-:S13]  /*1170*/  ISETP.GE.AND P0, PT, R15, UR8, PT ;  /* 0x000000080f007c0c */ /* 0x000fda000bf06270 */
[----:B--2---:R-:W-:Y:S05]  /*1180*/  @P0 BRA `(.L_x_244) ;  /* 0x0000000000100947 */ /* 0x004fea0003800000 */
[----:B------:R-:W0:Y:S04]  /*1190*/  LDG.E.64 R10, desc[UR20][R10.64+0x1800] ;  /* 0x001800140a0a7981 */ /* 0x000e28000c1e1b00 */
[----:B------:R-:W0:Y:S02]  /*11a0*/  LDG.E.64 R12, desc[UR20][R12.64+0x1800] ;  /* 0x001800140c0c7981 */ /* 0x000e24000c1e1b00 */
[----:B0-----:R-:W-:-:S07]  /*11b0*/  DFMA R18, R12, UR4, R10 ;  /* 0x000000040c127c2b */ /* 0x001fce000800000a */
[----:B------:R1:W-:Y:S04]  /*11c0*/  STG.E.64 desc[UR20][R16.64+0x1800], R18 ;  /* 0x0018001210007986 */ /* 0x0003e8000c101b14 */
.L_x_244:
[----:B0-----:R-:W-:Y:S05]  /*11d0*/  BSYNC.RECONVERGENT B0 ;  /* 0x0000000000007941 */ /* 0x001fea0003800200 */
.L_x_243:
[----:B------:R-:W-:Y:S05]  /*11e0*/  @P1 BRA `(.L_x_245) ;  /* 0xfffffff800f41947 */ /* 0x000fea000383ffff */
.L_x_242:
        /* <DEDUP_REMOVED lines=19> */
[----:B0-----:R-:W-:Y:S01]  /*1320*/  @!P1 DFMA R18, R16, R18, R14 ;  /* 0x000000121012922b */ /* 0x001fe2000000000e */
        /* <DEDUP_REMOVED lines=10> */
[----:B0-----:R-:W-:-:S07]  /*13d0*/  @!P2 DFMA R16, R24, R16, R22 ;  /* 0x000000101810a22b */ /* 0x001fce0000000016 */
        /* <DEDUP_REMOVED lines=9> */
[----:B-1----:R-:W-:-:S07]  /*1470*/  @!P1 DFMA R18, R28, R18, R26 ;  /* 0x000000121c12922b */ /* 0x002fce000000001a */
[----:B------:R2:W-:Y:S04]  /*1480*/  @!P1 STG.E.64 desc[UR20][R14.64], R18 ;  /* 0x000000120e009986 */ /* 0x0005e8000c101b14 */
[----:B------:R-:W0:Y:S04]  /*1490*/  @!P2 LDG.E.64 R20, desc[UR20][R20.64] ;  /* 0x000000141414a981 */ /* 0x000e28000c1e1b00 */
[----:B------:R-:W0:Y:S01]  /*14a0*/  @!P2 LDG.E.64 R22, desc[UR20][R22.64] ;  /* 0x000000141616a981 */ /* 0x000e22000c1e1b00 */
[----:B------:R-:W-:Y:S01]  /*14b0*/  @!P2 IMAD.WIDE R16, R11, 0x8, R2 ;  /* 0x000000080b10a825 */ /* 0x000fe200078e0202 */
[----:B------:R-:W-:Y:S01]  /*14c0*/  IADD3 R9, PT, PT, R9, 0x4, RZ ;  /* 0x0000000409097810 */ /* 0x000fe20007ffe0ff */
[----:B0-----:R-:W-:-:S07]  /*14d0*/  @!P2 DFMA R12, R22, R12, R20 ;  /* 0x0000000c160ca22b */ /* 0x001fce0000000014 */
[----:B------:R2:W-:Y:S04]  /*14e0*/  @!P2 STG.E.64 desc[UR20][R16.64], R12 ;  /* 0x0000000c1000a986 */ /* 0x0005e8000c101b14 */
.L_x_246:
        /* <DEDUP_REMOVED lines=26> */
.L_x_247:
        /* <DEDUP_REMOVED lines=13> */
.L_x_248:
        /* <DEDUP_REMOVED lines=10> */
.L_x_382:


//--------------------- .text._ZN3cub18CUB_300001_SM_10006detail9transform16transform_kernelINS2_10policy_hubILb0EN4cuda3std3__45tupleIJN6thrust24THRUST_300001_SM_1000_NS10device_ptrIdEESC_EEEE10policy1000ElNS7_10multipliesIdEESC_JPdSI_EEEvT0_iT1_T2_DpNS2_10kernel_argIT3_EE --------------------------
	.section	.text._ZN3cub18CUB_300001_SM_10006detail9transform16transform_kernelINS2_10policy_hubILb0EN4cuda3std3__45tupleIJN6thrust24THRUST_300001_SM_1000_NS10device_ptrIdEESC_EEEE10policy1000ElNS7_10multipliesIdEESC_JPdSI_EEEvT0_iT1_T2_DpNS2_10kernel_argIT3_EE,"ax",@progbits
	.align	128
        .global         _ZN3cub18CUB_300001_SM_10006detail9transform16transform_kernelINS2_10policy_hubILb0EN4cuda3std3__45tupleIJN6thrust24THRUST_300001_SM_1000_NS10device_ptrIdEESC_EEEE10policy1000ElNS7_10multipliesIdEESC_JPdSI_EEEvT0_iT1_T2_DpNS2_10kernel_argIT3_EE
        .type           _ZN3cub18CUB_300001_SM_10006detail9transform16transform_kernelINS2_10policy_hubILb0EN4cuda3std3__45tupleIJN6thrust24THRUST_300001_SM_1000_NS10device_ptrIdEESC_EEEE10policy1000ElNS7_10multipliesIdEESC_JPdSI_EEEvT0_iT1_T2_DpNS2_10kernel_argIT3_EE,@function
        .size           _ZN3cub18CUB_300001_SM_10006detail9transform16transform_kernelINS2_10policy_hubILb0EN4cuda3std3__45tupleIJN6thrust24THRUST_300001_SM_1000_NS10device_ptrIdEESC_EEEE10policy1000ElNS7_10multipliesIdEESC_JPdSI_EEEvT0_iT1_T2_DpNS2_10kernel_argIT3_EE,(.L_x_369 - _ZN3cub18CUB_300001_SM_10006detail9transform16transform_kernelINS2_10policy_hubILb0EN4cuda3std3__45tupleIJN6thrust24THRUST_300001_SM_1000_NS10device_ptrIdEESC_EEEE10policy1000ElNS7_10multipliesIdEESC_JPdSI_EEEvT0_iT1_T2_DpNS2_10kernel_argIT3_EE)
        .other          _ZN3cub18CUB_300001_SM_10006detail9transform16transform_kernelINS2_10policy_hubILb0EN4cuda3std3__45tupleIJN6thrust24THRUST_300001_SM_1000_NS10device_ptrIdEESC_EEEE10policy1000ElNS7_10multipliesIdEESC_JPdSI_EEEvT0_iT1_T2_DpNS2_10kernel_argIT3_EE,@"STO_CUDA_ENTRY STV_DEFAULT"
_ZN3cub18CUB_300001_SM_10006detail9transform16transform_kernelINS2_10policy_hubILb0EN4cuda3std3__45tupleIJN6thrust24THRUST_300001_SM_1000_NS10device_ptrIdEESC_EEEE10policy1000ElNS7_10multipliesIdEESC_JPdSI_EEEvT0_iT1_T2_DpNS2_10kernel_argIT3_EE:
.text._ZN3cub18CUB_300001_SM_10006detail9transform16transform_kernelINS2_10policy_hubILb0EN4cuda3std3__45tupleIJN6thrust24THRUST_300001_SM_1000_NS10device_ptrIdEESC_EEEE10policy1000ElNS7_10multipliesIdEESC_JPdSI_EEEvT0_iT1_T2_DpNS2_10kernel_argIT3_EE:
[----:B------:R-:W-:Y:S01]  /*0000*/  LDC R1, c[0x0][0x37c] ;  /* 0x0000df00ff017b82 */ /* 0x000fe20000000800 */
[----:B------:R-:W1:Y:S07]  /*0010*/  LDCU UR24, c[0x0][0x388] ;  /* 0x00007100ff1877ac */ /* 0x000e6e0008000800 */
[----:B------:R-:W2:Y:S01]  /*0020*/  S2UR UR5, SR_CTAID.X ;  /* 0x00000000000579c3 */ /* 0x000ea20000002500 */
[----:B------:R-:W3:Y:S01]  /*0030*/  LDCU UR7, c[0x0][0x370] ;  /* 0x00006e00ff0777ac */ /* 0x000ee20008000800 */
[----:B------:R-:W4:Y:S06]  /*0040*/  LDCU.64 UR22, c[0x0][0x358] ;  /* 0x00006b00ff1677ac */ /* 0x000f2c0008000a00 */
[----:B------:R-:W5:Y:S01]  /*0050*/  LDC.64 R2, c[0x0][0x380] ;  /* 0x0000e000ff027b82 */ /* 0x000f620000000a00 */
[----:B-1----:R-:W-:-:S04]  /*0060*/  USHF.L.U32 UR19, UR24, 0x7, URZ ;  /* 0x0000000718137899 */ /* 0x002fc800080006ff */
[----:B------:R-:W-:Y:S02]  /*0070*/  USHF.R.S32.HI UR8, URZ, 0x1f, UR19 ;  /* 0x0000001fff087899 */ /* 0x000fe40008011413 */
[----:B--2---:R-:W-:Y:S02]  /*0080*/  UIMAD.WIDE.U32 UR20, UR19, UR5, URZ ;  /* 0x00000005131472a5 */ /* 0x004fe4000f8e00ff */
[----:B------:R-:W-:Y:S02]  /*0090*/  UIMAD UR6, UR8, UR5, URZ ;  /* 0x00000005080672a4 */ /* 0x000fe4000f8e02ff */
[----:B------:R-:W-:Y:S02]  /*00a0*/  UIADD3 UR4, UPT, UPT, UR5, 0x2, URZ ;  /* 0x0000000205047890 */ /* 0x000fe4000fffe0ff */
[----:B------:R-:W-:Y:S02]  /*00b0*/  UIADD3 UR6, UPT, UPT, UR21, UR6, URZ ;  /* 0x0000000615067290 */ /* 0x000fe4000fffe0ff */
[----:B---3--:R-:W-:Y:S01]  /*00c0*/  UISETP.GE.U32.AND UP0, UPT, UR4, UR7, UPT ;  /* 0x000000070400728c */ /* 0x008fe2000bf06070 */
[----:B-----5:R-:W-:-:S03]  /*00d0*/  IADD3 R0, P0, PT, R2, -UR20, RZ ;  /* 0x8000001402007c10 */ /* 0x020fc6000ff1e0ff */
[----:B------:R-:W-:Y:S01]  /*00e0*/  UISETP.EQ.OR UP0, UPT, UR5, URZ, UP0 ;  /* 0x000000ff0500728c */ /* 0x000fe20008702670 */
[----:B------:R-:W-:Y:S02]  /*00f0*/  IADD3.X R2, PT, PT, R3, ~UR6, RZ, P0, !PT ;  /* 0x8000000603027c10 */ /* 0x000fe400087fe4ff */
[----:B------:R-:W-:-:S04]  /*0100*/  ISETP.LT.U32.AND P0, PT, R0, UR19, PT ;  /* 0x0000001300007c0c */ /* 0x000fc8000bf01070 */
[----:B------:R-:W-:-:S04]  /*0110*/  ISETP.LT.AND.EX P0, PT, R2, UR8, PT, P0 ;  /* 0x0000000802007c0c */ /* 0x000fc8000bf01300 */
[----:B------:R-:W-:Y:S01]  /*0120*/  SEL R0, R0, UR19, P0 ;  /* 0x0000001300007c07 */ /* 0x000fe20008000000 */
[----:B----4-:R-:W-:Y:S08]  /*0130*/  BRA.U UP0, `(.L_x_249) ;  /* 0x0000000100e47547 */ /* 0x010ff0000b800000 */
[----:B------:R-:W1:Y:S01]  /*0140*/  S2R R2, SR_TID.X ;  /* 0x0000000000027919 */ /* 0x000e620000002100 */
[----:B------:R-:W-:Y:S01]  /*0150*/  ELECT P0, URZ, PT ;  /* 0x0000000000ff782f */ /* 0x000fe20003800000 */
[----:B------:R-:W-:Y:S03]  /*0160*/  BSSY.RECONVERGENT B0, `(.L_x_250) ;  /* 0x000002e000007945 */ /* 0x000fe60003800200 */
[----:B-1----:R-:W-:-:S13]  /*0170*/  ISETP.GT.U32.OR P0, PT, R2, 0x1f, !P0 ;  /* 0x0000001f0200780c */ /* 0x002fda0004704470 */
[----:B------:R-:W-:Y:S05]  /*0180*/  @P0 BRA `(.L_x_251) ;  /* 0x0000000000ac0947 */ /* 0x000fea0003800000 */
[----:B------:R-:W1:Y:S01]  /*0190*/  S2UR UR18, SR_CgaCtaId ;  /* 0x00000000001279c3 */ /* 0x000e620000008800 */
[----:B------:R-:W2:Y:S01]  /*01a0*/  LDCU UR15, c[0x0][0x3a0] ;  /* 0x00007400ff0f77ac */ /* 0x000ea20008000800 */
[----:B------:R-:W3:Y:S01]  /*01b0*/  LDCU UR17, c[0x0][0x3b0] ;  /* 0x00007600ff1177ac */ /* 0x000ee20008000800 */
[----:B------:R-:W-:Y:S01]  /*01c0*/  ULEA UR14, UR24, 0xf, 0xa ;  /* 0x0000000f180e7891 */ /* 0x000fe2000f8e50ff */
[----:B------:R-:W-:Y:S01]  /*01d0*/  UMOV UR7, 0x400 ;  /* 0x0000040000077882 */ /* 0x000fe20000000000 */
[----:B------:R-:W-:Y:S01]  /*01e0*/  UMOV UR10, 0x1 ;  /* 0x00000001000a7882 */ /* 0x000fe20000000000 */
[----:B------:R-:W4:Y:S01]  /*01f0*/  LDCU.64 UR4, c[0x0][0x398] ;  /* 0x00007300ff0477ac */ /* 0x000f220008000a00 */
[----:B------:R-:W-:-:S04]  /*0200*/  UIADD3 UR10, UPT, UPT, -UR10, 0x100000, URZ ;  /* 0x001000000a0a7890 */ /* 0x000fc8000fffe1ff */
[----:B------:R-:W-:Y:S02]  /*0210*/  USHF.L.U32 UR11, UR10, 0xb, URZ ;  /* 0x0000000b0a0b7899 */ /* 0x000fe400080006ff */
[----:B------:R-:W-:Y:S02]  /*0220*/  USHF.L.U32 UR10, UR10, 0x1, URZ ;  /* 0x000000010a0a7899 */ /* 0x000fe400080006ff */
[----:B--2---:R-:W-:Y:S01]  /*0230*/  UIADD3 UR15, UPT, UPT, UR14, UR15, URZ ;  /* 0x0000000f0e0f7290 */ /* 0x004fe2000fffe0ff */
[----:B------:R-:W2:Y:S01]  /*0240*/  LDCU.64 UR12, c[0x0][0x3a8] ;  /* 0x00007500ff0c77ac */ /* 0x000ea20008000a00 */
[----:B---3--:R-:W-:Y:S02]  /*0250*/  UIADD3 UR14, UPT, UPT, UR14, UR17, URZ ;  /* 0x000000110e0e7290 */ /* 0x008fe4000fffe0ff */
[----:B-1----:R-:W-:Y:S02]  /*0260*/  ULEA UR17, UR18, UR7, 0x18 ;  /* 0x0000000712117291 */ /* 0x002fe4000f8ec0ff */
[----:B------:R-:W-:-:S02]  /*0270*/  UIADD3 UR16, UPT, UPT, UR7, 0x80, URZ ;  /* 0x0000008007107890 */ /* 0x000fc4000fffe0ff */
[----:B------:R-:W-:Y:S02]  /*0280*/  USHF.L.U64.HI UR9, UR20, 0x3, UR6 ;  /* 0x0000000314097899 */ /* 0x000fe40008010206 */
[----:B------:R-:W-:Y:S02]  /*0290*/  USHF.L.U32 UR8, UR20, 0x3, URZ ;  /* 0x0000000314087899 */ /* 0x000fe400080006ff */
[----:B------:R-:W-:Y:S02]  /*02a0*/  ULOP3.LUT UR15, UR15, 0xfffffff0, URZ, 0xc0, !UPT ;  /* 0xfffffff00f0f7892 */ /* 0x000fe4000f8ec0ff */
[----:B------:R-:W-:Y:S01]  /*02b0*/  ULOP3.LUT UR14, UR14, 0xfffffff0, URZ, 0xc0, !UPT ;  /* 0xfffffff00e0e7892 */ /* 0x000fe2000f8ec0ff */
[----:B------:R-:W1:Y:S02]  /*02c0*/  FENCE.VIEW.ASYNC.S ;  /* 0x00000000000073c6 */ /* 0x000e640000000000 */
[----:B-1----:R1:W3:Y:S02]  /*02d0*/  SYNCS.EXCH.64 URZ, [UR17], UR10 ;  /* 0x0000000a11ff75b2 */ /* 0x0022e40008000100 */
[----:B------:R-:W-:Y:S01]  /*02e0*/  @!PT LDS RZ, [RZ] ;  /* 0x00000000fffff984 */ /* 0x000fe20000000800 */
[----:B------:R-:W-:Y:S01]  /*02f0*/  @!PT LDS RZ, [RZ] ;  /* 0x00000000fffff984 */ /* 0x000fe20000000800 */
[----:B------:R-:W-:Y:S01]  /*0300*/  @!PT LDS RZ, [RZ] ;  /* 0x00000000fffff984 */ /* 0x000fe20000000800 */
[----:B------:R-:W-:Y:S01]  /*0310*/  @!PT LDS RZ, [RZ] ;  /* 0x00000000fffff984 */ /* 0x000fe20000000800 */
[----:B---3--:R3:W-:Y:S06]  /*0320*/  MEMBAR.ALL.CTA ;  /* 0x0000000000007992 */ /* 0x0087ec0000008000 */
[----:B---3--:R-:W3:Y:S01]  /*0330*/  FENCE.VIEW.ASYNC.S ;  /* 0x00000000000073c6 */ /* 0x008ee20000000000 */
[----:B------:R-:W-:-:S02]  /*0340*/  ULEA UR16, UR18, UR16, 0x18 ;  /* 0x0000001012107291 */ /* 0x000fc4000f8ec0ff */
[----:B----4-:R-:W-:Y:S02]  /*0350*/  UIADD3.64 UR4, UPT, UPT, UR8, UR4, URZ ;  /* 0x0000000408047297 */ /* 0x010fe4000fffe0ff */
[----:B------:R-:W-:Y:S02]  /*0360*/  USHF.R.U32.HI UR7, URZ, 0x4, UR15 ;  /* 0x00000004ff077899 */ /* 0x000fe4000801160f */
[----:B--2---:R-:W-:Y:S02]  /*0370*/  UIADD3.64 UR8, UPT, UPT, UR8, UR12, URZ ;  /* 0x0000000c08087297 */ /* 0x004fe4000fffe0ff */
[----:B------:R-:W-:Y:S02]  /*0380*/  UIADD3 UR15, UPT, UPT, UR15, UR14, URZ ;  /* 0x0000000e0f0f7290 */ /* 0x000fe4000fffe0ff */
[----:B------:R-:W-:Y:S02]  /*0390*/  ULEA UR12, UR24, UR16, 0xa ;  /* 0x00000010180c7291 */ /* 0x000fe4000f8e50ff */
[----:B------:R-:W-:-:S02]  /*03a0*/  USHF.R.U32.HI UR14, URZ, 0x4, UR14 ;  /* 0x00000004ff0e7899 */ /* 0x000fc4000801160e */
[----:B------:R-:W-:Y:S01]  /*03b0*/  UPRMT UR7, UR7, 0x5410, URZ ;  /* 0x0000541007077896 */ /* 0x000fe200080000ff */
[----:B------:R-:W-:Y:S01]  /*03c0*/  IMAD.U32 R2, RZ, RZ, UR15 ;  /* 0x0000000fff027e24 */ /* 0x000fe2000f8e00ff */
[----:B------:R-:W-:Y:S02]  /*03d0*/  UIADD3 UR12, UPT, UPT, UR12, 0x80, URZ ;  /* 0x000000800c0c7890 */ /* 0x000fe4000fffe0ff */
[----:B------:R-:W-:Y:S01]  /*03e0*/  UPRMT UR14, UR14, 0x5410, URZ ;  /* 0x000054100e0e7896 */ /* 0x000fe200080000ff */
[----:B------:R-:W-:-:S04]  /*03f0*/  UMOV UR13, UR17 ;  /* 0x00000011000d7c82 */ /* 0x000fc80008000000 */
[----:B---3--:R1:W-:Y:S04]  /*0400*/  UBLKCP.S.G [UR16], [UR4], UR7 ;  /* 0x00000010040073ba */ /* 0x0083e80008000207 */
[----:B------:R1:W-:Y:S01]  /*0410*/  UBLKCP.S.G [UR12], [UR8], UR14 ;  /* 0x0000000c080073ba */ /* 0x0003e2000800020e */
[----:B------:R1:W-:Y:S01]  /*0420*/  SYNCS.ARRIVE.TRANS64 RZ, [UR17], R2 ;  /* 0x00000002ffff79a7 */ /* 0x0003e20008000011 */
[----:B------:R-:W-:Y:S01]  /*0430*/  NOP ;  /* 0x0000000000007918 */ /* 0x000fe20000000000 */
.L_x_251:
[----:B-1----:R-:W-:Y:S05]  /*0440*/  BSYNC.RECONVERGENT B0 ;  /* 0x0000000000007941 */ /* 0x002fea0003800200 */
.L_x_250:
[----:B------:R-:W1:Y:S08]  /*0450*/  S2UR UR5, SR_CgaCtaId ;  /* 0x00000000000579c3 */ /* 0x000e700000008800 */
[----:B------:R-:W-:Y:S01]  /*0460*/  BAR.SYNC.DEFER_BLOCKING 0x0 ;  /* 0x0000000000007b1d */ /* 0x000fe20000010000 */
[----:B------:R-:W-:-:S05]  /*0470*/  SHF.L.U32 R2, RZ, 0x1f, RZ ;  /* 0x0000001fff027819 */ /* 0x000fca00000006ff */
[----:B------:R-:W-:Y:S02]  /*0480*/  UMOV UR4, 0x400 ;  /* 0x0000040000047882 */ /* 0x000fe40000000000 */
[----:B-1----:R-:W-:-:S12]  /*0490*/  ULEA UR4, UR5, UR4, 0x18 ;  /* 0x0000000405047291 */ /* 0x002fd8000f8ec0ff */
.L_x_252:
[----:B------:R-:W1:Y:S02]  /*04a0*/  SYNCS.PHASECHK.TRANS64.TRYWAIT P0, [UR4], R2 ;  /* 0x00000002ff0075a7 */ /* 0x000e640008001104 */
[----:B-1----:R-:W-:Y:S05]  /*04b0*/  @!P0 BRA `(.L_x_252) ;  /* 0xfffffffc00f88947 */ /* 0x002fea000383ffff */
[----:B------:R-:W-:Y:S05]  /*04c0*/  BRA `(.L_x_253) ;  /* 0x00000014003c7947 */ /* 0x000fea0003800000 */
.L_x_249:
[----:B------:R-:W1:Y:S01]  /*04d0*/  S2R R3, SR_TID.Y ;  /* 0x0000000000037919 */ /* 0x000e620000002200 */
[----:B------:R-:W2:Y:S01]  /*04e0*/  LDCU UR9, c[0x0][0x360] ;  /* 0x00006c00ff0977ac */ /* 0x000ea20008000800 */
[----:B------:R-:W-:Y:S01]  /*04f0*/  IMAD.SHL.U32 R4, R0, 0x8, RZ ;  /* 0x0000000800047824 */ /* 0x000fe200078e00ff */
[----:B------:R-:W-:Y:S01]  /*0500*/  BSSY.RECONVERGENT B0, `(.L_x_254) ;  /* 0x00000ab000007945 */ /* 0x000fe20003800200 */
[----:B------:R-:W1:Y:S01]  /*0510*/  S2R R6, SR_TID.Z ;  /* 0x0000000000067919 */ /* 0x000e620000002300 */
[----:B------:R-:W2:Y:S01]  /*0520*/  LDCU UR10, c[0x0][0x364] ;  /* 0x00006c80ff0a77ac */ /* 0x000ea20008000800 */
[----:B------:R-:W3:Y:S01]  /*0530*/  LDC R2, c[0x0][0x368] ;  /* 0x0000da00ff027b82 */ /* 0x000ee20000000800 */
[----:B------:R-:W-:Y:S01]  /*0540*/  SHF.R.S32.HI R5, RZ, 0x1f, R4 ;  /* 0x0000001fff057819 */ /* 0x000fe20000011404 */
[----:B------:R-:W4:Y:S03]  /*0550*/  S2R R8, SR_TID.X ;  /* 0x0000000000087919 */ /* 0x000f260000002100 */
[----:B------:R-:W-:-:S02]  /*0560*/  SHF.R.U64 R4, R4, 0x3, R5 ;  /* 0x0000000304047819 */ /* 0x000fc40000001205 */
[----:B------:R-:W-:Y:S01]  /*0570*/  SHF.R.U32.HI R5, RZ, 0x3, R5 ;  /* 0x00000003ff057819 */ /* 0x000fe20000011605 */
[----:B--2---:R-:W-:Y:S02]  /*0580*/  UIMAD UR4, UR9, UR10, URZ ;  /* 0x0000000a090472a4 */ /* 0x004fe4000f8e02ff */
[----:B-1----:R-:W-:Y:S02]  /*0590*/  IMAD R3, R6, UR10, R3 ;  /* 0x0000000a06037c24 */ /* 0x002fe4000f8e0203 */
[----:B------:R-:W-:Y:S02]  /*05a0*/  IMAD.MOV.U32 R6, RZ, RZ, RZ ;  /* 0x000000ffff067224 */ /* 0x000fe400078e00ff */
[----:B----4-:R-:W-:Y:S02]  /*05b0*/  IMAD R3, R3, UR9, R8 ;  /* 0x0000000903037c24 */ /* 0x010fe4000f8e0208 */
[----:B---3--:R-:W-:Y:S01]  /*05c0*/  IMAD R8, R2, UR4, RZ ;  /* 0x0000000402087c24 */ /* 0x008fe2000f8e02ff */
[----:B------:R-:W-:-:S02]  /*05d0*/  UMOV UR4, URZ ;  /* 0x000000ff00047c82 */ /* 0x000fc40008000000 */
[----:B------:R-:W-:-:S04]  /*05e0*/  ISETP.GT.U32.AND P0, PT, R4, R3, PT ;  /* 0x000000030400720c */ /* 0x000fc80003f04070 */
[----:B------:R-:W-:-:S13]  /*05f0*/  ISETP.GT.U32.AND.EX P0, PT, R5, RZ, PT, P0 ;  /* 0x000000ff0500720c */ /* 0x000fda0003f04100 */
[----:B------:R-:W-:Y:S05]  /*0600*/  @!P0 BRA `(.L_x_255) ;  /* 0x0000000800688947 */ /* 0x000fea0003800000 */
[----:B------:R-:W-:Y:S01]  /*0610*/  IMAD.IADD R9, R8, 0x1, R3 ;  /* 0x0000000108097824 */ /* 0x000fe200078e0203 */
[----:B------:R-:W-:Y:S01]  /*0620*/  BSSY.RECONVERGENT B1, `(.L_x_256) ;  /* 0x0000024000017945 */ /* 0x000fe20003800200 */
[----:B------:R-:W-:-:S03]  /*0630*/  IMAD.MOV.U32 R12, RZ, RZ, -0x1 ;  /* 0xffffffffff0c7424 */ /* 0x000fc600078e00ff */
[CC--:B------:R-:W-:Y:S02]  /*0640*/  ISETP.GT.U32.AND P1, PT, R4.reuse, R9.reuse, PT ;  /* 0x000000090400720c */ /* 0x0c0fe40003f24070 */
[CC--:B------:R-:W-:Y:S02]  /*0650*/  ISETP.GT.U32.AND P0, PT, R4.reuse, R9.reuse, PT ;  /* 0x000000090400720c */ /* 0x0c0fe40003f04070 */
[C---:B------:R-:W-:Y:S02]  /*0660*/  ISETP.GT.U32.AND.EX P1, PT, R5.reuse, RZ, PT, P1 ;  /* 0x000000ff0500720c */ /* 0x040fe40003f24110 */
[----:B------:R-:W-:Y:S02]  /*0670*/  ISETP.GT.U32.AND.EX P0, PT, R5, RZ, PT, P0 ;  /* 0x000000ff0500720c */ /* 0x000fe40003f04100 */
[----:B------:R-:W-:Y:S02]  /*0680*/  SEL R10, R4, R9, P1 ;  /* 0x00000009040a7207 */ /* 0x000fe40000800000 */
[----:B------:R-:W-:-:S02]  /*0690*/  SEL R7, RZ, 0x1, !P0 ;  /* 0x00000001ff077807 */ /* 0x000fc40004000000 */
[----:B------:R-:W-:Y:S02]  /*06a0*/  SEL R11, R5, RZ, P1 ;  /* 0x000000ff050b7207 */ /* 0x000fe40000800000 */
[----:B------:R-:W-:-:S04]  /*06b0*/  IADD3 R14, P0, P1, R10, -R7, -R9 ;  /* 0x800000070a0e7210 */ /* 0x000fc8000791e809 */
[----:B------:R-:W-:-:S04]  /*06c0*/  IADD3.X R15, PT, PT, R11, -0x1, R12, P0, P1 ;  /* 0xffffffff0b0f7810 */ /* 0x000fc800007e240c */
[----:B------:R-:W-:-:S13]  /*06d0*/  ISETP.NE.U32.AND P0, PT, R15, RZ, PT ;  /* 0x000000ff0f00720c */ /* 0x000fda0003f05070 */
[----:B------:R-:W-:Y:S05]  /*06e0*/  @P0 BRA `(.L_x_257) ;  /* 0x0000000000500947 */ /* 0x000fea0003800000 */
[----:B------:R-:W1:Y:S01]  /*06f0*/  I2F.U32.RP R9, R8 ;  /* 0x0000000800097306 */ /* 0x000e620000209000 */
[----:B------:R-:W-:Y:S01]  /*0700*/  IMAD.MOV R13, RZ, RZ, -R8 ;  /* 0x000000ffff0d7224 */ /* 0x000fe200078e0a08 */
[----:B------:R-:W-:-:S06]  /*0710*/  ISETP.NE.U32.AND P2, PT, R8, RZ, PT ;  /* 0x000000ff0800720c */ /* 0x000fcc0003f45070 */
[----:B-1----:R-:W1:Y:S02]  /*0720*/  MUFU.RCP R9, R9 ;  /* 0x0000000900097308 */ /* 0x002e640000001000 */
[----:B-1----:R-:W-:-:S06]  /*0730*/  VIADD R10, R9, 0xffffffe ;  /* 0x0ffffffe090a7836 */ /* 0x002fcc0000000000 */
[----:B------:R1:W2:Y:S02]  /*0740*/  F2I.FTZ.U32.TRUNC.NTZ R11, R10 ;  /* 0x0000000a000b7305 */ /* 0x0002a4000021f000 */
[----:B-1----:R-:W-:Y:S02]  /*0750*/  IMAD.MOV.U32 R10, RZ, RZ, RZ ;  /* 0x000000ffff0a7224 */ /* 0x002fe400078e00ff */
[----:B--2---:R-:W-:-:S04]  /*0760*/  IMAD R13, R13, R11, RZ ;  /* 0x0000000b0d0d7224 */ /* 0x004fc800078e02ff */
[----:B------:R-:W-:-:S06]  /*0770*/  IMAD.HI.U32 R11, R11, R13, R10 ;  /* 0x0000000d0b0b7227 */ /* 0x000fcc00078e000a */
[----:B------:R-:W-:-:S04]  /*0780*/  IMAD.HI.U32 R10, R11, R14, RZ ;  /* 0x0000000e0b0a7227 */ /* 0x000fc800078e00ff */
[----:B------:R-:W-:-:S04]  /*0790*/  IMAD.MOV R11, RZ, RZ, -R10 ;  /* 0x000000ffff0b7224 */ /* 0x000fc800078e0a0a */
[----:B------:R-:W-:-:S05]  /*07a0*/  IMAD R11, R8, R11, R14 ;  /* 0x0000000b080b7224 */ /* 0x000fca00078e020e */
[----:B------:R-:W-:-:S13]  /*07b0*/  ISETP.GE.U32.AND P0, PT, R11, R8, PT ;  /* 0x000000080b00720c */ /* 0x000fda0003f06070 */
[----:B------:R-:W-:Y:S02]  /*07c0*/  @P0 IMAD.IADD R11, R11, 0x1, -R8 ;  /* 0x000000010b0b0824 */ /* 0x000fe400078e0a08 */
[----:B------:R-:W-:-:S03]  /*07d0*/  @P0 VIADD R10, R10, 0x1 ;  /* 0x000000010a0a0836 */ /* 0x000fc60000000000 */
[----:B------:R-:W-:Y:S01]  /*07e0*/  ISETP.GE.U32.AND P1, PT, R11, R8, PT ;  /* 0x000000080b00720c */ /* 0x000fe20003f26070 */
[----:B------:R-:W-:-:S12]  /*07f0*/  HFMA2 R11, -RZ, RZ, 0, 0 ;  /* 0x00000000ff0b7431 */ /* 0x000fd800000001ff */
[----:B------:R-:W-:Y:S01]  /*0800*/  @P1 VIADD R10, R10, 0x1 ;  /* 0x000000010a0a1836 */ /* 0x000fe20000000000 */
[----:B------:R-:W-:Y:S01]  /*0810*/  @!P2 LOP3.LUT R10, RZ, R8, RZ, 0x33, !PT ;  /* 0x00000008ff0aa212 */ /* 0x000fe200078e33ff */
[----:B------:R-:W-:Y:S06]  /*0820*/  BRA `(.L_x_258) ;  /* 0x00000000000c7947 */ /* 0x000fec0003800000 */
.L_x_257:
[----:B------:R-:W-:Y:S01]  /*0830*/  IMAD.MOV.U32 R9, RZ, RZ, R14 ;  /* 0x000000ffff097224 */ /* 0x000fe200078e000e */
[----:B------:R-:W-:-:S07]  /*0840*/  MOV R14, 0x860 ;  /* 0x00000860000e7802 */ /* 0x000fce0000000f00 */
[----:B------:R-:W-:Y:S05]  /*0850*/  CALL.REL.NOINC `($__internal_0_$__cuda_sm20_div_u64) ;  /* 0x00000014006c7944 */ /* 0x000fea0003c00000 */
.L_x_258:
[----:B------:R-:W-:Y:S05]  /*0860*/  BSYNC.RECONVERGENT B1 ;  /* 0x0000000000017941 */ /* 0x000fea0003800200 */
.L_x_256:
[----:B------:R-:W-:Y:S01]  /*0870*/  IADD3 R15, P0, PT, R10, R7, RZ ;  /* 0x000000070a0f7210 */ /* 0x000fe20007f1e0ff */
[----:B------:R-:W1:Y:S01]  /*0880*/  LDC R9, c[0x0][0x3a0] ;  /* 0x0000e800ff097b82 */ /* 0x000e620000000800 */
[----:B------:R-:W-:Y:S01]  /*0890*/  BSSY.RECONVERGENT B1, `(.L_x_259) ;  /* 0x0000033000017945 */ /* 0x000fe20003800200 */
[----:B------:R-:W-:Y:S01]  /*08a0*/  IMAD.MOV.U32 R29, RZ, RZ, R3 ;  /* 0x000000ffff1d7224 */ /* 0x000fe200078e0003 */
[C---:B------:R-:W-:Y:S01]  /*08b0*/  LOP3.LUT R7, R15.reuse, 0x3, RZ, 0xc0, !PT ;  /* 0x000000030f077812 */ /* 0x040fe200078ec0ff */
[----:B------:R-:W-:Y:S01]  /*08c0*/  IMAD.X R10, RZ, RZ, R11, P0 ;  /* 0x000000ffff0a7224 */ /* 0x000fe200000e060b */
[----:B------:R-:W-:Y:S02]  /*08d0*/  ISETP.GE.U32.AND P0, PT, R15, 0x3, PT ;  /* 0x000000030f00780c */ /* 0x000fe40003f06070 */
[----:B------:R-:W-:Y:S02]  /*08e0*/  ISETP.NE.U32.AND P1, PT, R7, 0x3, PT ;  /* 0x000000030700780c */ /* 0x000fe40003f25070 */
[----:B------:R-:W-:Y:S01]  /*08f0*/  ISETP.GE.U32.AND.EX P0, PT, R10, RZ, PT, P0 ;  /* 0x000000ff0a00720c */ /* 0x000fe20003f06100 */
[----:B------:R-:W-:Y:S01]  /*0900*/  IMAD.MOV.U32 R10, RZ, RZ, R6 ;  /* 0x000000ffff0a7224 */ /* 0x000fe200078e0006 */
[----:B------:R-:W-:-:S02]  /*0910*/  ISETP.NE.AND.EX P1, PT, RZ, RZ, PT, P1 ;  /* 0x000000ffff00720c */ /* 0x000fc40003f25310 */
[----:B-1----:R-:W-:-:S11]  /*0920*/  SHF.R.S32.HI R7, RZ, 0x1f, R9 ;  /* 0x0000001fff077819 */ /* 0x002fd60000011409 */
[----:B------:R-:W-:Y:S05]  /*0930*/  @!P1 BRA `(.L_x_260) ;  /* 0x0000000000a09947 */ /* 0x000fea0003800000 */
[----:B------:R-:W1:Y:S01]  /*0940*/  S2UR UR7, SR_CgaCtaId ;  /* 0x00000000000779c3 */ /* 0x000e620000008800 */
[----:B------:R-:W2:Y:S01]  /*0950*/  LDCU.64 UR12, c[0x0][0x398] ;  /* 0x00007300ff0c77ac */ /* 0x000ea20008000a00 */
[C---:B------:R-:W-:Y:S02]  /*0960*/  IMAD.SHL.U32 R13, R3.reuse, 0x8, RZ ;  /* 0x00000008030d7824 */ /* 0x040fe400078e00ff */
[----:B------:R-:W-:Y:S01]  /*0970*/  IMAD.U32 R10, RZ, RZ, UR20 ;  /* 0x00000014ff0a7e24 */ /* 0x000fe2000f8e00ff */
[----:B------:R-:W-:Y:S01]  /*0980*/  UMOV UR5, 0x400 ;  /* 0x0000040000057882 */ /* 0x000fe20000000000 */
[----:B------:R-:W-:Y:S01]  /*0990*/  IMAD.U32 R11, RZ, RZ, UR21 ;  /* 0x00000015ff0b7e24 */ /* 0x000fe2000f8e00ff */
[----:B------:R-:W-:Y:S01]  /*09a0*/  SHF.L.U64.HI R11, R3, 0x3, R6 ;  /* 0x00000003030b7819 */ /* 0x000fe20000010206 */
[----:B------:R-:W-:Y:S01]  /*09b0*/  IMAD.U32 R14, RZ, RZ, UR6 ;  /* 0x00000006ff0e7e24 */ /* 0x000fe2000f8e00ff */
[C---:B------:R-:W-:Y:S01]  /*09c0*/  LEA R12, P1, R10.reuse, R13, 0x3 ;  /* 0x0000000d0a0c7211 */ /* 0x040fe200078218ff */
[----:B------:R-:W-:Y:S01]  /*09d0*/  VIADD R15, R15, 0x1 ;  /* 0x000000010f0f7836 */ /* 0x000fe20000000000 */
[----:B------:R-:W-:Y:S01]  /*09e0*/  UIADD3 UR5, UPT, UPT, UR5, 0x80, URZ ;  /* 0x0000008005057890 */ /* 0x000fe2000fffe0ff */
[----:B------:R-:W-:Y:S01]  /*09f0*/  IMAD.MOV.U32 R29, RZ, RZ, R3 ;  /* 0x000000ffff1d7224 */ /* 0x000fe200078e0003 */
[----:B------:R-:W-:Y:S01]  /*0a00*/  LEA.HI.X R10, R10, R11, R14, 0x3, P1 ;  /* 0x0000000b0a0a7211 */ /* 0x000fe200008f1c0e */
[----:B------:R-:W-:Y:S01]  /*0a10*/  IMAD R11, R2, UR10, RZ ;  /* 0x0000000a020b7c24 */ /* 0x000fe2000f8e02ff */
[----:B------:R-:W-:-:S03]  /*0a20*/  LOP3.LUT R15, R15, 0x3, RZ, 0xc0, !PT ;  /* 0x000000030f0f7812 */ /* 0x000fc600078ec0ff */
[----:B------:R-:W-:Y:S01]  /*0a30*/  IMAD R11, R11, UR9, RZ ;  /* 0x000000090b0b7c24 */ /* 0x000fe2000f8e02ff */
[----:B--2---:R-:W-:-:S04]  /*0a40*/  IADD3 R17, P1, P2, R12, UR12, R9 ;  /* 0x0000000c0c117c10 */ /* 0x004fc8000fa3e009 */
[----:B------:R-:W-:Y:S01]  /*0a50*/  IADD3.X R18, PT, PT, R10, UR13, R7, P1, P2 ;  /* 0x0000000d0a127c10 */ /* 0x000fe20008fe4407 */
[----:B-1----:R-:W-:Y:S01]  /*0a60*/  ULEA UR5, UR7, UR5, 0x18 ;  /* 0x0000000507057291 */ /* 0x002fe2000f8ec0ff */
[----:B------:R-:W-:Y:S02]  /*0a70*/  IADD3 R15, P1, PT, RZ, -R15, RZ ;  /* 0x8000000fff0f7210 */ /* 0x000fe40007f3e0ff */
[----:B------:R-:W-:-:S03]  /*0a80*/  MOV R10, R6 ;  /* 0x00000006000a7202 */ /* 0x000fc60000000f00 */
[----:B------:R-:W-:Y:S02]  /*0a90*/  VIADD R12, R9, UR5 ;  /* 0x00000005090c7c36 */ /* 0x000fe40008000000 */
[----:B------:R-:W-:Y:S02]  /*0aa0*/  IMAD.X R16, RZ, RZ, -0x1, P1 ;  /* 0xffffffffff107424 */ /* 0x000fe400008e06ff */
[----:B------:R-:W-:-:S07]  /*0ab0*/  IMAD R14, R3, 0x8, R12 ;  /* 0x00000008030e7824 */ /* 0x000fce00078e020c */
.L_x_261:
[----:B------:R-:W-:Y:S01]  /*0ac0*/  IADD3 R15, P1, PT, R15, 0x1, RZ ;  /* 0x000000010f0f7810 */ /* 0x000fe20007f3e0ff */
[----:B------:R-:W-:Y:S01]  /*0ad0*/  IMAD.MOV.U32 R12, RZ, RZ, R17 ;  /* 0x000000ffff0c7224 */ /* 0x000fe200078e0011 */
[C---:B------:R-:W-:Y:S01]  /*0ae0*/  IADD3 R29, P2, PT, R8.reuse, R29, RZ ;  /* 0x0000001d081d7210 */ /* 0x040fe20007f5e0ff */
[----:B------:R-:W-:Y:S01]  /*0af0*/  IMAD.MOV.U32 R13, RZ, RZ, R18 ;  /* 0x000000ffff0d7224 */ /* 0x000fe200078e0012 */
[C---:B------:R-:W-:Y:S01]  /*0b00*/  LEA R17, P3, R8.reuse, R17, 0x3 ;  /* 0x0000001108117211 */ /* 0x040fe200078618ff */
[----:B------:R-:W-:Y:S01]  /*0b10*/  IMAD.X R16, RZ, RZ, R16, P1 ;  /* 0x000000ffff107224 */ /* 0x000fe200008e0610 */
[----:B------:R-:W-:Y:S01]  /*0b20*/  ISETP.NE.U32.AND P1, PT, R15, RZ, PT ;  /* 0x000000ff0f00720c */ /* 0x000fe20003f25070 */
[----:B------:R-:W-:Y:S01]  /*0b30*/  IMAD.X R10, RZ, RZ, R10, P2 ;  /* 0x000000ffff0a7224 */ /* 0x000fe200010e060a */
[----:B------:R-:W-:Y:S01]  /*0b40*/  @!PT LDS RZ, [RZ] ;  /* 0x00000000fffff984 */ /* 0x000fe20000000800 */
[----:B------:R-:W-:Y:S01]  /*0b50*/  @!PT LDS RZ, [RZ] ;  /* 0x00000000fffff984 */ /* 0x000fe20000000800 */
[----:B------:R-:W-:Y:S01]  /*0b60*/  @!PT LDS RZ, [RZ] ;  /* 0x00000000fffff984 */ /* 0x000fe20000000800 */
[----:B------:R1:W-:Y:S01]  /*0b70*/  LDGSTS.E.64 [R14], desc[UR22][R12.64] ;  /* 0x000000000c0e7fae */ /* 0x0003e2000b9a1416 */
[----:B------:R-:W-:Y:S02]  /*0b80*/  LEA.HI.X R18, R8, R18, RZ, 0x3, P3 ;  /* 0x0000001208127211 */ /* 0x000fe400018f1cff */
[----:B------:R-:W-:Y:S01]  /*0b90*/  ISETP.NE.AND.EX P1, PT, R16, RZ, PT, P1 ;  /* 0x000000ff1000720c */ /* 0x000fe20003f25310 */
[----:B-1----:R-:W-:-:S12]  /*0ba0*/  IMAD R14, R11, 0x8, R14 ;  /* 0x000000080b0e7824 */ /* 0x002fd800078e020e */
[----:B------:R-:W-:Y:S05]  /*0bb0*/  @P1 BRA `(.L_x_261) ;  /* 0xfffffffc00c01947 */ /* 0x000fea000383ffff */
.L_x_260:
[----:B------:R-:W-:Y:S05]  /*0bc0*/  BSYNC.RECONVERGENT B1 ;  /* 0x0000000000017941 */ /* 0x000fea0003800200 */
.L_x_259:
        /* <DEDUP_REMOVED lines=9> */
[----:B------:R-:W-:Y:S01]  /*0c60*/  LEA R11, P0, R12, R11, 0x3 ;  /* 0x0000000b0c0b7211 */ /* 0x000fe200078018ff */
[----:B------:R-:W-:Y:S01]  /*0c70*/  UIADD3 UR7, UPT, UPT, UR5, 0x80, URZ ;  /* 0x0000008005077890 */ /* 0x000fe2000fffe0ff */
[----:B------:R-:W-:-:S02]  /*0c80*/  IMAD R23, R2, UR10, RZ ;  /* 0x0000000a02177c24 */ /* 0x000fc4000f8e02ff */
[----:B------:R-:W-:Y:S01]  /*0c90*/  LEA.HI.X R13, R12, R13, R14, 0x3, P0 ;  /* 0x0000000d0c0d7211 */ /* 0x000fe200000f1c0e */
[----:B------:R-:W-:Y:S01]  /*0ca0*/  UMOV UR5, URZ ;  /* 0x000000ff00057c82 */ /* 0x000fe20008000000 */
[----:B------:R-:W-:Y:S01]  /*0cb0*/  IADD3 R12, P0, PT, R29, UR20, RZ ;  /* 0x000000141d0c7c10 */ /* 0x000fe2000ff1e0ff */
[----:B------:R-:W-:-:S03]  /*0cc0*/  IMAD R23, R23, UR9, RZ ;  /* 0x0000000917177c24 */ /* 0x000fc6000f8e02ff */
[----:B------:R-:W-:Y:S02]  /*0cd0*/  IADD3.X R15, PT, PT, R10, UR6, RZ, P0, !PT ;  /* 0x000000060a0f7c10 */ /* 0x000fe400087fe4ff */
[----:B--2---:R-:W-:Y:S02]  /*0ce0*/  IADD3 R27, P1, PT, R9, UR12, RZ ;  /* 0x0000000c091b7c10 */ /* 0x004fe4000ff3e0ff */
[C---:B------:R-:W-:Y:S01]  /*0cf0*/  SHF.L.U64.HI R15, R12.reuse, 0x3, R15 ;  /* 0x000000030c0f7819 */ /* 0x040fe2000001020f */
[----:B-1----:R-:W-:Y:S01]  /*0d00*/  ULEA UR7, UR8, UR7, 0x18 ;  /* 0x0000000708077291 */ /* 0x002fe2000f8ec0ff */
[----:B------:R-:W-:Y:S02]  /*0d10*/  SHF.L.U32 R14, R12, 0x3, RZ ;  /* 0x000000030c0e7819 */ /* 0x000fe400000006ff */
[----:B------:R-:W-:Y:S02]  /*0d20*/  IADD3.X R7, PT, PT, R7, UR13, RZ, P1, !PT ;  /* 0x0000000d07077c10 */ /* 0x000fe40008ffe4ff */
[CC--:B------:R-:W-:Y:S01]  /*0d30*/  LEA R20, P0, R8.reuse, R11.reuse, 0x3 ;  /* 0x0000000b08147211 */ /* 0x0c0fe200078018ff */
[----:B------:R-:W-:Y:S01]  /*0d40*/  VIADD R12, R9, UR7 ;  /* 0x00000007090c7c36 */ /* 0x000fe20008000000 */
[C---:B------:R-:W-:Y:S01]  /*0d50*/  LEA R21, P1, R8.reuse, R11, 0x4 ;  /* 0x0000000b08157211 */ /* 0x040fe200078220ff */
[C---:B------:R-:W-:Y:S01]  /*0d60*/  IMAD.WIDE.U32 R14, R8.reuse, 0x18, R14 ;  /* 0x00000018080e7825 */ /* 0x040fe200078e000e */
[----:B------:R-:W-:-:S02]  /*0d70*/  LEA.HI.X R24, R8, R13, RZ, 0x3, P0 ;  /* 0x0000000d08187211 */ /* 0x000fc400000f1cff */
[----:B------:R-:W-:Y:S01]  /*0d80*/  LEA.HI.X R26, R8, R13, RZ, 0x4, P1 ;  /* 0x0000000d081a7211 */ /* 0x000fe200008f24ff */
[----:B------:R-:W-:Y:S02]  /*0d90*/  IMAD R12, R29, 0x8, R12 ;  /* 0x000000081d0c7824 */ /* 0x000fe400078e020c */
[----:B------:R-:W-:Y:S02]  /*0da0*/  VIADD R28, R15, UR5 ;  /* 0x000000050f1c7c36 */ /* 0x000fe40008000000 */
[C-C-:B------:R-:W-:Y:S02]  /*0db0*/  IMAD R22, R23.reuse, 0x8, R12.reuse ;  /* 0x0000000817167824 */ /* 0x140fe400078e020c */
[C-C-:B------:R-:W-:Y:S02]  /*0dc0*/  IMAD R25, R23.reuse, 0x10, R12.reuse ;  /* 0x0000001017197824 */ /* 0x140fe400078e020c */
[----:B------:R-:W-:-:S07]  /*0dd0*/  IMAD R9, R23, 0x18, R12 ;  /* 0x0000001817097824 */ /* 0x000fce00078e020c */
.L_x_262:
[----:B------:R-:W-:-:S05]  /*0de0*/  IADD3 R18, P0, PT, R27, R11, RZ ;  /* 0x0000000b1b127210 */ /* 0x000fca0007f1e0ff */
[----:B------:R-:W-:Y:S01]  /*0df0*/  IMAD.X R19, R7, 0x1, R13, P0 ;  /* 0x0000000107137824 */ /* 0x000fe200000e060d */
[----:B------:R-:W-:-:S04]  /*0e00*/  IADD3 R16, P0, PT, R27, R20, RZ ;  /* 0x000000141b107210 */ /* 0x000fc80007f1e0ff */
[----:B------:R-:W-:Y:S01]  /*0e10*/  @!PT LDS RZ, [RZ] ;  /* 0x00000000fffff984 */ /* 0x000fe20000000800 */
[----:B------:R-:W-:Y:S01]  /*0e20*/  @!PT LDS RZ, [RZ] ;  /* 0x00000000fffff984 */ /* 0x000fe20000000800 */
[----:B------:R-:W-:Y:S01]  /*0e30*/  @!PT LDS RZ, [RZ] ;  /* 0x00000000fffff984 */ /* 0x000fe20000000800 */
[----:B------:R1:W-:Y:S01]  /*0e40*/  LDGSTS.E.64 [R12], desc[UR22][R18.64] ;  /* 0x00000000120c7fae */ /* 0x0003e2000b9a1416 */
[----:B------:R-:W-:-:S05]  /*0e50*/  IMAD.X R17, R7, 0x1, R24, P0 ;  /* 0x0000000107117824 */ /* 0x000fca00000e0618 */
[----:B------:R2:W-:Y:S01]  /*0e60*/  LDGSTS.E.64 [R22], desc[UR22][R16.64] ;  /* 0x0000000010167fae */ /* 0x0005e2000b9a1416 */
[----:B-1----:R-:W-:Y:S01]  /*0e70*/  IMAD R12, R23, 0x20, R12 ;  /* 0x00000020170c7824 */ /* 0x002fe200078e020c */
[----:B--2---:R-:W-:Y:S01]  /*0e80*/  IADD3 R16, P0, PT, R27, R21, RZ ;  /* 0x000000151b107210 */ /* 0x004fe20007f1e0ff */
[----:B------:R-:W-:-:S04]  /*0e90*/  IMAD R22, R23, 0x20, R22 ;  /* 0x0000002017167824 */ /* 0x000fc800078e0216 */
[----:B------:R-:W-:Y:S01]  /*0ea0*/  IMAD.X R17, R7, 0x1, R26, P0 ;  /* 0x0000000107117824 */ /* 0x000fe200000e061a */
[----:B------:R-:W-:-:S04]  /*0eb0*/  IADD3 R18, P0, PT, R27, R14, RZ ;  /* 0x0000000e1b127210 */ /* 0x000fc80007f1e0ff */
[----:B------:R1:W-:Y:S01]  /*0ec0*/  LDGSTS.E.64 [R25], desc[UR22][R16.64] ;  /* 0x0000000010197fae */ /* 0x0003e2000b9a1416 */
[----:B------:R-:W-:Y:S01]  /*0ed0*/  IMAD.X R19, R7, 0x1, R28, P0 ;  /* 0x0000000107137824 */ /* 0x000fe200000e061c */
[----:B------:R-:W-:-:S04]  /*0ee0*/  LEA R29, P0, R8, R29, 0x2 ;  /* 0x0000001d081d7211 */ /* 0x000fc800078010ff */
[----:B------:R-:W-:Y:S01]  /*0ef0*/  LEA.HI.X R10, R8, R10, RZ, 0x2, P0 ;  /* 0x0000000a080a7211 */ /* 0x000fe200000f14ff */
[----:B------:R2:W-:Y:S01]  /*0f00*/  LDGSTS.E.64 [R9], desc[UR22][R18.64] ;  /* 0x0000000012097fae */ /* 0x0005e2000b9a1416 */
[----:B------:R-:W-:-:S04]  /*0f10*/  ISETP.GE.U32.AND P0, PT, R29, R4, PT ;  /* 0x000000041d00720c */ /* 0x000fc80003f06070 */
[----:B------:R-:W-:Y:S01]  /*0f20*/  ISETP.GE.U32.AND.EX P0, PT, R10, R5, PT, P0 ;  /* 0x000000050a00720c */ /* 0x000fe20003f06100 */
[C---:B-1----:R-:W-:Y:S02]  /*0f30*/  IMAD R25, R23.reuse, 0x20, R25 ;  /* 0x0000002017197824 */ /* 0x042fe400078e0219 */
[----:B--2---:R-:W-:Y:S02]  /*0f40*/  IMAD.MOV.U32 R18, RZ, RZ, R27 ;  /* 0x000000ffff127224 */ /* 0x004fe400078e001b */
[----:B------:R-:W-:Y:S02]  /*0f50*/  IMAD.MOV.U32 R19, RZ, RZ, R7 ;  /* 0x000000ffff137224 */ /* 0x000fe400078e0007 */
[----:B------:R-:W-:Y:S02]  /*0f60*/  IMAD R9, R23, 0x20, R9 ;  /* 0x0000002017097824 */ /* 0x000fe400078e0209 */
[----:B------:R-:W-:-:S04]  /*0f70*/  IMAD.WIDE.U32 R18, R8, 0x20, R18 ;  /* 0x0000002008127825 */ /* 0x000fc800078e0012 */
[----:B------:R-:W-:Y:S01]  /*0f80*/  IMAD.MOV.U32 R7, RZ, RZ, R19 ;  /* 0x000000ffff077224 */ /* 0x000fe200078e0013 */
[----:B------:R-:W-:Y:S01]  /*0f90*/  MOV R27, R18 ;  /* 0x00000012001b7202 */ /* 0x000fe20000000f00 */
[----:B------:R-:W-:Y:S06]  /*0fa0*/  @!P0 BRA `(.L_x_262) ;  /* 0xfffffffc008c8947 */ /* 0x000fec000383ffff */
.L_x_255:
[----:B------:R-:W-:Y:S05]  /*0fb0*/  BSYNC.RECONVERGENT B0 ;  /* 0x0000000000007941 */ /* 0x000fea0003800200 */
.L_x_254:
[----:B------:R-:W-:Y:S01]  /*0fc0*/  ISETP.GT.U32.AND P0, PT, R4, R3, PT ;  /* 0x000000030400720c */ /* 0x000fe20003f04070 */
[----:B------:R-:W0:Y:S01]  /*0fd0*/  LDGDEPBAR ;  /* 0x00000000000079af */ /* 0x000e220000000000 */
[----:B------:R-:W-:Y:S02]  /*0fe0*/  BSSY.RECONVERGENT B0, `(.L_x_263) ;  /* 0x000009a000007945 */ /* 0x000fe40003800200 */
[----:B------:R-:W-:-:S13]  /*0ff0*/  ISETP.GT.U32.AND.EX P0, PT, R5, R6, PT, P0 ;  /* 0x000000060500720c */ /* 0x000fda0003f04100 */
        /* <DEDUP_REMOVED lines=17> */
[----:B------:R-:W-:Y:S01]  /*1110*/  ISETP.NE.U32.AND P2, PT, R8, RZ, PT ;  /* 0x000000ff0800720c */ /* 0x000fe20003f45070 */
[----:B------:R-:W-:-:S05]  /*1120*/  IMAD.MOV.U32 R10, RZ, RZ, RZ ;  /* 0x000000ffff0a7224 */ /* 0x000fca00078e00ff */
[----:B-1----:R-:W1:Y:S02]  /*1130*/  MUFU.RCP R13, R13 ;  /* 0x0000000d000d7308 */ /* 0x002e640000001000 */
[----:B-1----:R-:W-:-:S06]  /*1140*/  VIADD R11, R13, 0xffffffe ;  /* 0x0ffffffe0d0b7836 */ /* 0x002fcc0000000000 */
[----:B------:R-:W1:Y:S02]  /*1150*/  F2I.FTZ.U32.TRUNC.NTZ R11, R11 ;  /* 0x0000000b000b7305 */ /* 0x000e64000021f000 */
[----:B-1----:R-:W-:-:S04]  /*1160*/  IMAD R9, R9, R11, RZ ;  /* 0x0000000b09097224 */ /* 0x002fc800078e02ff */
[----:B------:R-:W-:-:S04]  /*1170*/  IMAD.HI.U32 R9, R11, R9, R10 ;  /* 0x000000090b097227 */ /* 0x000fc800078e000a */
[----:B------:R-:W-:Y:S02]  /*1180*/  IMAD.MOV.U32 R11, RZ, RZ, RZ ;  /* 0x000000ffff0b7224 */ /* 0x000fe400078e00ff */
[----:B------:R-:W-:-:S04]  /*1190*/  IMAD.HI.U32 R10, R9, R12, RZ ;  /* 0x0000000c090a7227 */ /* 0x000fc800078e00ff */
[----:B------:R-:W-:-:S04]  /*11a0*/  IMAD.MOV R9, RZ, RZ, -R10 ;  /* 0x000000ffff097224 */ /* 0x000fc800078e0a0a */
[----:B------:R-:W-:-:S05]  /*11b0*/  IMAD R9, R8, R9, R12 ;  /* 0x0000000908097224 */ /* 0x000fca00078e020c */
[----:B------:R-:W-:-:S13]  /*11c0*/  ISETP.GE.U32.AND P0, PT, R9, R8, PT ;  /* 0x000000080900720c */ /* 0x000fda0003f06070 */
[----:B------:R-:W-:Y:S01]  /*11d0*/  @P0 IADD3 R9, PT, PT, -R8, R9, RZ ;  /* 0x0000000908090210 */ /* 0x000fe20007ffe1ff */
[----:B------:R-:W-:-:S03]  /*11e0*/  @P0 VIADD R10, R10, 0x1 ;  /* 0x000000010a0a0836 */ /* 0x000fc60000000000 */
[----:B------:R-:W-:-:S13]  /*11f0*/  ISETP.GE.U32.AND P1, PT, R9, R8, PT ;  /* 0x000000080900720c */ /* 0x000fda0003f26070 */
[----:B------:R-:W-:Y:S01]  /*1200*/  @P1 VIADD R10, R10, 0x1 ;  /* 0x000000010a0a1836 */ /* 0x000fe20000000000 */
[----:B------:R-:W-:Y:S01]  /*1210*/  @!P2 LOP3.LUT R10, RZ, R8, RZ, 0x33, !PT ;  /* 0x00000008ff0aa212 */ /* 0x000fe200078e33ff */
[----:B------:R-:W-:Y:S06]  /*1220*/  BRA `(.L_x_267) ;  /* 0x00000000000c7947 */ /* 0x000fec0003800000 */
.L_x_266:
[----:B------:R-:W-:Y:S01]  /*1230*/  IMAD.MOV.U32 R9, RZ, RZ, R12 ;  /* 0x000000ffff097224 */ /* 0x000fe200078e000c */
[----:B------:R-:W-:-:S07]  /*1240*/  MOV R14, 0x1260 ;  /* 0x00001260000e7802 */ /* 0x000fce0000000f00 */
[----:B------:R-:W-:Y:S05]  /*1250*/  CALL.REL.NOINC `($__internal_0_$__cuda_sm20_div_u64) ;  /* 0x0000000800ec7944 */ /* 0x000fea0003c00000 */
.L_x_267:
[----:B------:R-:W-:Y:S05]  /*1260*/  BSYNC.RECONVERGENT B1 ;  /* 0x0000000000017941 */ /* 0x000fea0003800200 */
.L_x_265:
[----:B------:R-:W-:Y:S01]  /*1270*/  IADD3 R7, P0, PT, R10, R7, RZ ;  /* 0x000000070a077210 */ /* 0x000fe20007f1e0ff */
[----:B------:R-:W1:Y:S01]  /*1280*/  LDC R12, c[0x0][0x3b0] ;  /* 0x0000ec00ff0c7b82 */ /* 0x000e620000000800 */
[----:B------:R-:W-:Y:S02]  /*1290*/  BSSY.RECONVERGENT B1, `(.L_x_268) ;  /* 0x0000031000017945 */ /* 0x000fe40003800200 */
[C---:B------:R-:W-:Y:S01]  /*12a0*/  LOP3.LUT R9, R7.reuse, 0x3, RZ, 0xc0, !PT ;  /* 0x0000000307097812 */ /* 0x040fe200078ec0ff */
[----:B------:R-:W-:Y:S01]  /*12b0*/  IMAD.X R10, RZ, RZ, R11, P0 ;  /* 0x000000ffff0a7224 */ /* 0x000fe200000e060b */
[----:B------:R-:W-:Y:S02]  /*12c0*/  ISETP.GE.U32.AND P0, PT, R7, 0x3, PT ;  /* 0x000000030700780c */ /* 0x000fe40003f06070 */
[----:B------:R-:W-:Y:S02]  /*12d0*/  ISETP.NE.U32.AND P1, PT, R9, 0x3, PT ;  /* 0x000000030900780c */ /* 0x000fe40003f25070 */
[----:B------:R-:W-:-:S02]  /*12e0*/  ISETP.GE.U32.AND.EX P0, PT, R10, RZ, PT, P0 ;  /* 0x000000ff0a00720c */ /* 0x000fc40003f06100 */
[----:B------:R-:W-:Y:S02]  /*12f0*/  ISETP.NE.AND.EX P1, PT, RZ, RZ, PT, P1 ;  /* 0x000000ffff00720c */ /* 0x000fe40003f25310 */
[----:B-1----:R-:W-:-:S11]  /*1300*/  SHF.R.S32.HI R14, RZ, 0x1f, R12 ;  /* 0x0000001fff0e7819 */ /* 0x002fd6000001140c */
[----:B------:R-:W-:Y:S05]  /*1310*/  @!P1 BRA `(.L_x_269) ;  /* 0x0000000000a09947 */ /* 0x000fea0003800000 */
[----:B------:R-:W1:Y:S01]  /*1320*/  S2UR UR7, SR_CgaCtaId ;  /* 0x00000000000779c3 */ /* 0x000e620000008800 */
[----:B------:R-:W2:Y:S01]  /*1330*/  LDCU.64 UR12, c[0x0][0x3a8] ;  /* 0x00007500ff0c77ac */ /* 0x000ea20008000a00 */
[----:B------:R-:W-:Y:S02]  /*1340*/  IMAD.SHL.U32 R13, R3, 0x8, RZ ;  /* 0x00000008030d7824 */ /* 0x000fe400078e00ff */
[----:B------:R-:W-:Y:S01]  /*1350*/  IMAD.U32 R10, RZ, RZ, UR20 ;  /* 0x00000014ff0a7e24 */ /* 0x000fe2000f8e00ff */
[----:B------:R-:W-:Y:S01]  /*1360*/  UMOV UR5, 0x400 ;  /* 0x0000040000057882 */ /* 0x000fe20000000000 */
[----:B------:R-:W-:Y:S01]  /*1370*/  IMAD.U32 R11, RZ, RZ, UR21 ;  /* 0x00000015ff0b7e24 */ /* 0x000fe2000f8e00ff */
[----:B------:R-:W-:Y:S01]  /*1380*/  UIADD3 UR5, UPT, UPT, UR5, 0x80, URZ ;  /* 0x0000008005057890 */ /* 0x000fe2000fffe0ff */
[----:B------:R-:W3:Y:S01]  /*1390*/  LDC R16, c[0x0][0x388] ;  /* 0x0000e200ff107b82 */ /* 0x000ee20000000800 */
[----:B------:R-:W-:Y:S01]  /*13a0*/  VIADD R9, R7, 0x1 ;  /* 0x0000000107097836 */ /* 0x000fe20000000000 */
[----:B------:R-:W-:Y:S01]  /*13b0*/  SHF.L.U64.HI R7, R3, 0x3, R6 ;  /* 0x0000000303077819 */ /* 0x000fe20000010206 */
[----:B------:R-:W-:Y:S01]  /*13c0*/  IMAD.U32 R11, RZ, RZ, UR6 ;  /* 0x00000006ff0b7e24 */ /* 0x000fe2000f8e00ff */
[----:B------:R-:W-:Y:S01]  /*13d0*/  LEA R13, P1, R10, R13, 0x3 ;  /* 0x0000000d0a0d7211 */ /* 0x000fe200078218ff */
[----:B------:R-:W-:Y:S01]  /*13e0*/  IMAD R17, R2, UR10, RZ ;  /* 0x0000000a02117c24 */ /* 0x000fe2000f8e02ff */
[----:B------:R-:W-:-:S02]  /*13f0*/  LOP3.LUT R9, R9, 0x3, RZ, 0xc0, !PT ;  /* 0x0000000309097812 */ /* 0x000fc400078ec0ff */
[----:B------:R-:W-:Y:S01]  /*1400*/  LEA.HI.X R11, R10, R7, R11, 0x3, P1 ;  /* 0x000000070a0b7211 */ /* 0x000fe200008f1c0b */
[----:B------:R-:W-:Y:S01]  /*1410*/  IMAD R18, R17, UR9, RZ ;  /* 0x0000000911127c24 */ /* 0x000fe2000f8e02ff */
[----:B------:R-:W-:Y:S02]  /*1420*/  IADD3 R9, P3, PT, RZ, -R9, RZ ;  /* 0x80000009ff097210 */ /* 0x000fe40007f7e0ff */
[----:B--2---:R-:W-:-:S03]  /*1430*/  IADD3 R15, P1, P2, R13, UR12, R12 ;  /* 0x0000000c0d0f7c10 */ /* 0x004fc6000fa3e00c */
[----:B------:R-:W-:Y:S01]  /*1440*/  IMAD.X R13, RZ, RZ, -0x1, P3 ;  /* 0xffffffffff0d7424 */ /* 0x000fe200018e06ff */
[----:B-1----:R-:W-:-:S06]  /*1450*/  ULEA UR5, UR7, UR5, 0x18 ;  /* 0x0000000507057291 */ /* 0x002fcc000f8ec0ff */
[----:B------:R-:W-:-:S05]  /*1460*/  IADD3 R7, PT, PT, R12, UR5, RZ ;  /* 0x000000050c077c10 */ /* 0x000fca000fffe0ff */
[----:B---3--:R-:W-:Y:S01]  /*1470*/  IMAD R10, R16, 0x400, R7 ;  /* 0x00000400100a7824 */ /* 0x008fe200078e0207 */
[----:B------:R-:W-:-:S03]  /*1480*/  IADD3.X R16, PT, PT, R11, UR13, R14, P1, P2 ;  /* 0x0000000d0b107c10 */ /* 0x000fc60008fe440e */
[----:B------:R-:W-:-:S07]  /*1490*/  IMAD R7, R3, 0x8, R10 ;  /* 0x0000000803077824 */ /* 0x000fce00078e020a */
.L_x_270:
        /* <DEDUP_REMOVED lines=11> */
[----:B------:R1:W-:Y:S01]  /*1550*/  LDGSTS.E.64 [R7+0x80], desc[UR22][R10.64] ;  /* 0x000800000a077fae */ /* 0x0003e2000b9a1416 */
[----:B------:R-:W-:Y:S02]  /*1560*/  LEA.HI.X R16, R8, R16, RZ, 0x3, P3 ;  /* 0x0000001008107211 */ /* 0x000fe400018f1cff */
[----:B------:R-:W-:Y:S01]  /*1570*/  ISETP.NE.AND.EX P1, PT, R13, RZ, PT, P1 ;  /* 0x000000ff0d00720c */ /* 0x000fe20003f25310 */
[----:B-1----:R-:W-:-:S12]  /*1580*/  IMAD R7, R18, 0x8, R7 ;  /* 0x0000000812077824 */ /* 0x002fd800078e0207 */
[----:B------:R-:W-:Y:S05]  /*1590*/  @P1 BRA `(.L_x_270) ;  /* 0xfffffffc00c01947 */ /* 0x000fea000383ffff */
.L_x_269:
[----:B------:R-:W-:Y:S05]  /*15a0*/  BSYNC.RECONVERGENT B1 ;  /* 0x0000000000017941 */ /* 0x000fea0003800200 */
.L_x_268:
[----:B------:R-:W-:Y:S05]  /*15b0*/  @!P0 BRA `(.L_x_264) ;  /* 0x0000000000f08947 */ /* 0x000fea0003800000 */
[----:B------:R-:W1:Y:S01]  /*15c0*/  S2UR UR7, SR_CgaCtaId ;  /* 0x00000000000779c3 */ /* 0x000e620000008800 */
[----:B------:R-:W2:Y:S01]  /*15d0*/  LDCU.64 UR12, c[0x0][0x3a8] ;  /* 0x00007500ff0c77ac */ /* 0x000ea20008000a00 */
[C---:B------:R-:W-:Y:S01]  /*15e0*/  IADD3 R16, P0, PT, R3.reuse, UR20, RZ ;  /* 0x0000001403107c10 */ /* 0x040fe2000ff1e0ff */
[C---:B------:R-:W-:Y:S01]  /*15f0*/  IMAD.SHL.U32 R9, R3.reuse, 0x8, RZ ;  /* 0x0000000803097824 */ /* 0x040fe200078e00ff */
[----:B------:R-:W-:Y:S01]  /*1600*/  MOV R11, UR21 ;  /* 0x00000015000b7c02 */ /* 0x000fe20008000f00 */
[----:B------:R-:W-:Y:S01]  /*1610*/  UMOV UR5, 0x400 ;  /* 0x0000040000057882 */ /* 0x000fe20000000000 */
[----:B------:R-:W-:Y:S01]  /*1620*/  IMAD.U32 R10, RZ, RZ, UR20 ;  /* 0x00000014ff0a7e24 */ /* 0x000fe2000f8e00ff */
[----:B------:R-:W-:Y:S01]  /*1630*/  UIADD3 UR5, UPT, UPT, UR5, 0x80, URZ ;  /* 0x0000008005057890 */ /* 0x000fe2000fffe0ff */
[----:B------:R-:W3:Y:S01]  /*1640*/  LDC R18, c[0x0][0x388] ;  /* 0x0000e200ff127b82 */ /* 0x000ee20000000800 */
[----:B------:R-:W-:Y:S01]  /*1650*/  IADD3.X R15, PT, PT, R6, UR6, RZ, P0, !PT ;  /* 0x00000006060f7c10 */ /* 0x000fe200087fe4ff */
[----:B------:R-:W-:Y:S01]  /*1660*/  IMAD.U32 R17, RZ, RZ, UR6 ;  /* 0x00000006ff117e24 */ /* 0x000fe2000f8e00ff */
[----:B------:R-:W-:Y:S01]  /*1670*/  SHF.L.U64.HI R13, R3, 0x3, R6 ;  /* 0x00000003030d7819 */ /* 0x000fe20000010206 */
[----:B------:R-:W-:Y:S01]  /*1680*/  IMAD R23, R2, UR10, RZ ;  /* 0x0000000a02177c24 */ /* 0x000fe2000f8e02ff */
[----:B------:R-:W-:-:S02]  /*1690*/  LEA R9, P2, R10, R9, 0x3 ;  /* 0x000000090a097211 */ /* 0x000fc400078418ff */
[----:B------:R-:W-:Y:S01]  /*16a0*/  SHF.L.U64.HI R15, R16, 0x3, R15 ;  /* 0x00000003100f7819 */ /* 0x000fe2000001020f */
[----:B------:R-:W-:Y:S01]  /*16b0*/  IMAD R23, R23, UR9, RZ ;  /* 0x0000000917177c24 */ /* 0x000fe2000f8e02ff */
[----:B------:R-:W-:Y:S02]  /*16c0*/  LEA.HI.X R13, R10, R13, R17, 0x3, P2 ;  /* 0x0000000d0a0d7211 */ /* 0x000fe400010f1c11 */
[----:B--2---:R-:W-:Y:S02]  /*16d0*/  IADD3 R7, P1, PT, R12, UR12, RZ ;  /* 0x0000000c0c077c10 */ /* 0x004fe4000ff3e0ff */
[----:B------:R-:W-:Y:S01]  /*16e0*/  LEA R10, P0, R8, R9, 0x3 ;  /* 0x00000009080a7211 */ /* 0x000fe200078018ff */
[----:B-1----:R-:W-:-:S03]  /*16f0*/  ULEA UR5, UR7, UR5, 0x18 ;  /* 0x0000000507057291 */ /* 0x002fc6000f8ec0ff */
[----:B------:R-:W-:-:S03]  /*1700*/  LEA.HI.X R24, R8, R13, RZ, 0x3, P0 ;  /* 0x0000000d08187211 */ /* 0x000fc600000f1cff */
[----:B------:R-:W-:Y:S01]  /*1710*/  VIADD R11, R12, UR5 ;  /* 0x000000050c0b7c36 */ /* 0x000fe20008000000 */
[----:B------:R-:W-:-:S03]  /*1720*/  UMOV UR5, URZ ;  /* 0x000000ff00057c82 */ /* 0x000fc60008000000 */
[----:B---3--:R-:W-:Y:S01]  /*1730*/  IMAD R18, R18, 0x400, R11 ;  /* 0x0000040012127824 */ /* 0x008fe200078e020b */
[----:B------:R-:W-:Y:S01]  /*1740*/  IADD3.X R11, PT, PT, R14, UR13, RZ, P1, !PT ;  /* 0x0000000d0e0b7c10 */ /* 0x000fe20008ffe4ff */
[----:B------:R-:W-:Y:S01]  /*1750*/  IMAD.SHL.U32 R14, R16, 0x8, RZ ;  /* 0x00000008100e7824 */ /* 0x000fe200078e00ff */
[C---:B------:R-:W-:Y:S01]  /*1760*/  LEA R12, P1, R8.reuse, R9, 0x4 ;  /* 0x00000009080c7211 */ /* 0x040fe200078220ff */
[----:B------:R-:W-:Y:S02]  /*1770*/  IMAD R2, R3, 0x8, R18 ;  /* 0x0000000803027824 */ /* 0x000fe400078e0212 */
[C---:B------:R-:W-:Y:S01]  /*1780*/  IMAD.WIDE.U32 R14, R8.reuse, 0x18, R14 ;  /* 0x00000018080e7825 */ /* 0x040fe200078e000e */
[----:B------:R-:W-:-:S03]  /*1790*/  LEA.HI.X R26, R8, R13, RZ, 0x4, P1 ;  /* 0x0000000d081a7211 */ /* 0x000fc600008f24ff */
[----:B------:R-:W-:Y:S02]  /*17a0*/  VIADD R28, R15, UR5 ;  /* 0x000000050f1c7c36 */ /* 0x000fe40008000000 */
[C-C-:B------:R-:W-:Y:S02]  /*17b0*/  IMAD R22, R23.reuse, 0x8, R2.reuse ;  /* 0x0000000817167824 */ /* 0x140fe400078e0202 */
[C-C-:B------:R-:W-:Y:S02]  /*17c0*/  IMAD R25, R23.reuse, 0x10, R2.reuse ;  /* 0x0000001017197824 */ /* 0x140fe400078e0202 */
[----:B------:R-:W-:-:S07]  /*17d0*/  IMAD R27, R23, 0x18, R2 ;  /* 0x00000018171b7824 */ /* 0x000fce00078e0202 */
.L_x_271:
[C---:B------:R-:W-:Y:S02]  /*17e0*/  IADD3 R16, P0, PT, R7.reuse, R9, RZ ;  /* 0x0000000907107210 */ /* 0x040fe40007f1e0ff */
[----:B------:R-:W-:-:S03]  /*17f0*/  IADD3 R20, P1, PT, R7, R10, RZ ;  /* 0x0000000a07147210 */ /* 0x000fc60007f3e0ff */
[C---:B------:R-:W-:Y:S02]  /*1800*/  IMAD.X R17, R11.reuse, 0x1, R13, P0 ;  /* 0x000000010b117824 */ /* 0x040fe400000e060d */
[----:B------:R-:W-:Y:S01]  /*1810*/  IMAD.X R21, R11, 0x1, R24, P1 ;  /* 0x000000010b157824 */ /* 0x000fe200008e0618 */
[----:B------:R-:W-:Y:S02]  /*1820*/  IADD3 R18, P1, PT, R7, R14, RZ ;  /* 0x0000000e07127210 */ /* 0x000fe40007f3e0ff */
[----:B------:R-:W-:Y:S01]  /*1830*/  @!PT LDS RZ, [RZ] ;  /* 0x00000000fffff984 */ /* 0x000fe20000000800 */
[----:B------:R-:W-:Y:S01]  /*1840*/  @!PT LDS RZ, [RZ] ;  /* 0x00000000fffff984 */ /* 0x000fe20000000800 */
[----:B------:R-:W-:Y:S01]  /*1850*/  @!PT LDS RZ, [RZ] ;  /* 0x00000000fffff984 */ /* 0x000fe20000000800 */
[----:B------:R1:W-:Y:S03]  /*1860*/  LDGSTS.E.64 [R2+0x80], desc[UR22][R16.64] ;  /* 0x0008000010027fae */ /* 0x0003e6000b9a1416 */
[----:B------:R-:W-:Y:S01]  /*1870*/  IMAD.X R19, R11, 0x1, R28, P1 ;  /* 0x000000010b137824 */ /* 0x000fe200008e061c */
[----:B------:R2:W-:Y:S01]  /*1880*/  LDGSTS.E.64 [R22+0x80], desc[UR22][R20.64] ;  /* 0x0008000014167fae */ /* 0x0005e2000b9a1416 */
[----:B-1----:R-:W-:Y:S01]  /*1890*/  IADD3 R16, P0, PT, R7, R12, RZ ;  /* 0x0000000c07107210 */ /* 0x002fe20007f1e0ff */
[----:B------:R-:W-:Y:S01]  /*18a0*/  IMAD R2, R23, 0x20, R2 ;  /* 0x0000002017027824 */ /* 0x000fe200078e0202 */
[----:B------:R-:W-:-:S02]  /*18b0*/  LEA R7, P1, R8, R7, 0x5 ;  /* 0x0000000708077211 */ /* 0x000fc400078228ff */
[----:B------:R-:W-:Y:S01]  /*18c0*/  IADD3.X R17, PT, PT, R11, R26, RZ, P0, !PT ;  /* 0x0000001a0b117210 */ /* 0x000fe200007fe4ff */
[----:B--2---:R-:W-:Y:S01]  /*18d0*/  IMAD R22, R23, 0x20, R22 ;  /* 0x0000002017167824 */ /* 0x004fe200078e0216 */
[C---:B------:R-:W-:Y:S02]  /*18e0*/  LEA R3, P0, R8.reuse, R3, 0x2 ;  /* 0x0000000308037211 */ /* 0x040fe400078010ff */
[C---:B------:R-:W-:Y:S01]  /*18f0*/  LEA.HI.X R11, R8.reuse, R11, RZ, 0x5, P1 ;  /* 0x0000000b080b7211 */ /* 0x040fe200008f2cff */
[----:B------:R1:W-:Y:S01]  /*1900*/  LDGSTS.E.64 [R25+0x80], desc[UR22][R16.64] ;  /* 0x0008000010197fae */ /* 0x0003e2000b9a1416 */
[----:B------:R-:W-:Y:S02]  /*1910*/  LEA.HI.X R6, R8, R6, RZ, 0x2, P0 ;  /* 0x0000000608067211 */ /* 0x000fe400000f14ff */
[----:B------:R-:W-:Y:S01]  /*1920*/  ISETP.GE.U32.AND P0, PT, R3, R4, PT ;  /* 0x000000040300720c */ /* 0x000fe20003f06070 */
[----:B------:R2:W-:Y:S03]  /*1930*/  LDGSTS.E.64 [R27+0x80], desc[UR22][R18.64] ;  /* 0x00080000121b7fae */ /* 0x0005e6000b9a1416 */
[----:B------:R-:W-:Y:S01]  /*1940*/  ISETP.GE.U32.AND.EX P0, PT, R6, R5, PT, P0 ;  /* 0x000000050600720c */ /* 0x000fe20003f06100 */
[----:B-1----:R-:W-:-:S02]  /*1950*/  IMAD R25, R23, 0x20, R25 ;  /* 0x0000002017197824 */ /* 0x002fc400078e0219 */
[----:B--2---:R-:W-:-:S10]  /*1960*/  IMAD R27, R23, 0x20, R27 ;  /* 0x00000020171b7824 */ /* 0x004fd400078e021b */
[----:B------:R-:W-:Y:S05]  /*1970*/  @!P0 BRA `(.L_x_271) ;  /* 0xfffffffc00988947 */ /* 0x000fea000383ffff */
.L_x_264:
[----:B------:R-:W-:Y:S05]  /*1980*/  BSYNC.RECONVERGENT B0 ;  /* 0x0000000000007941 */ /* 0x000fea0003800200 */
.L_x_263:
[----:B------:R-:W0:Y:S01]  /*1990*/  LDGDEPBAR ;  /* 0x00000000000079af */ /* 0x000e220000000000 */
[----:B------:R-:W-:-:S04]  /*19a0*/  DEPBAR.LE SB0, 0x0 ;  /* 0x000080000000791a */ /* 0x000fc80000000000 */
[----:B------:R-:W-:Y:S06]  /*19b0*/  BAR.SYNC.DEFER_BLOCKING 0x0 ;  /* 0x0000000000007b1d */ /* 0x000fec0000010000 */
.L_x_253:
[----:B------:R-:W-:-:S13]  /*19c0*/  ISETP.NE.AND P0, PT, R0, UR19, PT ;  /* 0x0000001300007c0c */ /* 0x000fda000bf05270 */
[----:B------:R-:W-:Y:S05]  /*19d0*/  @!P0 BRA `(.L_x_272) ;  /* 0x0000000000888947 */ /* 0x000fea0003800000 */
[----:B------:R-:W1:Y:S02]  /*19e0*/  LDC R8, c[0x0][0x388] ;  /* 0x0000e200ff087b82 */ /* 0x000e640000000800 */
[----:B-1----:R-:W-:-:S13]  /*19f0*/  ISETP.GE.AND P0, PT, R8, 0x1, PT ;  /* 0x000000010800780c */ /* 0x002fda0003f06270 */
[----:B------:R-:W-:Y:S05]  /*1a00*/  @!P0 EXIT ;  /* 0x000000000000894d */ /* 0x000fea0003800000 */
[----:B------:R-:W1:Y:S01]  /*1a10*/  S2R R5, SR_CgaCtaId ;  /* 0x0000000000057919 */ /* 0x000e620000008800 */
[----:B------:R-:W2:Y:S01]  /*1a20*/  LDC R3, c[0x0][0x3b0] ;  /* 0x0000ec00ff037b82 */ /* 0x000ea20000000800 */
[----:B------:R-:W3:Y:S01]  /*1a30*/  LDCU UR7, c[0x0][0x3a0] ;  /* 0x00007400ff0777ac */ /* 0x000ee20008000800 */
[----:B------:R-:W-:Y:S01]  /*1a40*/  MOV R2, 0x400 ;  /* 0x0000040000027802 */ /* 0x000fe20000000f00 */
[----:B------:R-:W3:Y:S01]  /*1a50*/  S2R R9, SR_TID.X ;  /* 0x0000000000097919 */ /* 0x000ee20000002100 */
[----:B------:R-:W4:Y:S03]  /*1a60*/  LDCU.64 UR4, c[0x0][0x390] ;  /* 0x00007200ff0477ac */ /* 0x000f260008000a00 */
[----:B------:R-:W-:Y:S01]  /*1a70*/  VIADD R4, R2, 0x80 ;  /* 0x0000008002047836 */ /* 0x000fe20000000000 */
[----:B----4-:R-:W-:Y:S01]  /*1a80*/  ULEA UR4, UP0, UR20, UR4, 0x3 ;  /* 0x0000000414047291 */ /* 0x010fe2000f8018ff */
[----:B--2---:R-:W-:-:S02]  /*1a90*/  IMAD R2, R8, 0x400, R3 ;  /* 0x0000040008027824 */ /* 0x004fc400078e0203 */
[----:B------:R-:W-:Y:S01]  /*1aa0*/  IMAD.MOV R8, RZ, RZ, -R8 ;  /* 0x000000ffff087224 */ /* 0x000fe200078e0a08 */
[----:B------:R-:W-:Y:S01]  /*1ab0*/  ULEA.HI.X UR5, UR20, UR5, UR6, 0x3, UP0 ;  /* 0x0000000514057291 */ /* 0x000fe200080f1c06 */
[----:B-1----:R-:W-:Y:S02]  /*1ac0*/  LEA R4, R5, R4, 0x18 ;  /* 0x0000000405047211 */ /* 0x002fe400078ec0ff */
[C---:B---3--:R-:W-:Y:S01]  /*1ad0*/  LEA R3, R9.reuse, UR7, 0x3 ;  /* 0x0000000709037c11 */ /* 0x048fe2000f8e18ff */
[----:B------:R-:W-:-:S04]  /*1ae0*/  IMAD R2, R9, 0x8, R2 ;  /* 0x0000000809027824 */ /* 0x000fc800078e0202 */
[----:B------:R-:W-:Y:S01]  /*1af0*/  IMAD.IADD R11, R4, 0x1, R3 ;  /* 0x00000001040b7824 */ /* 0x000fe200078e0203 */
[----:B------:R-:W-:-:S07]  /*1b00*/  IADD3 R10, PT, PT, R2, 0x80, R4 ;  /* 0x00000080020a7810 */ /* 0x000fce0007ffe004 */
.L_x_273:
[----:B------:R-:W-:Y:S01]  /*1b10*/  ISETP.GE.AND P0, PT, R9, R0, PT ;  /* 0x000000000900720c */ /* 0x000fe20003f06270 */
[----:B------:R-:W-:Y:S01]  /*1b20*/  IMAD.U32 R7, RZ, RZ, UR5 ;  /* 0x00000005ff077e24 */ /* 0x000fe2000f8e00ff */
[----:B------:R-:W-:Y:S01]  /*1b30*/  MOV R6, UR4 ;  /* 0x0000000400067c02 */ /* 0x000fe20008000f00 */
[----:B------:R-:W-:-:S10]  /*1b40*/  VIADD R8, R8, 0x1 ;  /* 0x0000000108087836 */ /* 0x000fd40000000000 */
[----:B------:R1:W-:Y:S04]  /*1b50*/  @!P0 LDS.64 R2, [R11] ;  /* 0x000000000b028984 */ /* 0x0003e80000000a00 */
[----:B------:R2:W3:Y:S01]  /*1b60*/  @!P0 LDS.64 R4, [R10] ;  /* 0x000000000a048984 */ /* 0x0004e20000000a00 */
[----:B-1----:R-:W-:Y:S02]  /*1b70*/  VIADD R11, R11, 0x400 ;  /* 0x000004000b0b7836 */ /* 0x002fe40000000000 */
[----:B--2---:R-:W-:Y:S01]  /*1b80*/  VIADD R10, R10, 0x400 ;  /* 0x000004000a0a7836 */ /* 0x004fe20000000000 */
[----:B---3--:R-:W-:Y:S01]  /*1b90*/  @!P0 DMUL R2, R2, R4 ;  /* 0x0000000402028228 */ /* 0x008fe20000000000 */
[----:B------:R-:W-:-:S04]  /*1ba0*/  @!P0 IMAD.WIDE R4, R9, 0x8, R6 ;  /* 0x0000000809048825 */ /* 0x000fc800078e0206 */
[----:B------:R-:W-:Y:S02]  /*1bb0*/  VIADD R9, R9, 0x80 ;  /* 0x0000008009097836 */ /* 0x000fe40000000000 */
[----:B------:R1:W-:Y:S01]  /*1bc0*/  @!P0 STG.E.64 desc[UR22][R4.64], R2 ;  /* 0x0000000204008986 */ /* 0x0003e2000c101b16 */
[----:B------:R-:W-:-:S13]  /*1bd0*/  ISETP.NE.AND P0, PT, R8, RZ, PT ;  /* 0x000000ff0800720c */ /* 0x000fda0003f05270 */
[----:B-1----:R-:W-:Y:S05]  /*1be0*/  @P0 BRA `(.L_x_273) ;  /* 0xfffffffc00c80947 */ /* 0x002fea000383ffff */
[----:B------:R-:W-:Y:S05]  /*1bf0*/  EXIT ;  /* 0x000000000000794d */ /* 0x000fea0003800000 */
.L_x_272:
        /* <DEDUP_REMOVED lines=19> */
.L_x_274:
[----:B-1----:R-:W-:Y:S01]  /*1d30*/  LDS.64 R2, [R10] ;  /* 0x000000000a027984 */ /* 0x002fe20000000a00 */
[----:B------:R-:W-:Y:S01]  /*1d40*/  VIADD R0, R0, 0x1 ;  /* 0x0000000100007836 */ /* 0x000fe20000000000 */
[----:B------:R-:W-:Y:S01]  /*1d50*/  MOV R6, UR4 ;  /* 0x0000000400067c02 */ /* 0x000fe20008000f00 */
[----:B------:R-:W-:Y:S01]  /*1d60*/  IMAD.U32 R7, RZ, RZ, UR5 ;  /* 0x00000005ff077e24 */ /* 0x000fe2000f8e00ff */
[----:B------:R-:W1:Y:S02]  /*1d70*/  LDS.64 R4, [R8] ;  /* 0x0000000008047984 */ /* 0x000e640000000a00 */
[----:B------:R-:W-:Y:S01]  /*1d80*/  ISETP.NE.AND P0, PT, R0, RZ, PT ;  /* 0x000000ff0000720c */ /* 0x000fe20003f05270 */
[----:B-1----:R-:W-:Y:S01]  /*1d90*/  DMUL R4, R2, R4 ;  /* 0x0000000402047228 */ /* 0x002fe20000000000 */
[----:B------:R-:W-:-:S06]  /*1da0*/  IMAD.WIDE R2, R9, 0x8, R6 ;  /* 0x0000000809027825 */ /* 0x000fcc00078e0206 */
[----:B------:R1:W-:Y:S05]  /*1db0*/  STG.E.64 desc[UR22][R2.64], R4 ;  /* 0x0000000402007986 */ /* 0x0003ea000c101b16 */
[----:B------:R-:W-:Y:S05]  /*1dc0*/  @!P0 EXIT ;  /* 0x000000000000894d */ /* 0x000fea0003800000 */
[----:B------:R-:W-:Y:S02]  /*1dd0*/  VIADD R8, R8, 0x400 ;  /* 0x0000040008087836 */ /* 0x000fe40000000000 */
[----:B------:R-:W-:Y:S02]  /*1de0*/  VIADD R10, R10, 0x400 ;  /* 0x000004000a0a7836 */ /* 0x000fe40000000000 */
[----:B------:R-:W-:Y:S01]  /*1df0*/  VIADD R9, R9, 0x80 ;  /* 0x0000008009097836 */ /* 0x000fe20000000000 */
[----:B------:R-:W-:Y:S06]  /*1e00*/  BRA `(.L_x_274) ;  /* 0xfffffffc00c87947 */ /* 0x000fec000383ffff */
        .weak           $__internal_0_$__cuda_sm20_div_u64
        .type           $__internal_0_$__cuda_sm20_div_u64,@function
        .size           $__internal_0_$__cuda_sm20_div_u64,(.L_x_369 - $__internal_0_$__cuda_sm20_div_u64)
$__internal_0_$__cuda_sm20_div_u64:
[----:B------:R-:W-:Y:S02]  /*1e10*/  IMAD.MOV.U32 R16, RZ, RZ, R8 ;  /* 0x000000ffff107224 */ /* 0x000fe400078e0008 */
[----:B------:R-:W-:-:S04]  /*1e20*/  IMAD.U32 R17, RZ, RZ, UR4 ;  /* 0x00000004ff117e24 */ /* 0x000fc8000f8e00ff */
[----:B------:R-:W1:Y:S08]  /*1e30*/  I2F.U64.RP R16, R16 ;  /* 0x0000001000107312 */ /* 0x000e700000309000 */
[----:B-1----:R-:W1:Y:S02]  /*1e40*/  MUFU.RCP R10, R16 ;  /* 0x00000010000a7308 */ /* 0x002e640000001000 */
[----:B-1----:R-:W-:-:S06]  /*1e50*/  VIADD R10, R10, 0x1ffffffe ;  /* 0x1ffffffe0a0a7836 */ /* 0x002fcc0000000000 */
[----:B------:R-:W1:Y:S02]  /*1e60*/  F2I.U64.TRUNC R10, R10 ;  /* 0x0000000a000a7311 */ /* 0x000e64000020d800 */
[----:B-1----:R-:W-:-:S04]  /*1e70*/  IMAD.WIDE.U32 R12, R10, R8, RZ ;  /* 0x000000080a0c7225 */ /* 0x002fc800078e00ff */
[----:B------:R-:W-:Y:S01]  /*1e80*/  IMAD R13, R10, UR4, R13 ;  /* 0x000000040a0d7c24 */ /* 0x000fe2000f8e020d */
[----:B------:R-:W-:-:S03]  /*1e90*/  IADD3 R19, P0, PT, RZ, -R12, RZ ;  /* 0x8000000cff137210 */ /* 0x000fc60007f1e0ff */
[----:B------:R-:W-:Y:S02]  /*1ea0*/  IMAD R13, R11, R8, R13 ;  /* 0x000000080b0d7224 */ /* 0x000fe400078e020d */
[----:B------:R-:W-:-:S04]  /*1eb0*/  IMAD.HI.U32 R12, R10, R19, RZ ;  /* 0x000000130a0c7227 */ /* 0x000fc800078e00ff */
[----:B------:R-:W-:Y:S02]  /*1ec0*/  IMAD.X R21, RZ, RZ, ~R13, P0 ;  /* 0x000000ffff157224 */ /* 0x000fe400000e0e0d */
[----:B------:R-:W-:Y:S02]  /*1ed0*/  IMAD.MOV.U32 R13, RZ, RZ, R10 ;  /* 0x000000ffff0d7224 */ /* 0x000fe400078e000a */
[-C--:B------:R-:W-:Y:S02]  /*1ee0*/  IMAD R17, R11, R21.reuse, RZ ;  /* 0x000000150b117224 */ /* 0x080fe400078e02ff */
[----:B------:R-:W-:-:S04]  /*1ef0*/  IMAD.WIDE.U32 R12, P0, R10, R21, R12 ;  /* 0x000000150a0c7225 */ /* 0x000fc8000780000c */
[----:B------:R-:W-:-:S04]  /*1f00*/  IMAD.HI.U32 R21, R11, R21, RZ ;  /* 0x000000150b157227 */ /* 0x000fc800078e00ff */
[----:B------:R-:W-:-:S05]  /*1f10*/  IMAD.HI.U32 R12, P1, R11, R19, R12 ;  /* 0x000000130b0c7227 */ /* 0x000fca000782000c */
[----:B------:R-:W-:Y:S02]  /*1f20*/  IADD3 R13, P2, PT, R17, R12, RZ ;  /* 0x0000000c110d7210 */ /* 0x000fe40007f5e0ff */
[----:B------:R-:W-:-:S03]  /*1f30*/  IADD3.X R12, PT, PT, R21, R11, RZ, P0, !PT ;  /* 0x0000000b150c7210 */ /* 0x000fc600007fe4ff */
[----:B------:R-:W-:Y:S01]  /*1f40*/  IMAD.WIDE.U32 R10, R13, R8, RZ ;  /* 0x000000080d0a7225 */ /* 0x000fe200078e00ff */
[----:B------:R-:W-:-:S03]  /*1f50*/  IADD3.X R17, PT, PT, RZ, RZ, R12, P2, P1 ;  /* 0x000000ffff117210 */ /* 0x000fc600017e240c */
[----:B------:R-:W-:Y:S01]  /*1f60*/  IMAD R11, R13, UR4, R11 ;  /* 0x000000040d0b7c24 */ /* 0x000fe2000f8e020b */
[----:B------:R-:W-:-:S03]  /*1f70*/  IADD3 R19, P0, PT, RZ, -R10, RZ ;  /* 0x8000000aff137210 */ /* 0x000fc60007f1e0ff */
[----:B------:R-:W-:Y:S02]  /*1f80*/  IMAD R11, R17, R8, R11 ;  /* 0x00000008110b7224 */ /* 0x000fe400078e020b */
[----:B------:R-:W-:-:S04]  /*1f90*/  IMAD.HI.U32 R12, R13, R19, RZ ;  /* 0x000000130d0c7227 */ /* 0x000fc800078e00ff */
[----:B------:R-:W-:-:S04]  /*1fa0*/  IMAD.X R10, RZ, RZ, ~R11, P0 ;  /* 0x000000ffff0a7224 */ /* 0x000fc800000e0e0b */
[----:B------:R-:W-:-:S04]  /*1fb0*/  IMAD.WIDE.U32 R12, P0, R13, R10, R12 ;  /* 0x0000000a0d0c7225 */ /* 0x000fc8000780000c */
[C---:B------:R-:W-:Y:S02]  /*1fc0*/  IMAD R11, R17.reuse, R10, RZ ;  /* 0x0000000a110b7224 */ /* 0x040fe400078e02ff */
[----:B------:R-:W-:-:S04]  /*1fd0*/  IMAD.HI.U32 R12, P1, R17, R19, R12 ;  /* 0x00000013110c7227 */ /* 0x000fc8000782000c */
[----:B------:R-:W-:Y:S01]  /*1fe0*/  IMAD.HI.U32 R10, R17, R10, RZ ;  /* 0x0000000a110a7227 */ /* 0x000fe200078e00ff */
[----:B------:R-:W-:-:S03]  /*1ff0*/  IADD3 R12, P2, PT, R11, R12, RZ ;  /* 0x0000000c0b0c7210 */ /* 0x000fc60007f5e0ff */
[----:B------:R-:W-:Y:S02]  /*2000*/  IMAD.X R17, R10, 0x1, R17, P0 ;  /* 0x000000010a117824 */ /* 0x000fe400000e0611 */
[----:B------:R-:W-:-:S03]  /*2010*/  IMAD.HI.U32 R10, R12, R9, RZ ;  /* 0x000000090c0a7227 */ /* 0x000fc600078e00ff */
[----:B------:R-:W-:Y:S01]  /*2020*/  IADD3.X R16, PT, PT, RZ, RZ, R17, P2, P1 ;  /* 0x000000ffff107210 */ /* 0x000fe200017e2411 */
[----:B------:R-:W-:Y:S02]  /*2030*/  IMAD.MOV.U32 R11, RZ, RZ, RZ ;  /* 0x000000ffff0b7224 */ /* 0x000fe400078e00ff */
[----:B------:R-:W-:-:S04]  /*2040*/  IMAD.WIDE.U32 R10, R12, R15, R10 ;  /* 0x0000000f0c0a7225 */ /* 0x000fc800078e000a */
[C---:B------:R-:W-:Y:S02]  /*2050*/  IMAD R13, R16.reuse, R15, RZ ;  /* 0x0000000f100d7224 */ /* 0x040fe400078e02ff */
[----:B------:R-:W-:-:S04]  /*2060*/  IMAD.HI.U32 R10, P0, R16, R9, R10 ;  /* 0x00000009100a7227 */ /* 0x000fc8000780000a */
[----:B------:R-:W-:Y:S01]  /*2070*/  IMAD.HI.U32 R12, R16, R15, RZ ;  /* 0x0000000f100c7227 */ /* 0x000fe200078e00ff */
[----:B------:R-:W-:-:S03]  /*2080*/  IADD3 R13, P1, PT, R13, R10, RZ ;  /* 0x0000000a0d0d7210 */ /* 0x000fc60007f3e0ff */
[----:B------:R-:W-:Y:S02]  /*2090*/  IMAD.X R12, RZ, RZ, R12, P0 ;  /* 0x000000ffff0c7224 */ /* 0x000fe400000e060c */
[----:B------:R-:W-:-:S04]  /*20a0*/  IMAD.WIDE.U32 R10, R13, R8, RZ ;  /* 0x000000080d0a7225 */ /* 0x000fc800078e00ff */
[----:B------:R-:W-:Y:S01]  /*20b0*/  IMAD.X R17, RZ, RZ, R12, P1 ;  /* 0x000000ffff117224 */ /* 0x000fe200008e060c */
[----:B------:R-:W-:Y:S01]  /*20c0*/  IADD3 R19, P1, PT, -R10, R9, RZ ;  /* 0x000000090a137210 */ /* 0x000fe20007f3e1ff */
[----:B------:R-:W-:-:S03]  /*20d0*/  IMAD R11, R13, UR4, R11 ;  /* 0x000000040d0b7c24 */ /* 0x000fc6000f8e020b */
[-C--:B------:R-:W-:Y:S01]  /*20e0*/  ISETP.GE.U32.AND P0, PT, R19, R8.reuse, PT ;  /* 0x000000081300720c */ /* 0x080fe20003f06070 */
[----:B------:R-:W-:-:S04]  /*20f0*/  IMAD R10, R17, R8, R11 ;  /* 0x00000008110a7224 */ /* 0x000fc800078e020b */
[----:B------:R-:W-:Y:S01]  /*2100*/  IMAD.X R16, R15, 0x1, ~R10, P1 ;  /* 0x000000010f107824 */ /* 0x000fe200008e0e0a */
[----:B------:R-:W-:Y:S01]  /*2110*/  IADD3 R10, P2, PT, R13, 0x1, RZ ;  /* 0x000000010d0a7810 */ /* 0x000fe20007f5e0ff */
[----:B------:R-:W-:Y:S01]  /*2120*/  IMAD.MOV.U32 R15, RZ, RZ, 0x0 ;  /* 0x00000000ff0f7424 */ /* 0x000fe200078e00ff */
[-C--:B------:R-:W-:Y:S02]  /*2130*/  IADD3 R9, P1, PT, -R8, R19.reuse, RZ ;  /* 0x0000001308097210 */ /* 0x080fe40007f3e1ff */
[C---:B------:R-:W-:Y:S01]  /*2140*/  ISETP.GE.U32.AND.EX P0, PT, R16.reuse, UR4, PT, P0 ;  /* 0x0000000410007c0c */ /* 0x040fe2000bf06100 */
[----:B------:R-:W-:Y:S01]  /*2150*/  IMAD.X R12, RZ, RZ, R17, P2 ;  /* 0x000000ffff0c7224 */ /* 0x000fe200010e0611 */
[----:B------:R-:W-:Y:S02]  /*2160*/  IADD3.X R11, PT, PT, R16, ~UR4, RZ, P1, !PT ;  /* 0x80000004100b7c10 */ /* 0x000fe40008ffe4ff */
[----:B------:R-:W-:Y:S02]  /*2170*/  SEL R9, R9, R19, P0 ;  /* 0x0000001309097207 */ /* 0x000fe40000000000 */
[----:B------:R-:W-:-:S02]  /*2180*/  SEL R13, R10, R13, P0 ;  /* 0x0000000d0a0d7207 */ /* 0x000fc40000000000 */
[----:B------:R-:W-:Y:S02]  /*2190*/  SEL R11, R11, R16, P0 ;  /* 0x000000100b0b7207 */ /* 0x000fe40000000000 */
[----:B------:R-:W-:Y:S02]  /*21a0*/  SEL R12, R12, R17, P0 ;  /* 0x000000110c0c7207 */ /* 0x000fe40000000000 */
[----:B------:R-:W-:Y:S02]  /*21b0*/  ISETP.GE.U32.AND P0, PT, R9, R8, PT ;  /* 0x000000080900720c */ /* 0x000fe40003f06070 */
[----:B------:R-:W-:Y:S02]  /*21c0*/  IADD3 R10, P2, PT, R13, 0x1, RZ ;  /* 0x000000010d0a7810 */ /* 0x000fe40007f5e0ff */
[----:B------:R-:W-:Y:S02]  /*21d0*/  ISETP.GE.U32.AND.EX P0, PT, R11, UR4, PT, P0 ;  /* 0x000000040b007c0c */ /* 0x000fe4000bf06100 */
[----:B------:R-:W-:Y:S01]  /*21e0*/  ISETP.NE.U32.AND P1, PT, R8, RZ, PT ;  /* 0x000000ff0800720c */ /* 0x000fe20003f25070 */
[----:B------:R-:W-:Y:S01]  /*21f0*/  IMAD.X R11, RZ, RZ, R12, P2 ;  /* 0x000000ffff0b7224 */ /* 0x000fe200010e060c */
[----:B------:R-:W-:-:S02]  /*2200*/  SEL R10, R10, R13, P0 ;  /* 0x0000000d0a0a7207 */ /* 0x000fc40000000000 */
[----:B------:R-:W-:Y:S02]  /*2210*/  ISETP.NE.AND.EX P1, PT, RZ, UR4, PT, P1 ;  /* 0x00000004ff007c0c */ /* 0x000fe4000bf25310 */
[----:B------:R-:W-:Y:S02]  /*2220*/  SEL R11, R11, R12, P0 ;  /* 0x0000000c0b0b7207 */ /* 0x000fe40000000000 */
[----:B------:R-:W-:Y:S02]  /*2230*/  SEL R10, R10, 0xffffffff, P1 ;  /* 0xffffffff0a0a7807 */ /* 0x000fe40000800000 */
[----:B------:R-:W-:Y:S01]  /*2240*/  SEL R11, R11, 0xffffffff, P1 ;  /* 0xffffffff0b0b7807 */ /* 0x000fe20000800000 */
[----:B------:R-:W-:Y:S06]  /*2250*/  RET.REL.NODEC R14 `(_ZN3cub18CUB_300001_SM_10006detail9transform16transform_kernelINS2_10policy_hubILb0EN4cuda3std3__45tupleIJN6thrust24THRUST_300001_SM_1000_NS10device_ptrIdEESC_EEEE10policy1000ElNS7_10multipliesIdEESC_JPdSI_EEEvT0_iT1_T2_DpNS2_10kernel_argIT3_EE) ;  /* 0xffffffdc0e687950 */ /* 0x000fec0003c3ffff */
.L_x_275:
        /* <DEDUP_REMOVED lines=10> */
.L_x_369:


//--------------------- .text._ZN3cub18CUB_300001_SM_10006detail9transform16transform_kernelINS2_10policy_hubILb0EN4cuda3std3__45tupleIJN6thrust24THRUST_300001_SM_1000_NS10device_ptrIdEESC_EEEE10policy1000EiNS7_10multipliesIdEESC_JPdSI_EEEvT0_iT1_T2_DpNS2_10kernel_argIT3_EE --------------------------
	.section	.text._ZN3cub18CUB_300001_SM_10006detail9transform16transform_kernelINS2_10policy_hubILb0EN4cuda3std3__45tupleIJN6thrust24THRUST_300001_SM_1000_NS10device_ptrIdEESC_EEEE10policy1000EiNS7_10multipliesIdEESC_JPdSI_EEEvT0_iT1_T2_DpNS2_10kernel_argIT3_EE,"ax",@progbits
	.align	128
        .global         _ZN3cub18CUB_300001_SM_10006detail9transform16transform_kernelINS2_10policy_hubILb0EN4cuda3std3__45tupleIJN6thrust24THRUST_300001_SM_1000_NS10device_ptrIdEESC_EEEE10policy1000EiNS7_10multipliesIdEESC_JPdSI_EEEvT0_iT1_T2_DpNS2_10kernel_argIT3_EE
        .type           _ZN3cub18CUB_300001_SM_10006detail9transform16transform_kernelINS2_10policy_hubILb0EN4cuda3std3__45tupleIJN6thrust24THRUST_300001_SM_1000_NS10device_ptrIdEESC_EEEE10policy1000EiNS7_10multipliesIdEESC_JPdSI_EEEvT0_iT1_T2_DpNS2_10kernel_argIT3_EE,@function
        .size           _ZN3cub18CUB_300001_SM_10006detail9transform16transform_kernelINS2_10policy_hubILb0EN4cuda3std3__45tupleIJN6thrust24THRUST_300001_SM_1000_NS10device_ptrIdEESC_EEEE10policy1000EiNS7_10multipliesIdEESC_JPdSI_EEEvT0_iT1_T2_DpNS2_10kernel_argIT3_EE,(.L_x_370 - _ZN3cub18CUB_300001_SM_10006detail9transform16transform_kernelINS2_10policy_hubILb0EN4cuda3std3__45tupleIJN6thrust24THRUST_300001_SM_1000_NS10device_ptrIdEESC_EEEE10policy1000EiNS7_10multipliesIdEESC_JPdSI_EEEvT0_iT1_T2_DpNS2_10kernel_argIT3_EE)
        .other          _ZN3cub18CUB_300001_SM_10006detail9transform16transform_kernelINS2_10policy_hubILb0EN4cuda3std3__45tupleIJN6thrust24THRUST_300001_SM_1000_NS10device_ptrIdEESC_EEEE10policy1000EiNS7_10multipliesIdEESC_JPdSI_EEEvT0_iT1_T2_DpNS2_10kernel_argIT3_EE,@"STO_CUDA_ENTRY STV_DEFAULT"
_ZN3cub18CUB_300001_SM_10006detail9transform16transform_kernelINS2_10policy_hubILb0EN4cuda3std3__45tupleIJN6thrust24THRUST_300001_SM_1000_NS10device_ptrIdEESC_EEEE10policy1000EiNS7_10multipliesIdEESC_JPdSI_EEEvT0_iT1_T2_DpNS2_10kernel_argIT3_EE:
.text._ZN3cub18CUB_300001_SM_10006detail9transform16transform_kernelINS2_10policy_hubILb0EN4cuda3std3__45tupleIJN6thrust24THRUST_300001_SM_1000_NS10device_ptrIdEESC_EEEE10policy1000EiNS7_10multipliesIdEESC_JPdSI_EEEvT0_iT1_T2_DpNS2_10kernel_argIT3_EE:
[----:B------:R-:W-:Y:S08]  /*0000*/  LDC R1, c[0x0][0x37c] ;  /* 0x0000df00ff017b82 */ /* 0x000ff00000000800 */
[----:B------:R-:W1:Y:S01]  /*0010*/  S2UR UR5, SR_CTAID.X ;  /* 0x00000000000579c3 */ /* 0x000e620000002500 */
[----:B------:R-:W2:Y:S01]  /*0020*/  LDCU UR7, c[0x0][0x370] ;  /* 0x00006e00ff0777ac */ /* 0x000ea20008000800 */
[----:B------:R-:W3:Y:S01]  /*0030*/  LDCU.64 UR16, c[0x0][0x380] ;  /* 0x00007000ff1077ac */ /* 0x000ee20008000a00 */
[----:B------:R-:W4:Y:S01]  /*0040*/  LDCU.64 UR20, c[0x0][0x358] ;  /* 0x00006b00ff1477ac */ /* 0x000f220008000a00 */
[----:B---3--:R-:W-:-:S02]  /*0050*/  USHF.L.U32 UR24, UR17, 0x7, URZ ;  /* 0x0000000711187899 */ /* 0x008fc400080006ff */
[----:B-1----:R-:W-:Y:S02]  /*0060*/  UIADD3 UR4, UPT, UPT, UR5, 0x2, URZ ;  /* 0x0000000205047890 */ /* 0x002fe4000fffe0ff */
[----:B------:R-:W-:Y:S02]  /*0070*/  UIMAD UR22, UR24, UR5, URZ ;  /* 0x00000005181672a4 */ /* 0x000fe4000f8e02ff */
[----:B--2---:R-:W-:Y:S02]  /*0080*/  UISETP.GE.U32.AND UP0, UPT, UR4, UR7, UPT ;  /* 0x000000070400728c */ /* 0x004fe4000bf06070 */
[----:B------:R-:W-:Y:S02]  /*0090*/  UIADD3 UR6, UPT, UPT, -UR22, UR16, URZ ;  /* 0x0000001016067290 */ /* 0x000fe4000fffe1ff */
[----:B------:R-:W-:Y:S02]  /*00a0*/  UISETP.EQ.OR UP0, UPT, UR5, URZ, UP0 ;  /* 0x000000ff0500728c */ /* 0x000fe40008702670 */
[----:B------:R-:W-:-:S04]  /*00b0*/  UISETP.LT.AND UP1, UPT, UR24, UR6, UPT ;  /* 0x000000061800728c */ /* 0x000fc8000bf21270 */
[----:B------:R-:W-:-:S03]  /*00c0*/  USEL UR23, UR24, UR6, UP1 ;  /* 0x0000000618177287 */ /* 0x000fc60008800000 */
[----:B----4-:R-:W-:Y:S09]  /*00d0*/  BRA.U UP0, `(.L_x_276) ;  /* 0x0000000100dc7547 */ /* 0x010ff2000b800000 */
        /* <DEDUP_REMOVED lines=20> */
[----:B------:R-:W-:Y:S02]  /*0220*/  ULOP3.LUT UR13, UR13, 0xfffffff0, URZ, 0xc0, !UPT ;  /* 0xfffffff00d0d7892 */ /* 0x000fe4000f8ec0ff */
[----:B------:R-:W-:Y:S02]  /*0230*/  ULOP3.LUT UR12, UR12, 0xfffffff0, URZ, 0xc0, !UPT ;  /* 0xfffffff00c0c7892 */ /* 0x000fe4000f8ec0ff */
[----:B------:R-:W-:Y:S02]  /*0240*/  ULEA UR14, UR16, UR14, 0x18 ;  /* 0x0000000e100e7291 */ /* 0x000fe4000f8ec0ff */
[----:B------:R-:W-:Y:S01]  /*0250*/  USHF.R.U32.HI UR7, URZ, 0x4, UR13 ;  /* 0x00000004ff077899 */ /* 0x000fe2000801160d */
        /* <DEDUP_REMOVED lines=8> */
[----:B------:R-:W-:-:S02]  /*02e0*/  UIADD3 UR13, UPT, UPT, UR13, UR12, URZ ;  /* 0x0000000c0d0d7290 */ /* 0x000fc4000fffe0ff */
[----:B------:R-:W-:Y:S02]  /*02f0*/  ULEA UR16, UR17, UR14, 0xa ;  /* 0x0000000e11107291 */ /* 0x000fe4000f8e50ff */
[----:B------:R-:W-:Y:S02]  /*0300*/  USHF.R.U32.HI UR12, URZ, 0x4, UR12 ;  /* 0x00000004ff0c7899 */ /* 0x000fe4000801160c */
[----:B----4-:R-:W-:Y:S01]  /*0310*/  UIMAD.WIDE UR4, UR22, 0x8, UR4 ;  /* 0x00000008160478a5 */ /* 0x010fe2000f8e0204 */
[----:B------:R-:W-:Y:S01]  /*0320*/  IMAD.U32 R0, RZ, RZ, UR13 ;  /* 0x0000000dff007e24 */ /* 0x000fe2000f8e00ff */
[----:B------:R-:W-:Y:S02]  /*0330*/  UPRMT UR7, UR7, 0x5410, URZ ;  /* 0x0000541007077896 */ /* 0x000fe400080000ff */
[----:B--2---:R-:W-:Y:S02]  /*0340*/  UIMAD.WIDE UR8, UR22, 0x8, UR8 ;  /* 0x00000008160878a5 */ /* 0x004fe4000f8e0208 */
[----:B------:R-:W-:-:S02]  /*0350*/  UIADD3 UR18, UPT, UPT, UR16, 0x80, URZ ;  /* 0x0000008010127890 */ /* 0x000fc4000fffe0ff */
[----:B------:R-:W-:Y:S01]  /*0360*/  UPRMT UR12, UR12, 0x5410, URZ ;  /* 0x000054100c0c7896 */ /* 0x000fe200080000ff */
[----:B------:R-:W-:Y:S02]  /*0370*/  UMOV UR19, UR15 ;  /* 0x0000000f00137c82 */ /* 0x000fe40008000000 */
[----:B---3--:R1:W-:Y:S06]  /*0380*/  UBLKCP.S.G [UR14], [UR4], UR7 ;  /* 0x0000000e040073ba */ /* 0x0083ec0008000207 */
[----:B------:R1:W-:Y:S01]  /*0390*/  UBLKCP.S.G [UR18], [UR8], UR12 ;  /* 0x00000012080073ba */ /* 0x0003e2000800020c */
[----:B------:R1:W-:Y:S01]  /*03a0*/  SYNCS.ARRIVE.TRANS64 RZ, [UR15], R0 ;  /* 0x00000000ffff79a7 */ /* 0x0003e2000800000f */
[----:B------:R-:W-:Y:S01]  /*03b0*/  NOP ;  /* 0x0000000000007918 */ /* 0x000fe20000000000 */
.L_x_278:
[----:B-1----:R-:W-:Y:S05]  /*03c0*/  BSYNC.RECONVERGENT B0 ;  /* 0x0000000000007941 */ /* 0x002fea0003800200 */
.L_x_277:
[----:B------:R-:W1:Y:S08]  /*03d0*/  S2UR UR5, SR_CgaCtaId ;  /* 0x00000000000579c3 */ /* 0x000e700000008800 */
[----:B------:R-:W-:Y:S01]  /*03e0*/  BAR.SYNC.DEFER_BLOCKING 0x0 ;  /* 0x0000000000007b1d */ /* 0x000fe20000010000 */
[----:B------:R-:W-:-:S05]  /*03f0*/  SHF.L.U32 R0, RZ, 0x1f, RZ ;  /* 0x0000001fff007819 */ /* 0x000fca00000006ff */
[----:B------:R-:W-:Y:S02]  /*0400*/  UMOV UR4, 0x400 ;  /* 0x0000040000047882 */ /* 0x000fe40000000000 */
[----:B-1----:R-:W-:-:S12]  /*0410*/  ULEA UR4, UR5, UR4, 0x18 ;  /* 0x0000000405047291 */ /* 0x002fd8000f8ec0ff */
.L_x_279:
[----:B------:R-:W1:Y:S02]  /*0420*/  SYNCS.PHASECHK.TRANS64.TRYWAIT P0, [UR4], R0 ;  /* 0x00000000ff0075a7 */ /* 0x000e640008001104 */
[----:B-1----:R-:W-:Y:S05]  /*0430*/  @!P0 BRA `(.L_x_279) ;  /* 0xfffffffc00f88947 */ /* 0x002fea000383ffff */
[----:B------:R-:W-:Y:S05]  /*0440*/  BRA `(.L_x_280) ;  /* 0x00000014004c7947 */ /* 0x000fea0003800000 */
.L_x_276:
[----:B------:R-:W1:Y:S01]  /*0450*/  S2R R2, SR_TID.Y ;  /* 0x0000000000027919 */ /* 0x000e620000002200 */
[----:B------:R-:W2:Y:S01]  /*0460*/  LDCU UR10, c[0x0][0x360] ;  /* 0x00006c00ff0a77ac */ /* 0x000ea20008000800 */
[----:B------:R-:W-:Y:S01]  /*0470*/  BSSY.RECONVERGENT B0, `(.L_x_281) ;  /* 0x00000af000007945 */ /* 0x000fe20003800200 */
[----:B------:R-:W1:Y:S01]  /*0480*/  S2R R3, SR_TID.Z ;  /* 0x0000000000037919 */ /* 0x000e620000002300 */
[----:B------:R-:W2:Y:S01]  /*0490*/  LDCU UR11, c[0x0][0x364] ;  /* 0x00006c80ff0b77ac */ /* 0x000ea20008000800 */
[----:B------:R-:W3:Y:S01]  /*04a0*/  LDC R0, c[0x0][0x368] ;  /* 0x0000da00ff007b82 */ /* 0x000ee20000000800 */
[----:B------:R-:W4:Y:S01]  /*04b0*/  S2R R5, SR_TID.X ;  /* 0x0000000000057919 */ /* 0x000f220000002100 */
[----:B------:R-:W-:Y:S02]  /*04c0*/  USHF.L.U32 UR4, UR23, 0x3, URZ ;  /* 0x0000000317047899 */ /* 0x000fe400080006ff */
[----:B------:R-:W-:Y:S02]  /*04d0*/  USHF.R.S32.HI UR12, URZ, 0x1f, UR22 ;  /* 0x0000001fff0c7899 */ /* 0x000fe40008011416 */
[----:B------:R-:W-:-:S04]  /*04e0*/  USHF.R.S32.HI UR5, URZ, 0x1f, UR4 ;  /* 0x0000001fff057899 */ /* 0x000fc80008011404 */
[----:B------:R-:W-:Y:S02]  /*04f0*/  USHF.R.U32.HI UR13, URZ, 0x3, UR5 ;  /* 0x00000003ff0d7899 */ /* 0x000fe40008011605 */
[----:B------:R-:W-:Y:S02]  /*0500*/  USHF.R.U64 UR7, UR4, 0x3, UR5 ;  /* 0x0000000304077899 */ /* 0x000fe40008001205 */
[----:B--2---:R-:W-:Y:S02]  /*0510*/  UIMAD UR4, UR10, UR11, URZ ;  /* 0x0000000b0a0472a4 */ /* 0x004fe4000f8e02ff */
[----:B-1----:R-:W-:Y:S02]  /*0520*/  IMAD R2, R3, UR11, R2 ;  /* 0x0000000b03027c24 */ /* 0x002fe4000f8e0202 */
[----:B------:R-:W-:Y:S02]  /*0530*/  IMAD.U32 R3, RZ, RZ, UR13 ;  /* 0x0000000dff037e24 */ /* 0x000fe4000f8e00ff */
[----:B----4-:R-:W-:-:S02]  /*0540*/  IMAD R2, R2, UR10, R5 ;  /* 0x0000000a02027c24 */ /* 0x010fc4000f8e0205 */
[----:B---3--:R-:W-:Y:S01]  /*0550*/  IMAD R5, R0, UR4, RZ ;  /* 0x0000000400057c24 */ /* 0x008fe2000f8e02ff */
[----:B------:R-:W-:Y:S02]  /*0560*/  UMOV UR4, URZ ;  /* 0x000000ff00047c82 */ /* 0x000fe40008000000 */
[----:B------:R-:W-:-:S04]  /*0570*/  ISETP.LT.U32.AND P0, PT, R2, UR7, PT ;  /* 0x0000000702007c0c */ /* 0x000fc8000bf01070 */
[----:B------:R-:W-:Y:S01]  /*0580*/  ISETP.GT.U32.AND.EX P0, PT, R3, RZ, PT, P0 ;  /* 0x000000ff0300720c */ /* 0x000fe20003f04100 */
[----:B------:R-:W-:-:S12]  /*0590*/  IMAD.MOV.U32 R3, RZ, RZ, RZ ;  /* 0x000000ffff037224 */ /* 0x000fd800078e00ff */
[----:B------:R-:W-:Y:S05]  /*05a0*/  @!P0 BRA `(.L_x_282) ;  /* 0x00000008006c8947 */ /* 0x000fea0003800000 */
[----:B------:R-:W-:Y:S01]  /*05b0*/  IMAD.IADD R7, R5, 0x1, R2 ;  /* 0x0000000105077824 */ /* 0x000fe200078e0202 */
[----:B------:R-:W-:Y:S01]  /*05c0*/  MOV R6, UR7 ;  /* 0x0000000700067c02 */ /* 0x000fe20008000f00 */
[----:B------:R-:W-:Y:S01]  /*05d0*/  IMAD.U32 R4, RZ, RZ, UR13 ;  /* 0x0000000dff047e24 */ /* 0x000fe2000f8e00ff */
[----:B------:R-:W-:Y:S01]  /*05e0*/  BSSY.RECONVERGENT B1, `(.L_x_283) ;  /* 0x0000029000017945 */ /* 0x000fe20003800200 */
[----:B------:R-:W-:Y:S01]  /*05f0*/  IMAD.U32 R8, RZ, RZ, UR13 ;  /* 0x0000000dff087e24 */ /* 0x000fe2000f8e00ff */
[C---:B------:R-:W-:Y:S01]  /*0600*/  ISETP.LT.U32.AND P2, PT, R7.reuse, UR7, PT ;  /* 0x0000000707007c0c */ /* 0x040fe2000bf41070 */
[----:B------:R-:W-:Y:S01]  /*0610*/  IMAD.MOV.U32 R9, RZ, RZ, -0x1 ;  /* 0xffffffffff097424 */ /* 0x000fe200078e00ff */
[----:B------:R-:W-:Y:S02]  /*0620*/  ISETP.LT.U32.AND P1, PT, R7, UR7, PT ;  /* 0x0000000707007c0c */ /* 0x000fe4000bf21070 */
[----:B------:R-:W-:Y:S02]  /*0630*/  ISETP.GT.U32.AND.EX P2, PT, R4, RZ, PT, P2 ;  /* 0x000000ff0400720c */ /* 0x000fe40003f44120 */
[----:B------:R-:W-:Y:S01]  /*0640*/  ISETP.GT.U32.AND.EX P1, PT, R8, RZ, PT, P1 ;  /* 0x000000ff0800720c */ /* 0x000fe20003f24110 */
[----:B------:R-:W-:Y:S01]  /*0650*/  IMAD.U32 R8, RZ, RZ, UR13 ;  /* 0x0000000dff087e24 */ /* 0x000fe2000f8e00ff */
[----:B------:R-:W-:-:S02]  /*0660*/  SEL R6, R6, R7, P2 ;  /* 0x0000000706067207 */ /* 0x000fc40001000000 */
[----:B------:R-:W-:Y:S02]  /*0670*/  SEL R4, RZ, 0x1, !P1 ;  /* 0x00000001ff047807 */ /* 0x000fe40004800000 */
        /* <DEDUP_REMOVED lines=23> */
[----:B------:R-:W-:-:S05]  /*07f0*/  @!P3 LOP3.LUT R7, RZ, R5, RZ, 0x33, !PT ;  /* 0x00000005ff07b212 */ /* 0x000fca00078e33ff */
[----:B------:R-:W-:Y:S01]  /*0800*/  IMAD.MOV.U32 R8, RZ, RZ, R7 ;  /* 0x000000ffff087224 */ /* 0x000fe200078e0007 */
[----:B------:R-:W-:Y:S06]  /*0810*/  BRA `(.L_x_285) ;  /* 0x0000000000147947 */ /* 0x000fec0003800000 */
.L_x_284:
[----:B------:R-:W-:Y:S01]  /*0820*/  IMAD.MOV.U32 R9, RZ, RZ, R12 ;  /* 0x000000ffff097224 */ /* 0x000fe200078e000c */
[----:B------:R-:W-:-:S07]  /*0830*/  MOV R8, 0x850 ;  /* 0x0000085000087802 */ /* 0x000fce0000000f00 */
[----:B------:R-:W-:Y:S05]  /*0840*/  CALL.REL.NOINC `($__internal_1_$__cuda_sm20_div_u64) ;  /* 0x0000001400587944 */ /* 0x000fea0003c00000 */
[----:B------:R-:W-:Y:S01]  /*0850*/  IMAD.MOV.U32 R8, RZ, RZ, R6 ;  /* 0x000000ffff087224 */ /* 0x000fe200078e0006 */
[----:B------:R-:W-:-:S07]  /*0860*/  MOV R9, R7 ;  /* 0x0000000700097202 */ /* 0x000fce0000000f00 */
.L_x_285:
[----:B------:R-:W-:Y:S05]  /*0870*/  BSYNC.RECONVERGENT B1 ;  /* 0x0000000000017941 */ /* 0x000fea0003800200 */
.L_x_283:
[----:B------:R-:W-:Y:S01]  /*0880*/  IADD3 R4, P1, PT, R8, R4, RZ ;  /* 0x0000000408047210 */ /* 0x000fe20007f3e0ff */
[----:B------:R-:W1:Y:S01]  /*0890*/  LDC R6, c[0x0][0x3a0] ;  /* 0x0000e800ff067b82 */ /* 0x000e620000000800 */
[----:B------:R-:W-:Y:S01]  /*08a0*/  BSSY.RECONVERGENT B1, `(.L_x_286) ;  /* 0x0000030000017945 */ /* 0x000fe20003800200 */
[----:B------:R-:W-:Y:S01]  /*08b0*/  IMAD.MOV.U32 R28, RZ, RZ, R2 ;  /* 0x000000ffff1c7224 */ /* 0x000fe200078e0002 */
[C---:B------:R-:W-:Y:S01]  /*08c0*/  LOP3.LUT R7, R4.reuse, 0x3, RZ, 0xc0, !PT ;  /* 0x0000000304077812 */ /* 0x040fe200078ec0ff */
[----:B------:R-:W-:Y:S01]  /*08d0*/  IMAD.X R8, RZ, RZ, R9, P1 ;  /* 0x000000ffff087224 */ /* 0x000fe200008e0609 */
[----:B------:R-:W-:Y:S01]  /*08e0*/  ISETP.GE.U32.AND P1, PT, R4, 0x3, PT ;  /* 0x000000030400780c */ /* 0x000fe20003f26070 */
[----:B------:R-:W-:Y:S01]  /*08f0*/  IMAD.MOV.U32 R29, RZ, RZ, R3 ;  /* 0x000000ffff1d7224 */ /* 0x000fe200078e0003 */
[----:B------:R-:W-:Y:S02]  /*0900*/  ISETP.NE.U32.AND P2, PT, R7, 0x3, PT ;  /* 0x000000030700780c */ /* 0x000fe40003f45070 */
[----:B------:R-:W-:-:S02]  /*0910*/  ISETP.GE.U32.AND.EX P1, PT, R8, RZ, PT, P1 ;  /* 0x000000ff0800720c */ /* 0x000fc40003f26110 */
[----:B------:R-:W-:Y:S02]  /*0920*/  ISETP.NE.AND.EX P2, PT, RZ, RZ, PT, P2 ;  /* 0x000000ffff00720c */ /* 0x000fe40003f45320 */
[----:B-1----:R-:W-:-:S11]  /*0930*/  SHF.R.S32.HI R10, RZ, 0x1f, R6 ;  /* 0x0000001fff0a7819 */ /* 0x002fd60000011406 */
[----:B------:R-:W-:Y:S05]  /*0940*/  @!P2 BRA `(.L_x_287) ;  /* 0x000000000094a947 */ /* 0x000fea0003800000 */
[----:B------:R-:W1:Y:S01]  /*0950*/  S2UR UR8, SR_CgaCtaId ;  /* 0x00000000000879c3 */ /* 0x000e620000008800 */
[----:B------:R-:W2:Y:S01]  /*0960*/  LDCU.64 UR14, c[0x0][0x398] ;  /* 0x00007300ff0e77ac */ /* 0x000ea20008000a00 */
[----:B------:R-:W-:Y:S01]  /*0970*/  VIADD R11, R4, 0x1 ;  /* 0x00000001040b7836 */ /* 0x000fe20000000000 */
[----:B------:R-:W-:Y:S01]  /*0980*/  MOV R29, R3 ;  /* 0x00000003001d7202 */ /* 0x000fe20000000f00 */
[----:B------:R-:W-:Y:S01]  /*0990*/  IMAD R4, R0, UR11, RZ ;  /* 0x0000000b00047c24 */ /* 0x000fe2000f8e02ff */
[----:B------:R-:W-:Y:S01]  /*09a0*/  USHF.L.U32 UR5, UR22, 0x3, URZ ;  /* 0x0000000316057899 */ /* 0x000fe200080006ff */
[----:B------:R-:W-:Y:S01]  /*09b0*/  IMAD.MOV.U32 R28, RZ, RZ, R2 ;  /* 0x000000ffff1c7224 */ /* 0x000fe200078e0002 */
[----:B------:R-:W-:Y:S01]  /*09c0*/  USHF.L.U64.HI UR9, UR22, 0x3, UR12 ;  /* 0x0000000316097899 */ /* 0x000fe2000801020c */
[----:B------:R-:W-:Y:S01]  /*09d0*/  LOP3.LUT R11, R11, 0x3, RZ, 0xc0, !PT ;  /* 0x000000030b0b7812 */ /* 0x000fe200078ec0ff */
[----:B------:R-:W-:Y:S02]  /*09e0*/  IMAD R4, R4, UR10, RZ ;  /* 0x0000000a04047c24 */ /* 0x000fe4000f8e02ff */
[----:B------:R-:W-:Y:S01]  /*09f0*/  LEA R7, P2, R2, UR5, 0x3 ;  /* 0x0000000502077c11 */ /* 0x000fe2000f8418ff */
[----:B------:R-:W-:-:S02]  /*0a00*/  UMOV UR5, 0x400 ;  /* 0x0000040000057882 */ /* 0x000fc40000000000 */
[----:B------:R-:W-:Y:S01]  /*0a10*/  UIADD3 UR5, UPT, UPT, UR5, 0x80, URZ ;  /* 0x0000008005057890 */ /* 0x000fe2000fffe0ff */
[----:B------:R-:W-:Y:S02]  /*0a20*/  LEA.HI.X R15, R2, UR9, R3, 0x3, P2 ;  /* 0x00000009020f7c11 */ /* 0x000fe400090f1c03 */
[----:B------:R-:W-:Y:S02]  /*0a30*/  IADD3 R11, P2, PT, RZ, -R11, RZ ;  /* 0x8000000bff0b7210 */ /* 0x000fe40007f5e0ff */
[----:B--2---:R-:W-:-:S03]  /*0a40*/  IADD3 R14, P3, P4, R7, UR14, R6 ;  /* 0x0000000e070e7c10 */ /* 0x004fc6000fc7e006 */
[----:B------:R-:W-:Y:S01]  /*0a50*/  IMAD.X R12, RZ, RZ, -0x1, P2 ;  /* 0xffffffffff0c7424 */ /* 0x000fe200010e06ff */
[----:B------:R-:W-:Y:S01]  /*0a60*/  IADD3.X R15, PT, PT, R15, UR15, R10, P3, P4 ;  /* 0x0000000f0f0f7c10 */ /* 0x000fe20009fe840a */
[----:B-1----:R-:W-:-:S06]  /*0a70*/  ULEA UR5, UR8, UR5, 0x18 ;  /* 0x0000000508057291 */ /* 0x002fcc000f8ec0ff */
[----:B------:R-:W-:-:S04]  /*0a80*/  VIADD R7, R6, UR5 ;  /* 0x0000000506077c36 */ /* 0x000fc80008000000 */
[----:B------:R-:W-:-:S07]  /*0a90*/  IMAD R7, R2, 0x8, R7 ;  /* 0x0000000802077824 */ /* 0x000fce00078e0207 */
.L_x_288:
[----:B------:R-:W-:Y:S01]  /*0aa0*/  IADD3 R11, P2, PT, R11, 0x1, RZ ;  /* 0x000000010b0b7810 */ /* 0x000fe20007f5e0ff */
[----:B------:R-:W-:Y:S01]  /*0ab0*/  IMAD.MOV.U32 R8, RZ, RZ, R14 ;  /* 0x000000ffff087224 */ /* 0x000fe200078e000e */
[C---:B------:R-:W-:Y:S01]  /*0ac0*/  IADD3 R28, P3, PT, R5.reuse, R28, RZ ;  /* 0x0000001c051c7210 */ /* 0x040fe20007f7e0ff */
[----:B------:R-:W-:Y:S01]  /*0ad0*/  IMAD.MOV.U32 R9, RZ, RZ, R15 ;  /* 0x000000ffff097224 */ /* 0x000fe200078e000f */
[----:B------:R-:W-:Y:S01]  /*0ae0*/  LEA R14, P4, R5, R14, 0x3 ;  /* 0x0000000e050e7211 */ /* 0x000fe200078818ff */
        /* <DEDUP_REMOVED lines=8> */
[----:B------:R-:W-:-:S02]  /*0b70*/  ISETP.NE.AND.EX P2, PT, R12, RZ, PT, P2 ;  /* 0x000000ff0c00720c */ /* 0x000fc40003f45320 */
[----:B-1----:R-:W-:-:S11]  /*0b80*/  LEA R7, R4, R7, 0x3 ;  /* 0x0000000704077211 */ /* 0x002fd600078e18ff */
[----:B------:R-:W-:Y:S05]  /*0b90*/  @P2 BRA `(.L_x_288) ;  /* 0xfffffffc00c02947 */ /* 0x000fea000383ffff */
.L_x_287:
[----:B------:R-:W-:Y:S05]  /*0ba0*/  BSYNC.RECONVERGENT B1 ;  /* 0x0000000000017941 */ /* 0x000fea0003800200 */
.L_x_286:
[----:B------:R-:W-:Y:S05]  /*0bb0*/  @!P1 BRA `(.L_x_282) ;  /* 0x0000000000e89947 */ /* 0x000fea0003800000 */
[----:B------:R-:W1:Y:S01]  /*0bc0*/  S2UR UR9, SR_CgaCtaId ;  /* 0x00000000000979c3 */ /* 0x000e620000008800 */
[----:B------:R-:W2:Y:S01]  /*0bd0*/  LDCU.64 UR16, c[0x0][0x398] ;  /* 0x00007300ff1077ac */ /* 0x000ea20008000a00 */
[----:B------:R-:W-:Y:S01]  /*0be0*/  IADD3 R4, P1, PT, R28, UR22, RZ ;  /* 0x000000161c047c10 */ /* 0x000fe2000ff3e0ff */
[----:B------:R-:W-:Y:S01]  /*0bf0*/  IMAD R9, R0, UR11, RZ ;  /* 0x0000000b00097c24 */ /* 0x000fe2000f8e02ff */
[----:B------:R-:W-:Y:S01]  /*0c00*/  UMOV UR8, 0x400 ;  /* 0x0000040000087882 */ /* 0x000fe20000000000 */
[----:B------:R-:W-:Y:S01]  /*0c10*/  USHF.L.U32 UR15, UR22, 0x3, URZ ;  /* 0x00000003160f7899 */ /* 0x000fe200080006ff */
[----:B------:R-:W-:Y:S01]  /*0c20*/  IADD3.X R13, PT, PT, R29, UR12, RZ, P1, !PT ;  /* 0x0000000c1d0d7c10 */ /* 0x000fe20008ffe4ff */
[----:B------:R-:W-:Y:S01]  /*0c30*/  UIADD3 UR8, UPT, UPT, UR8, 0x80, URZ ;  /* 0x0000008008087890 */ /* 0x000fe2000fffe0ff */
[C---:B------:R-:W-:Y:S01]  /*0c40*/  IMAD.SHL.U32 R12, R4.reuse, 0x8, RZ ;  /* 0x00000008040c7824 */ /* 0x040fe200078e00ff */
[----:B------:R-:W-:Y:S01]  /*0c50*/  USHF.L.U64.HI UR14, UR22, 0x3, UR12 ;  /* 0x00000003160e7899 */ /* 0x000fe2000801020c */
[----:B------:R-:W-:Y:S01]  /*0c60*/  SHF.L.U64.HI R13, R4, 0x3, R13 ;  /* 0x00000003040d7819 */ /* 0x000fe2000001020d */
[----:B------:R-:W-:Y:S01]  /*0c70*/  IMAD R9, R9, UR10, RZ ;  /* 0x0000000a09097c24 */ /* 0x000fe2000f8e02ff */
[----:B------:R-:W-:Y:S01]  /*0c80*/  UMOV UR5, URZ ;  /* 0x000000ff00057c82 */ /* 0x000fe20008000000 */
[----:B------:R-:W-:Y:S01]  /*0c90*/  IMAD.WIDE.U32 R12, R5, 0x18, R12 ;  /* 0x00000018050c7825 */ /* 0x000fe200078e000c */
[----:B--2---:R-:W-:-:S03]  /*0ca0*/  IADD3 R25, P2, PT, R6, UR16, RZ ;  /* 0x0000001006197c10 */ /* 0x004fc6000ff5e0ff */
[----:B------:R-:W-:Y:S01]  /*0cb0*/  VIADD R26, R13, UR5 ;  /* 0x000000050d1a7c36 */ /* 0x000fe20008000000 */
[----:B------:R-:W-:Y:S01]  /*0cc0*/  IADD3.X R7, PT, PT, R10, UR17, RZ, P2, !PT ;  /* 0x000000110a077c10 */ /* 0x000fe200097fe4ff */
[----:B-1----:R-:W-:Y:S01]  /*0cd0*/  ULEA UR8, UR9, UR8, 0x18 ;  /* 0x0000000809087291 */ /* 0x002fe2000f8ec0ff */
[----:B------:R-:W-:-:S04]  /*0ce0*/  LEA R10, P1, R28, UR15, 0x3 ;  /* 0x0000000f1c0a7c11 */ /* 0x000fc8000f8218ff */
[----:B------:R-:W-:Y:S01]  /*0cf0*/  LEA.HI.X R11, R28, UR14, R29, 0x3, P1 ;  /* 0x0000000e1c0b7c11 */ /* 0x000fe200088f1c1d */
[----:B------:R-:W-:Y:S01]  /*0d00*/  VIADD R15, R6, UR8 ;  /* 0x00000008060f7c36 */ /* 0x000fe20008000000 */
[----:B------:R-:W-:-:S03]  /*0d10*/  LEA R20, P1, R5, R10, 0x4 ;  /* 0x0000000a05147211 */ /* 0x000fc600078220ff */
[----:B------:R-:W-:Y:S01]  /*0d20*/  IMAD R8, R28, 0x8, R15 ;  /* 0x000000081c087824 */ /* 0x000fe200078e020f */
[C---:B------:R-:W-:Y:S01]  /*0d30*/  LEA.HI.X R24, R5.reuse, R11, RZ, 0x4, P1 ;  /* 0x0000000b05187211 */ /* 0x040fe200008f24ff */
[----:B------:R-:W-:-:S04]  /*0d40*/  IMAD.WIDE.U32 R14, R5, 0x8, R10 ;  /* 0x00000008050e7825 */ /* 0x000fc800078e000a */
[C-C-:B------:R-:W-:Y:S02]  /*0d50*/  IMAD R21, R9.reuse, 0x8, R8.reuse ;  /* 0x0000000809157824 */ /* 0x140fe400078e0208 */
[C-C-:B------:R-:W-:Y:S02]  /*0d60*/  IMAD R6, R9.reuse, 0x10, R8.reuse ;  /* 0x0000001009067824 */ /* 0x140fe400078e0208 */
[----:B------:R-:W-:-:S07]  /*0d70*/  IMAD R4, R9, 0x18, R8 ;  /* 0x0000001809047824 */ /* 0x000fce00078e0208 */
.L_x_289:
[----:B------:R-:W-:Y:S02]  /*0d80*/  IADD3 R16, P1, PT, R25, R10, RZ ;  /* 0x0000000a19107210 */ /* 0x000fe40007f3e0ff */
[----:B------:R-:W-:Y:S02]  /*0d90*/  IADD3 R22, P2, PT, R14, R25, RZ ;  /* 0x000000190e167210 */ /* 0x000fe40007f5e0ff */
[----:B------:R-:W-:-:S03]  /*0da0*/  IADD3.X R17, PT, PT, R7, R11, RZ, P1, !PT ;  /* 0x0000000b07117210 */ /* 0x000fc60000ffe4ff */
[----:B------:R-:W-:Y:S01]  /*0db0*/  IMAD.X R23, R15, 0x1, R7, P2 ;  /* 0x000000010f177824 */ /* 0x000fe200010e0607 */
[----:B------:R-:W-:Y:S01]  /*0dc0*/  IADD3 R18, P2, PT, R25, R12, RZ ;  /* 0x0000000c19127210 */ /* 0x000fe20007f5e0ff */
[----:B------:R-:W-:Y:S01]  /*0dd0*/  @!PT LDS RZ, [RZ] ;  /* 0x00000000fffff984 */ /* 0x000fe20000000800 */
[----:B------:R-:W-:Y:S01]  /*0de0*/  @!PT LDS RZ, [RZ] ;  /* 0x00000000fffff984 */ /* 0x000fe20000000800 */
[----:B------:R-:W-:Y:S01]  /*0df0*/  @!PT LDS RZ, [RZ] ;  /* 0x00000000fffff984 */ /* 0x000fe20000000800 */
[----:B------:R1:W-:Y:S04]  /*0e00*/  LDGSTS.E.64 [R8], desc[UR20][R16.64] ;  /* 0x0000000010087fae */ /* 0x0003e8000b9a1414 */
[----:B------:R-:W-:Y:S01]  /*0e10*/  IMAD.X R19, R7, 0x1, R26, P2 ;  /* 0x0000000107137824 */ /* 0x000fe200010e061a */
[----:B------:R2:W-:Y:S01]  /*0e20*/  LDGSTS.E.64 [R21], desc[UR20][R22.64] ;  /* 0x0000000016157fae */ /* 0x0005e2000b9a1414 */
[----:B-1----:R-:W-:Y:S01]  /*0e30*/  IADD3 R16, P1, PT, R25, R20, RZ ;  /* 0x0000001419107210 */ /* 0x002fe20007f3e0ff */
[----:B------:R-:W-:-:S04]  /*0e40*/  IMAD R8, R9, 0x20, R8 ;  /* 0x0000002009087824 */ /* 0x000fc800078e0208 */
[----:B------:R-:W-:Y:S02]  /*0e50*/  IMAD.X R17, R7, 0x1, R24, P1 ;  /* 0x0000000107117824 */ /* 0x000fe400008e0618 */
[----:B--2---:R-:W-:-:S03]  /*0e60*/  IMAD R21, R9, 0x20, R21 ;  /* 0x0000002009157824 */ /* 0x004fc600078e0215 */
[----:B------:R1:W-:Y:S04]  /*0e70*/  LDGSTS.E.64 [R6], desc[UR20][R16.64] ;  /* 0x0000000010067fae */ /* 0x0003e8000b9a1414 */
[----:B------:R2:W-:Y:S01]  /*0e80*/  LDGSTS.E.64 [R4], desc[UR20][R18.64] ;  /* 0x0000000012047fae */ /* 0x0005e2000b9a1414 */
[----:B-1----:R-:W-:Y:S02]  /*0e90*/  IMAD.MOV.U32 R16, RZ, RZ, R25 ;  /* 0x000000ffff107224 */ /* 0x002fe400078e0019 */
[----:B------:R-:W-:Y:S02]  /*0ea0*/  IMAD.MOV.U32 R17, RZ, RZ, R7 ;  /* 0x000000ffff117224 */ /* 0x000fe400078e0007 */
[----:B--2---:R-:W-:-:S04]  /*0eb0*/  IMAD.WIDE.U32 R18, R5, 0x4, R28 ;  /* 0x0000000405127825 */ /* 0x004fc800078e001c */
[----:B------:R-:W-:Y:S01]  /*0ec0*/  IMAD.WIDE.U32 R16, R5, 0x20, R16 ;  /* 0x0000002005107825 */ /* 0x000fe200078e0010 */
[----:B------:R-:W-:Y:S02]  /*0ed0*/  ISETP.GE.U32.AND P1, PT, R18, UR7, PT ;  /* 0x0000000712007c0c */ /* 0x000fe4000bf26070 */
[----:B------:R-:W-:Y:S01]  /*0ee0*/  MOV R29, R19 ;  /* 0x00000013001d7202 */ /* 0x000fe20000000f00 */
[----:B------:R-:W-:Y:S01]  /*0ef0*/  IMAD.MOV.U32 R28, RZ, RZ, R18 ;  /* 0x000000ffff1c7224 */ /* 0x000fe200078e0012 */
[----:B------:R-:W-:Y:S01]  /*0f00*/  ISETP.GE.U32.AND.EX P1, PT, R19, UR13, PT, P1 ;  /* 0x0000000d13007c0c */ /* 0x000fe2000bf26110 */
[----:B------:R-:W-:Y:S02]  /*0f10*/  IMAD.MOV.U32 R25, RZ, RZ, R16 ;  /* 0x000000ffff197224 */ /* 0x000fe400078e0010 */
[----:B------:R-:W-:Y:S02]  /*0f20*/  IMAD.MOV.U32 R7, RZ, RZ, R17 ;  /* 0x000000ffff077224 */ /* 0x000fe400078e0011 */
[----:B------:R-:W-:-:S02]  /*0f30*/  IMAD R6, R9, 0x20, R6 ;  /* 0x0000002009067824 */ /* 0x000fc400078e0206 */
[----:B------:R-:W-:-:S06]  /*0f40*/  IMAD R4, R9, 0x20, R4 ;  /* 0x0000002009047824 */ /* 0x000fcc00078e0204 */
[----:B------:R-:W-:Y:S05]  /*0f50*/  @!P1 BRA `(.L_x_289) ;  /* 0xfffffffc00889947 */ /* 0x000fea000383ffff */
.L_x_282:
[----:B------:R-:W-:Y:S05]  /*0f60*/  BSYNC.RECONVERGENT B0 ;  /* 0x0000000000007941 */ /* 0x000fea0003800200 */
.L_x_281:
[----:B------:R-:W0:Y:S01]  /*0f70*/  LDGDEPBAR ;  /* 0x00000000000079af */ /* 0x000e220000000000 */
[----:B------:R-:W-:Y:S04]  /*0f80*/  BSSY.RECONVERGENT B0, `(.L_x_290) ;  /* 0x000009c000007945 */ /* 0x000fe80003800200 */
[----:B------:R-:W-:Y:S05]  /*0f90*/  @!P0 BRA `(.L_x_291) ;  /* 0x0000000800688947 */ /* 0x000fea0003800000 */
[----:B------:R-:W-:Y:S01]  /*0fa0*/  IADD3 R9, PT, PT, R5, R2, RZ ;  /* 0x0000000205097210 */ /* 0x000fe20007ffe0ff */
[----:B------:R-:W-:Y:S01]  /*0fb0*/  IMAD.U32 R4, RZ, RZ, UR13 ;  /* 0x0000000dff047e24 */ /* 0x000fe2000f8e00ff */
[----:B------:R-:W-:Y:S01]  /*0fc0*/  BSSY.RECONVERGENT B1, `(.L_x_292) ;  /* 0x0000028000017945 */ /* 0x000fe20003800200 */
[----:B------:R-:W-:Y:S01]  /*0fd0*/  IMAD.U32 R7, RZ, RZ, UR13 ;  /* 0x0000000dff077e24 */ /* 0x000fe2000f8e00ff */
[C---:B------:R-:W-:Y:S01]  /*0fe0*/  ISETP.LT.U32.AND P0, PT, R9.reuse, UR7, PT ;  /* 0x0000000709007c0c */ /* 0x040fe2000bf01070 */
[----:B------:R-:W-:Y:S01]  /*0ff0*/  IMAD.U32 R6, RZ, RZ, UR7 ;  /* 0x00000007ff067e24 */ /* 0x000fe2000f8e00ff */
[----:B------:R-:W-:Y:S01]  /*1000*/  ISETP.LT.U32.AND P1, PT, R9, UR7, PT ;  /* 0x0000000709007c0c */ /* 0x000fe2000bf21070 */
[----:B------:R-:W-:Y:S01]  /*1010*/  IMAD.U32 R10, RZ, RZ, UR13 ;  /* 0x0000000dff0a7e24 */ /* 0x000fe2000f8e00ff */
[----:B------:R-:W-:Y:S02]  /*1020*/  ISETP.GT.U32.AND.EX P0, PT, R4, RZ, PT, P0 ;  /* 0x000000ff0400720c */ /* 0x000fe40003f04100 */
[----:B------:R-:W-:Y:S01]  /*1030*/  ISETP.GT.U32.AND.EX P1, PT, R7, RZ, PT, P1 ;  /* 0x000000ff0700720c */ /* 0x000fe20003f24110 */
[----:B------:R-:W-:Y:S01]  /*1040*/  IMAD.MOV.U32 R7, RZ, RZ, -0x1 ;  /* 0xffffffffff077424 */ /* 0x000fe200078e00ff */
        /* <DEDUP_REMOVED lines=12> */
[----:B-1----:R-:W-:-:S06]  /*1110*/  IADD3 R7, PT, PT, R10, 0xffffffe, RZ ;  /* 0x0ffffffe0a077810 */ /* 0x002fcc0007ffe0ff */
[----:B------:R-:W1:Y:S02]  /*1120*/  F2I.FTZ.U32.TRUNC.NTZ R7, R7 ;  /* 0x0000000700077305 */ /* 0x000e64000021f000 */
[----:B-1----:R-:W-:-:S04]  /*1130*/  IMAD R11, R11, R7, RZ ;  /* 0x000000070b0b7224 */ /* 0x002fc800078e02ff */
[----:B------:R-:W-:-:S06]  /*1140*/  IMAD.HI.U32 R6, R7, R11, R6 ;  /* 0x0000000b07067227 */ /* 0x000fcc00078e0006 */
[----:B------:R-:W-:-:S04]  /*1150*/  IMAD.HI.U32 R8, R6, R9, RZ ;  /* 0x0000000906087227 */ /* 0x000fc800078e00ff */
[----:B------:R-:W-:-:S04]  /*1160*/  IMAD.MOV R6, RZ, RZ, -R8 ;  /* 0x000000ffff067224 */ /* 0x000fc800078e0a08 */
[----:B------:R-:W-:Y:S02]  /*1170*/  IMAD R6, R5, R6, R9 ;  /* 0x0000000605067224 */ /* 0x000fe400078e0209 */
[----:B------:R-:W-:-:S03]  /*1180*/  IMAD.MOV.U32 R9, RZ, RZ, RZ ;  /* 0x000000ffff097224 */ /* 0x000fc600078e00ff */
[----:B------:R-:W-:-:S13]  /*1190*/  ISETP.GE.U32.AND P0, PT, R6, R5, PT ;  /* 0x000000050600720c */ /* 0x000fda0003f06070 */
[----:B------:R-:W-:Y:S02]  /*11a0*/  @P0 IMAD.IADD R6, R6, 0x1, -R5 ;  /* 0x0000000106060824 */ /* 0x000fe400078e0a05 */
[----:B------:R-:W-:-:S03]  /*11b0*/  @P0 VIADD R8, R8, 0x1 ;  /* 0x0000000108080836 */ /* 0x000fc60000000000 */
[----:B------:R-:W-:-:S13]  /*11c0*/  ISETP.GE.U32.AND P1, PT, R6, R5, PT ;  /* 0x000000050600720c */ /* 0x000fda0003f26070 */
[----:B------:R-:W-:Y:S02]  /*11d0*/  @P1 IADD3 R8, PT, PT, R8, 0x1, RZ ;  /* 0x0000000108081810 */ /* 0x000fe40007ffe0ff */
[----:B------:R-:W-:Y:S01]  /*11e0*/  @!P2 LOP3.LUT R8, RZ, R5, RZ, 0x33, !PT ;  /* 0x00000005ff08a212 */ /* 0x000fe200078e33ff */
[----:B------:R-:W-:Y:S06]  /*11f0*/  BRA `(.L_x_294) ;  /* 0x0000000000107947 */ /* 0x000fec0003800000 */
.L_x_293:
[----:B------:R-:W-:-:S07]  /*1200*/  MOV R8, 0x1220 ;  /* 0x0000122000087802 */ /* 0x000fce0000000f00 */
[----:B------:R-:W-:Y:S05]  /*1210*/  CALL.REL.NOINC `($__internal_1_$__cuda_sm20_div_u64) ;  /* 0x0000000800e47944 */ /* 0x000fea0003c00000 */
[----:B------:R-:W-:Y:S02]  /*1220*/  IMAD.MOV.U32 R8, RZ, RZ, R6 ;  /* 0x000000ffff087224 */ /* 0x000fe400078e0006 */
[----:B------:R-:W-:-:S07]  /*1230*/  IMAD.MOV.U32 R9, RZ, RZ, R7 ;  /* 0x000000ffff097224 */ /* 0x000fce00078e0007 */
.L_x_294:
[----:B------:R-:W-:Y:S05]  /*1240*/  BSYNC.RECONVERGENT B1 ;  /* 0x0000000000017941 */ /* 0x000fea0003800200 */
.L_x_292:
[----:B------:R-:W-:Y:S01]  /*1250*/  IADD3 R4, P0, PT, R8, R4, RZ ;  /* 0x0000000408047210 */ /* 0x000fe20007f1e0ff */
[----:B------:R-:W1:Y:S01]  /*1260*/  LDC R6, c[0x0][0x3b0] ;  /* 0x0000ec00ff067b82 */ /* 0x000e620000000800 */
[----:B------:R-:W-:Y:S02]  /*1270*/  BSSY.RECONVERGENT B1, `(.L_x_295) ;  /* 0x0000031000017945 */ /* 0x000fe40003800200 */
[C---:B------:R-:W-:Y:S01]  /*1280*/  LOP3.LUT R7, R4.reuse, 0x3, RZ, 0xc0, !PT ;  /* 0x0000000304077812 */ /* 0x040fe200078ec0ff */
[----:B------:R-:W-:Y:S01]  /*1290*/  IMAD.X R8, RZ, RZ, R9, P0 ;  /* 0x000000ffff087224 */ /* 0x000fe200000e0609 */
[----:B------:R-:W-:Y:S02]  /*12a0*/  ISETP.GE.U32.AND P0, PT, R4, 0x3, PT ;  /* 0x000000030400780c */ /* 0x000fe40003f06070 */
[----:B------:R-:W-:Y:S02]  /*12b0*/  ISETP.NE.U32.AND P1, PT, R7, 0x3, PT ;  /* 0x000000030700780c */ /* 0x000fe40003f25070 */
[----:B------:R-:W-:Y:S01]  /*12c0*/  ISETP.GE.U32.AND.EX P0, PT, R8, RZ, PT, P0 ;  /* 0x000000ff0800720c */ /* 0x000fe20003f06100 */
[----:B------:R-:W-:Y:S01]  /*12d0*/  IMAD.U32 R8, RZ, RZ, UR22 ;  /* 0x00000016ff087e24 */ /* 0x000fe2000f8e00ff */
[----:B------:R-:W-:-:S04]  /*12e0*/  ISETP.NE.AND.EX P1, PT, RZ, RZ, PT, P1 ;  /* 0x000000ffff00720c */ /* 0x000fc80003f25310 */
[----:B------:R-:W-:Y:S02]  /*12f0*/  SHF.R.S32.HI R8, RZ, 0x1f, R8 ;  /* 0x0000001fff087819 */ /* 0x000fe40000011408 */
[----:B-1----:R-:W-:-:S07]  /*1300*/  SHF.R.S32.HI R18, RZ, 0x1f, R6 ;  /* 0x0000001fff127819 */ /* 0x002fce0000011406 */
[----:B------:R-:W-:Y:S05]  /*1310*/  @!P1 BRA `(.L_x_296) ;  /* 0x0000000000989947 */ /* 0x000fea0003800000 */
[----:B------:R-:W1:Y:S01]  /*1320*/  S2UR UR8, SR_CgaCtaId ;  /* 0x00000000000879c3 */ /* 0x000e620000008800 */
[----:B------:R-:W2:Y:S01]  /*1330*/  LDCU.64 UR14, c[0x0][0x3a8] ;  /* 0x00007500ff0e77ac */ /* 0x000ea20008000a00 */
[----:B------:R-:W-:Y:S01]  /*1340*/  MOV R7, UR22 ;  /* 0x0000001600077c02 */ /* 0x000fe20008000f00 */
[----:B------:R-:W-:Y:S01]  /*1350*/  VIADD R9, R4, 0x1 ;  /* 0x0000000104097836 */ /* 0x000fe20000000000 */
[----:B------:R-:W-:Y:S01]  /*1360*/  UMOV UR5, 0x400 ;  /* 0x0000040000057882 */ /* 0x000fe20000000000 */
[----:B------:R-:W-:Y:S01]  /*1370*/  USHF.L.U32 UR9, UR22, 0x3, URZ ;  /* 0x0000000316097899 */ /* 0x000fe200080006ff */
[----:B------:R-:W-:Y:S02]  /*1380*/  SHF.L.U64.HI R4, R7, 0x3, R8 ;  /* 0x0000000307047819 */ /* 0x000fe40000010208 */
[----:B------:R-:W3:Y:S01]  /*1390*/  LDC R11, c[0x0][0x384] ;  /* 0x0000e100ff0b7b82 */ /* 0x000ee20000000800 */
[----:B------:R-:W-:Y:S01]  /*13a0*/  UIADD3 UR5, UPT, UPT, UR5, 0x80, URZ ;  /* 0x0000008005057890 */ /* 0x000fe2000fffe0ff */
[----:B------:R-:W-:Y:S01]  /*13b0*/  LOP3.LUT R9, R9, 0x3, RZ, 0xc0, !PT ;  /* 0x0000000309097812 */ /* 0x000fe200078ec0ff */
[----:B------:R-:W-:Y:S01]  /*13c0*/  IMAD R10, R0, UR11, RZ ;  /* 0x0000000b000a7c24 */ /* 0x000fe2000f8e02ff */
[----:B------:R-:W-:-:S02]  /*13d0*/  LEA R7, P1, R2, UR9, 0x3 ;  /* 0x0000000902077c11 */ /* 0x000fc4000f8218ff */
[----:B------:R-:W-:Y:S01]  /*13e0*/  IADD3 R9, P3, PT, RZ, -R9, RZ ;  /* 0x80000009ff097210 */ /* 0x000fe20007f7e0ff */
[----:B------:R-:W-:Y:S01]  /*13f0*/  IMAD R14, R10, UR10, RZ ;  /* 0x0000000a0a0e7c24 */ /* 0x000fe2000f8e02ff */
[----:B------:R-:W-:Y:S02]  /*1400*/  LEA.HI.X R13, R2, R4, R3, 0x3, P1 ;  /* 0x00000004020d7211 */ /* 0x000fe400008f1c03 */
[----:B--2---:R-:W-:-:S04]  /*1410*/  IADD3 R12, P1, P2, R7, UR14, R6 ;  /* 0x0000000e070c7c10 */ /* 0x004fc8000fa3e006 */
[----:B------:R-:W-:Y:S01]  /*1420*/  IADD3.X R13, PT, PT, R13, UR15, R18, P1, P2 ;  /* 0x0000000f0d0d7c10 */ /* 0x000fe20008fe4412 */
[----:B-1----:R-:W-:-:S06]  /*1430*/  ULEA UR5, UR8, UR5, 0x18 ;  /* 0x0000000508057291 */ /* 0x002fcc000f8ec0ff */
[----:B------:R-:W-:-:S04]  /*1440*/  VIADD R4, R6, UR5 ;  /* 0x0000000506047c36 */ /* 0x000fc80008000000 */
[----:B---3--:R-:W-:Y:S02]  /*1450*/  IMAD R7, R11, 0x400, R4 ;  /* 0x000004000b077824 */ /* 0x008fe400078e0204 */
[----:B------:R-:W-:Y:S02]  /*1460*/  IMAD.X R4, RZ, RZ, -0x1, P3 ;  /* 0xffffffffff047424 */ /* 0x000fe400018e06ff */
[----:B------:R-:W-:-:S07]  /*1470*/  IMAD R7, R2, 0x8, R7 ;  /* 0x0000000802077824 */ /* 0x000fce00078e0207 */
.L_x_297:
[----:B------:R-:W-:Y:S01]  /*1480*/  IADD3 R9, P1, PT, R9, 0x1, RZ ;  /* 0x0000000109097810 */ /* 0x000fe20007f3e0ff */
[----:B------:R-:W-:Y:S01]  /*1490*/  IMAD.MOV.U32 R11, RZ, RZ, R13 ;  /* 0x000000ffff0b7224 */ /* 0x000fe200078e000d */
[----:B------:R-:W-:Y:S02]  /*14a0*/  MOV R10, R12 ;  /* 0x0000000c000a7202 */ /* 0x000fe40000000f00 */
[----:B------:R-:W-:Y:S01]  /*14b0*/  IADD3 R2, P2, PT, R5, R2, RZ ;  /* 0x0000000205027210 */ /* 0x000fe20007f5e0ff */
[----:B------:R-:W-:Y:S01]  /*14c0*/  IMAD.X R4, RZ, RZ, R4, P1 ;  /* 0x000000ffff047224 */ /* 0x000fe200008e0604 */
[----:B------:R-:W-:Y:S01]  /*14d0*/  ISETP.NE.U32.AND P1, PT, R9, RZ, PT ;  /* 0x000000ff0900720c */ /* 0x000fe20003f25070 */
[----:B------:R-:W-:Y:S01]  /*14e0*/  @!PT LDS RZ, [RZ] ;  /* 0x00000000fffff984 */ /* 0x000fe20000000800 */
[----:B------:R-:W-:Y:S01]  /*14f0*/  @!PT LDS RZ, [RZ] ;  /* 0x00000000fffff984 */ /* 0x000fe20000000800 */
[----:B------:R-:W-:Y:S01]  /*1500*/  @!PT LDS RZ, [RZ] ;  /* 0x00000000fffff984 */ /* 0x000fe20000000800 */
[----:B------:R1:W-:Y:S01]  /*1510*/  LDGSTS.E.64 [R7+0x80], desc[UR20][R10.64] ;  /* 0x000800000a077fae */ /* 0x0003e2000b9a1414 */
[----:B------:R-:W-:Y:S01]  /*1520*/  LEA R12, P3, R5, R12, 0x3 ;  /* 0x0000000c050c7211 */ /* 0x000fe200078618ff */
[----:B------:R-:W-:Y:S01]  /*1530*/  IMAD.X R3, RZ, RZ, R3, P2 ;  /* 0x000000ffff037224 */ /* 0x000fe200010e0603 */
[----:B------:R-:W-:-:S02]  /*1540*/  ISETP.NE.AND.EX P1, PT, R4, RZ, PT, P1 ;  /* 0x000000ff0400720c */ /* 0x000fc40003f25310 */
[----:B------:R-:W-:Y:S01]  /*1550*/  LEA.HI.X R13, R5, R13, RZ, 0x3, P3 ;  /* 0x0000000d050d7211 */ /* 0x000fe200018f1cff */
[----:B-1----:R-:W-:-:S10]  /*1560*/  IMAD R7, R14, 0x8, R7 ;  /* 0x000000080e077824 */ /* 0x002fd400078e0207 */
[----:B------:R-:W-:Y:S05]  /*1570*/  @P1 BRA `(.L_x_297) ;  /* 0xfffffffc00c01947 */ /* 0x000fea000383ffff */
.L_x_296:
[----:B------:R-:W-:Y:S05]  /*1580*/  BSYNC.RECONVERGENT B1 ;  /* 0x0000000000017941 */ /* 0x000fea0003800200 */
.L_x_295:
[----:B------:R-:W-:Y:S05]  /*1590*/  @!P0 BRA `(.L_x_291) ;  /* 0x0000000000e88947 */ /* 0x000fea0003800000 */
[----:B------:R-:W1:Y:S01]  /*15a0*/  S2UR UR8, SR_CgaCtaId ;  /* 0x00000000000879c3 */ /* 0x000e620000008800 */
[----:B------:R-:W2:Y:S01]  /*15b0*/  LDCU.64 UR14, c[0x0][0x3a8] ;  /* 0x00007500ff0e77ac */ /* 0x000ea20008000a00 */
[----:B------:R-:W-:Y:S02]  /*15c0*/  IADD3 R9, P0, PT, R2, UR22, RZ ;  /* 0x0000001602097c10 */ /* 0x000fe4000ff1e0ff */
[----:B------:R-:W-:Y:S01]  /*15d0*/  MOV R11, UR22 ;  /* 0x00000016000b7c02 */ /* 0x000fe20008000f00 */
[----:B------:R-:W-:Y:S02]  /*15e0*/  UMOV UR5, 0x400 ;  /* 0x0000040000057882 */ /* 0x000fe40000000000 */
[----:B------:R-:W-:Y:S01]  /*15f0*/  UIADD3 UR5, UPT, UPT, UR5, 0x80, URZ ;  /* 0x0000008005057890 */ /* 0x000fe2000fffe0ff */
[----:B------:R-:W3:Y:S01]  /*1600*/  LDC R10, c[0x0][0x384] ;  /* 0x0000e100ff0a7b82 */ /* 0x000ee20000000800 */
[----:B--2---:R-:W-:-:S04]  /*1610*/  IADD3 R4, P1, PT, R6, UR14, RZ ;  /* 0x0000000e06047c10 */ /* 0x004fc8000ff3e0ff */
[----:B------:R-:W-:Y:S01]  /*1620*/  IADD3.X R18, PT, PT, R18, UR15, RZ, P1, !PT ;  /* 0x0000000f12127c10 */ /* 0x000fe20008ffe4ff */
[----:B-1----:R-:W-:Y:S02]  /*1630*/  ULEA UR5, UR8, UR5, 0x18 ;  /* 0x0000000508057291 */ /* 0x002fe4000f8ec0ff */
[----:B------:R-:W-:-:S04]  /*1640*/  USHF.L.U32 UR8, UR22, 0x3, URZ ;  /* 0x0000000316087899 */ /* 0x000fc800080006ff */
[----:B------:R-:W-:Y:S01]  /*1650*/  VIADD R7, R6, UR5 ;  /* 0x0000000506077c36 */ /* 0x000fe20008000000 */
[----:B------:R-:W-:Y:S01]  /*1660*/  UMOV UR5, URZ ;  /* 0x000000ff00057c82 */ /* 0x000fe20008000000 */
[----:B------:R-:W-:Y:S01]  /*1670*/  IMAD.X R6, R8, 0x1, R3, P0 ;  /* 0x0000000108067824 */ /* 0x000fe200000e0603 */
[----:B------:R-:W-:Y:S01]  /*1680*/  LEA R16, P0, R2, UR8, 0x3 ;  /* 0x0000000802107c11 */ /* 0x000fe2000f8018ff */
[----:B---3--:R-:W-:Y:S01]  /*1690*/  IMAD R21, R10, 0x400, R7 ;  /* 0x000004000a157824 */ /* 0x008fe200078e0207 */
[----:B------:R-:W-:Y:S01]  /*16a0*/  SHF.L.U64.HI R10, R11, 0x3, R8 ;  /* 0x000000030b0a7819 */ /* 0x000fe20000010208 */
[----:B------:R-:W-:Y:S01]  /*16b0*/  IMAD R8, R0, UR11, RZ ;  /* 0x0000000b00087c24 */ /* 0x000fe2000f8e02ff */
[C---:B------:R-:W-:Y:S01]  /*16c0*/  SHF.L.U64.HI R7, R9.reuse, 0x3, R6 ;  /* 0x0000000309077819 */ /* 0x040fe20000010206 */
[----:B------:R-:W-:Y:S01]  /*16d0*/  IMAD.SHL.U32 R6, R9, 0x8, RZ ;  /* 0x0000000809067824 */ /* 0x000fe200078e00ff */
[----:B------:R-:W-:Y:S01]  /*16e0*/  LEA.HI.X R0, R2, R10, R3, 0x3, P0 ;  /* 0x0000000a02007211 */ /* 0x000fe200000f1c03 */
[----:B------:R-:W-:Y:S01]  /*16f0*/  IMAD R24, R8, UR10, RZ ;  /* 0x0000000a08187c24 */ /* 0x000fe2000f8e02ff */
[CC--:B------:R-:W-:Y:S01]  /*1700*/  LEA R19, P0, R5.reuse, R16.reuse, 0x3 ;  /* 0x0000001005137211 */ /* 0x0c0fe200078018ff */
[----:B------:R-:W-:Y:S01]  /*1710*/  IMAD R21, R2, 0x8, R21 ;  /* 0x0000000802157824 */ /* 0x000fe200078e0215 */
[C---:B------:R-:W-:Y:S01]  /*1720*/  LEA R17, P1, R5.reuse, R16, 0x4 ;  /* 0x0000001005117211 */ /* 0x040fe200078220ff */
[C---:B------:R-:W-:Y:S01]  /*1730*/  IMAD.WIDE.U32 R6, R5.reuse, 0x18, R6 ;  /* 0x0000001805067825 */ /* 0x040fe200078e0006 */
[----:B------:R-:W-:-:S02]  /*1740*/  LEA.HI.X R29, R5, R0, RZ, 0x3, P0 ;  /* 0x00000000051d7211 */ /* 0x000fc400000f1cff */
[----:B------:R-:W-:Y:S01]  /*1750*/  LEA.HI.X R20, R5, R0, RZ, 0x4, P1 ;  /* 0x0000000005147211 */ /* 0x000fe200008f24ff */
[----:B------:R-:W-:Y:S01]  /*1760*/  VIADD R22, R7, UR5 ;  /* 0x0000000507167c36 */ /* 0x000fe20008000000 */
[C---:B------:R-:W-:Y:S01]  /*1770*/  LEA R23, R24.reuse, R21, 0x3 ;  /* 0x0000001518177211 */ /* 0x040fe200078e18ff */
[C-C-:B------:R-:W-:Y:S02]  /*1780*/  IMAD R25, R24.reuse, 0x10, R21.reuse ;  /* 0x0000001018197824 */ /* 0x140fe400078e0215 */
[----:B------:R-:W-:-:S07]  /*1790*/  IMAD R27, R24, 0x18, R21 ;  /* 0x00000018181b7824 */ /* 0x000fce00078e0215 */
.L_x_298:
[C---:B------:R-:W-:Y:S02]  /*17a0*/  IADD3 R8, P0, PT, R4.reuse, R16, RZ ;  /* 0x0000001004087210 */ /* 0x040fe40007f1e0ff */
[C---:B------:R-:W-:Y:S02]  /*17b0*/  IADD3 R10, P1, PT, R4.reuse, R19, RZ ;  /* 0x00000013040a7210 */ /* 0x040fe40007f3e0ff */
[----:B------:R-:W-:Y:S01]  /*17c0*/  IADD3 R14, P2, PT, R4, R6, RZ ;  /* 0x00000006040e7210 */ /* 0x000fe20007f5e0ff */
[----:B------:R-:W-:Y:S01]  /*17d0*/  IMAD.X R9, R18, 0x1, R0, P0 ;  /* 0x0000000112097824 */ /* 0x000fe200000e0600 */
[----:B------:R-:W-:Y:S01]  /*17e0*/  IADD3 R12, P0, PT, R4, R17, RZ ;  /* 0x00000011040c7210 */ /* 0x000fe20007f1e0ff */
[C---:B------:R-:W-:Y:S01]  /*17f0*/  IMAD.X R11, R18.reuse, 0x1, R29, P1 ;  /* 0x00000001120b7824 */ /* 0x040fe200008e061d */
[C---:B------:R-:W-:Y:S01]  /*1800*/  LEA R4, P1, R5.reuse, R4, 0x5 ;  /* 0x0000000405047211 */ /* 0x040fe200078228ff */
[C---:B------:R-:W-:Y:S01]  /*1810*/  IMAD.X R15, R18.reuse, 0x1, R22, P2 ;  /* 0x00000001120f7824 */ /* 0x040fe200010e0616 */
[----:B------:R-:W-:Y:S01]  /*1820*/  @!PT LDS RZ, [RZ] ;  /* 0x00000000fffff984 */ /* 0x000fe20000000800 */
[----:B------:R-:W-:Y:S01]  /*1830*/  @!PT LDS RZ, [RZ] ;  /* 0x00000000fffff984 */ /* 0x000fe20000000800 */
[----:B------:R-:W-:Y:S01]  /*1840*/  @!PT LDS RZ, [RZ] ;  /* 0x00000000fffff984 */ /* 0x000fe20000000800 */
[----:B------:R1:W-:Y:S01]  /*1850*/  LDGSTS.E.64 [R21+0x80], desc[UR20][R8.64] ;  /* 0x0008000008157fae */ /* 0x0003e2000b9a1414 */
[----:B------:R-:W-:Y:S01]  /*1860*/  IMAD.X R13, R18, 0x1, R20, P0 ;  /* 0x00000001120d7824 */ /* 0x000fe200000e0614 */
[----:B------:R-:W-:-:S02]  /*1870*/  LEA R2, P0, R5, R2, 0x2 ;  /* 0x0000000205027211 */ /* 0x000fc400078010ff */
[----:B------:R2:W-:Y:S01]  /*1880*/  LDGSTS.E.64 [R23+0x80], desc[UR20][R10.64] ;  /* 0x000800000a177fae */ /* 0x0005e2000b9a1414 */
[C---:B------:R-:W-:Y:S02]  /*1890*/  LEA.HI.X R18, R5.reuse, R18, RZ, 0x5, P1 ;  /* 0x0000001205127211 */ /* 0x040fe400008f2cff */
[----:B------:R-:W-:Y:S01]  /*18a0*/  LEA.HI.X R3, R5, R3, RZ, 0x2, P0 ;  /* 0x0000000305037211 */ /* 0x000fe200000f14ff */
[----:B------:R3:W-:Y:S01]  /*18b0*/  LDGSTS.E.64 [R25+0x80], desc[UR20][R12.64] ;  /* 0x000800000c197fae */ /* 0x0007e2000b9a1414 */
[----:B------:R-:W-:-:S03]  /*18c0*/  ISETP.GE.U32.AND P0, PT, R2, UR7, PT ;  /* 0x0000000702007c0c */ /* 0x000fc6000bf06070 */
[----:B------:R4:W-:Y:S01]  /*18d0*/  LDGSTS.E.64 [R27+0x80], desc[UR20][R14.64] ;  /* 0x000800000e1b7fae */ /* 0x0009e2000b9a1414 */
[----:B------:R-:W-:Y:S02]  /*18e0*/  ISETP.GE.U32.AND.EX P0, PT, R3, UR13, PT, P0 ;  /* 0x0000000d03007c0c */ /* 0x000fe4000bf06100 */
[C---:B-1----:R-:W-:Y:S01]  /*18f0*/  LEA R21, R24.reuse, R21, 0x5 ;  /* 0x0000001518157211 */ /* 0x042fe200078e28ff */
[C---:B--2---:R-:W-:Y:S02]  /*1900*/  IMAD R23, R24.reuse, 0x20, R23 ;  /* 0x0000002018177824 */ /* 0x044fe400078e0217 */
[C---:B---3--:R-:W-:Y:S02]  /*1910*/  IMAD R25, R24.reuse, 0x20, R25 ;  /* 0x0000002018197824 */ /* 0x048fe400078e0219 */
[----:B----4-:R-:W-:-:S06]  /*1920*/  IMAD R27, R24, 0x20, R27 ;  /* 0x00000020181b7824 */ /* 0x010fcc00078e021b */
[----:B------:R-:W-:Y:S05]  /*1930*/  @!P0 BRA `(.L_x_298) ;  /* 0xfffffffc00988947 */ /* 0x000fea000383ffff */
.L_x_291:
[----:B------:R-:W-:Y:S05]  /*1940*/  BSYNC.RECONVERGENT B0 ;  /* 0x0000000000007941 */ /* 0x000fea0003800200 */
.L_x_290:
[----:B------:R-:W0:Y:S01]  /*1950*/  LDGDEPBAR ;  /* 0x00000000000079af */ /* 0x000e220000000000 */
[----:B------:R-:W-:-:S04]  /*1960*/  DEPBAR.LE SB0, 0x0 ;  /* 0x000080000000791a */ /* 0x000fc80000000000 */
[----:B------:R-:W-:Y:S06]  /*1970*/  BAR.SYNC.DEFER_BLOCKING 0x0 ;  /* 0x0000000000007b1d */ /* 0x000fec0000010000 */
.L_x_280:
[----:B------:R-:W-:-:S09]  /*1980*/  UISETP.GT.AND UP0, UPT, UR24, UR6, UPT ;  /* 0x000000061800728c */ /* 0x000fd2000bf04270 */
[----:B------:R-:W-:Y:S05]  /*1990*/  BRA.U UP0, `(.L_x_299) ;  /* 0x0000000100807547 */ /* 0x000fea000b800000 */
        /* <DEDUP_REMOVED lines=10> */
[----:B----4-:R-:W-:Y:S01]  /*1a40*/  UIMAD.WIDE UR4, UR22, 0x8, UR4 ;  /* 0x00000008160478a5 */ /* 0x010fe2000f8e0204 */
[----:B--2---:R-:W-:-:S03]  /*1a50*/  IMAD R0, R3, 0x400, R0 ;  /* 0x0000040003007824 */ /* 0x004fc600078e0200 */
[----:B-1----:R-:W-:Y:S02]  /*1a60*/  LEA R5, R5, R2, 0x18 ;  /* 0x0000000205057211 */ /* 0x002fe400078ec0ff */
[C---:B---3--:R-:W-:Y:S02]  /*1a70*/  LEA R2, R9.reuse, UR6, 0x3 ;  /* 0x0000000609027c11 */ /* 0x048fe4000f8e18ff */
[----:B------:R-:W-:-:S03]  /*1a80*/  LEA R0, R9, R0, 0x3 ;  /* 0x0000000009007211 */ /* 0x000fc600078e18ff */
[----:B------:R-:W-:Y:S01]  /*1a90*/  IMAD.IADD R10, R5, 0x1, R2 ;  /* 0x00000001050a7824 */ /* 0x000fe200078e0202 */
[----:B------:R-:W-:Y:S01]  /*1aa0*/  IADD3 R8, PT, PT, R0, 0x80, R5 ;  /* 0x0000008000087810 */ /* 0x000fe20007ffe005 */
[----:B------:R-:W-:-:S07]  /*1ab0*/  IMAD.MOV R0, RZ, RZ, -R3 ;  /* 0x000000ffff007224 */ /* 0x000fce00078e0a03 */
.L_x_300:
[----:B-1----:R-:W-:Y:S01]  /*1ac0*/  LDS.64 R2, [R10] ;  /* 0x000000000a027984 */ /* 0x002fe20000000a00 */
[----:B------:R-:W-:Y:S02]  /*1ad0*/  VIADD R0, R0, 0x1 ;  /* 0x0000000100007836 */ /* 0x000fe40000000000 */
[----:B------:R-:W-:Y:S01]  /*1ae0*/  IMAD.U32 R6, RZ, RZ, UR4 ;  /* 0x00000004ff067e24 */ /* 0x000fe2000f8e00ff */
[----:B------:R-:W1:Y:S01]  /*1af0*/  LDS.64 R4, [R8] ;  /* 0x0000000008047984 */ /* 0x000e620000000a00 */
[----:B------:R-:W-:Y:S01]  /*1b00*/  IMAD.U32 R7, RZ, RZ, UR5 ;  /* 0x00000005ff077e24 */ /* 0x000fe2000f8e00ff */
[----:B------:R-:W-:Y:S01]  /*1b10*/  ISETP.NE.AND P0, PT, R0, RZ, PT ;  /* 0x000000ff0000720c */ /* 0x000fe20003f05270 */
[----:B-1----:R-:W-:Y:S01]  /*1b20*/  DMUL R4, R2, R4 ;  /* 0x0000000402047228 */ /* 0x002fe20000000000 */
[----:B------:R-:W-:-:S06]  /*1b30*/  IMAD.WIDE R2, R9, 0x8, R6 ;  /* 0x0000000809027825 */ /* 0x000fcc00078e0206 */
[----:B------:R1:W-:Y:S05]  /*1b40*/  STG.E.64 desc[UR20][R2.64], R4 ;  /* 0x0000000402007986 */ /* 0x0003ea000c101b14 */
[----:B------:R-:W-:Y:S05]  /*1b50*/  @!P0 EXIT ;  /* 0x000000000000894d */ /* 0x000fea0003800000 */
[----:B------:R-:W-:Y:S01]  /*1b60*/  IADD3 R8, PT, PT, R8, 0x400, RZ ;  /* 0x0000040008087810 */ /* 0x000fe20007ffe0ff */
[----:B------:R-:W-:Y:S02]  /*1b70*/  VIADD R10, R10, 0x400 ;  /* 0x000004000a0a7836 */ /* 0x000fe40000000000 */
[----:B------:R-:W-:Y:S01]  /*1b80*/  VIADD R9, R9, 0x80 ;  /* 0x0000008009097836 */ /* 0x000fe20000000000 */
[----:B------:R-:W-:Y:S06]  /*1b90*/  BRA `(.L_x_300) ;  /* 0xfffffffc00c87947 */ /* 0x000fec000383ffff */
.L_x_299:
[----:B------:R-:W1:Y:S02]  /*1ba0*/  LDC R0, c[0x0][0x384] ;  /* 0x0000e100ff007b82 */ /* 0x000e640000000800 */
[----:B-1----:R-:W-:-:S13]  /*1bb0*/  ISETP.GE.AND P0, PT, R0, 0x1, PT ;  /* 0x000000010000780c */ /* 0x002fda0003f06270 */
[----:B------:R-:W-:Y:S05]  /*1bc0*/  @!P0 EXIT ;  /* 0x000000000000894d */ /* 0x000fea0003800000 */
[----:B------:R-:W1:Y:S01]  /*1bd0*/  S2R R9, SR_TID.X ;  /* 0x0000000000097919 */ /* 0x000e620000002100 */
[----:B------:R-:W2:Y:S01]  /*1be0*/  LDC R3, c[0x0][0x3b0] ;  /* 0x0000ec00ff037b82 */ /* 0x000ea20000000800 */
[----:B------:R-:W3:Y:S01]  /*1bf0*/  LDCU UR6, c[0x0][0x3a0] ;  /* 0x00007400ff0677ac */ /* 0x000ee20008000800 */
[----:B------:R-:W-:Y:S01]  /*1c00*/  MOV R2, 0x400 ;  /* 0x0000040000027802 */ /* 0x000fe20000000f00 */
[----:B------:R-:W4:Y:S01]  /*1c10*/  S2R R5, SR_CgaCtaId ;  /* 0x0000000000057919 */ /* 0x000f220000008800 */
[----:B------:R-:W5:Y:S03]  /*1c20*/  LDCU.64 UR4, c[0x0][0x390] ;  /* 0x00007200ff0477ac */ /* 0x000f660008000a00 */
[----:B------:R-:W-:Y:S01]  /*1c30*/  VIADD R4, R2, 0x80 ;  /* 0x0000008002047836 */ /* 0x000fe20000000000 */
[----:B-----5:R-:W-:Y:S01]  /*1c40*/  UIMAD.WIDE UR4, UR22, 0x8, UR4 ;  /* 0x00000008160478a5 */ /* 0x020fe2000f8e0204 */
[----:B--2---:R-:W-:-:S02]  /*1c50*/  IMAD R2, R0, 0x400, R3 ;  /* 0x0000040000027824 */ /* 0x004fc400078e0203 */
[----:B------:R-:W-:Y:S02]  /*1c60*/  IMAD.MOV R0, RZ, RZ, -R0 ;  /* 0x000000ffff007224 */ /* 0x000fe400078e0a00 */
[C---:B-1----:R-:W-:Y:S01]  /*1c70*/  IMAD R2, R9.reuse, 0x8, R2 ;  /* 0x0000000809027824 */ /* 0x042fe200078e0202 */
[----:B---3--:R-:W-:Y:S02]  /*1c80*/  LEA R10, R9, UR6, 0x3 ;  /* 0x00000006090a7c11 */ /* 0x008fe4000f8e18ff */
[----:B----4-:R-:W-:-:S04]  /*1c90*/  LEA R5, R5, R4, 0x18 ;  /* 0x0000000405057211 */ /* 0x010fc800078ec0ff */
[----:B------:R-:W-:Y:S02]  /*1ca0*/  IADD3 R10, PT, PT, R5, R10, RZ ;  /* 0x0000000a050a7210 */ /* 0x000fe40007ffe0ff */
[----:B------:R-:W-:-:S07]  /*1cb0*/  IADD3 R8, PT, PT, R2, 0x80, R5 ;  /* 0x0000008002087810 */ /* 0x000fce0007ffe005 */
.L_x_301:
[----:B------:R-:W-:Y:S01]  /*1cc0*/  ISETP.GE.AND P0, PT, R9, UR23, PT ;  /* 0x0000001709007c0c */ /* 0x000fe2000bf06270 */
[----:B------:R-:W-:Y:S02]  /*1cd0*/  IMAD.U32 R6, RZ, RZ, UR4 ;  /* 0x00000004ff067e24 */ /* 0x000fe4000f8e00ff */
[----:B------:R-:W-:Y:S02]  /*1ce0*/  IMAD.U32 R7, RZ, RZ, UR5 ;  /* 0x00000005ff077e24 */ /* 0x000fe4000f8e00ff */
[----:B------:R-:W-:-:S08]  /*1cf0*/  VIADD R0, R0, 0x1 ;  /* 0x0000000100007836 */ /* 0x000fd00000000000 */
[----:B------:R1:W-:Y:S04]  /*1d00*/  @!P0 LDS.64 R2, [R10] ;  /* 0x000000000a028984 */ /* 0x0003e80000000a00 */
[----:B------:R2:W3:Y:S01]  /*1d10*/  @!P0 LDS.64 R4, [R8] ;  /* 0x0000000008048984 */ /* 0x0004e20000000a00 */
[----:B-1----:R-:W-:Y:S01]  /*1d20*/  IADD3 R10, PT, PT, R10, 0x400, RZ ;  /* 0x000004000a0a7810 */ /* 0x002fe20007ffe0ff */
        /* <DEDUP_REMOVED lines=8> */
        .weak           $__internal_1_$__cuda_sm20_div_u64
        .type           $__internal_1_$__cuda_sm20_div_u64,@function
        .size           $__internal_1_$__cuda_sm20_div_u64,(.L_x_370 - $__internal_1_$__cuda_sm20_div_u64)
$__internal_1_$__cuda_sm20_div_u64:
[----:B------:R-:W-:Y:S02]  /*1db0*/  IMAD.U32 R15, RZ, RZ, UR4 ;  /* 0x00000004ff0f7e24 */ /* 0x000fe4000f8e00ff */
[----:B------:R-:W-:-:S04]  /*1dc0*/  IMAD.MOV.U32 R14, RZ, RZ, R5 ;  /* 0x000000ffff0e7224 */ /* 0x000fc800078e0005 */
        /* <DEDUP_REMOVED lines=9> */
[----:B------:R-:W-:Y:S01]  /*1e60*/  IMAD.X R19, RZ, RZ, ~R13, P1 ;  /* 0x000000ffff137224 */ /* 0x000fe200008e0e0d */
[----:B------:R-:W-:-:S03]  /*1e70*/  MOV R13, R6 ;  /* 0x00000006000d7202 */ /* 0x000fc60000000f00 */
[-C--:B------:R-:W-:Y:S02]  /*1e80*/  IMAD R15, R7, R19.reuse, RZ ;  /* 0x00000013070f7224 */ /* 0x080fe400078e02ff */
[----:B------:R-:W-:-:S04]  /*1e90*/  IMAD.WIDE.U32 R12, P1, R6, R19, R12 ;  /* 0x00000013060c7225 */ /* 0x000fc8000782000c */
[----:B------:R-:W-:-:S04]  /*1ea0*/  IMAD.HI.U32 R11, R7, R19, RZ ;  /* 0x00000013070b7227 */ /* 0x000fc800078e00ff */
[----:B------:R-:W-:-:S04]  /*1eb0*/  IMAD.HI.U32 R12, P2, R7, R17, R12 ;  /* 0x00000011070c7227 */ /* 0x000fc8000784000c */
[----:B------:R-:W-:Y:S01]  /*1ec0*/  IMAD.X R11, R11, 0x1, R7, P1 ;  /* 0x000000010b0b7824 */ /* 0x000fe200008e0607 */
[----:B------:R-:W-:-:S04]  /*1ed0*/  IADD3 R13, P3, PT, R15, R12, RZ ;  /* 0x0000000c0f0d7210 */ /* 0x000fc80007f7e0ff */
[----:B------:R-:W-:Y:S01]  /*1ee0*/  IADD3.X R11, PT, PT, RZ, RZ, R11, P3, P2 ;  /* 0x000000ffff0b7210 */ /* 0x000fe20001fe440b */
[----:B------:R-:W-:-:S04]  /*1ef0*/  IMAD.WIDE.U32 R6, R13, R5, RZ ;  /* 0x000000050d067225 */ /* 0x000fc800078e00ff */
        /* <DEDUP_REMOVED lines=20> */
[----:B------:R-:W-:-:S03]  /*2040*/  IMAD.WIDE.U32 R6, R12, R5, RZ ;  /* 0x000000050c067225 */ /* 0x000fc600078e00ff */
[----:B------:R-:W-:Y:S01]  /*2050*/  IADD3.X R14, PT, PT, RZ, R11, RZ, P2, !PT ;  /* 0x0000000bff0e7210 */ /* 0x000fe200017fe4ff */
[----:B------:R-:W-:Y:S01]  /*2060*/  IMAD R7, R12, UR4, R7 ;  /* 0x000000040c077c24 */ /* 0x000fe2000f8e0207 */
[----:B------:R-:W-:Y:S02]  /*2070*/  IADD3 R16, P2, PT, -R6, R9, RZ ;  /* 0x0000000906107210 */ /* 0x000fe40007f5e1ff */
[----:B------:R-:W-:Y:S01]  /*2080*/  IADD3 R9, P3, PT, R12, 0x1, RZ ;  /* 0x000000010c097810 */ /* 0x000fe20007f7e0ff */
[-C--:B------:R-:W-:Y:S01]  /*2090*/  IMAD R7, R14, R5.reuse, R7 ;  /* 0x000000050e077224 */ /* 0x080fe200078e0207 */
[----:B------:R-:W-:-:S03]  /*20a0*/  ISETP.GE.U32.AND P1, PT, R16, R5, PT ;  /* 0x000000051000720c */ /* 0x000fc60003f26070 */
[----:B------:R-:W-:Y:S01]  /*20b0*/  IMAD.X R11, R10, 0x1, ~R7, P2 ;  /* 0x000000010a0b7824 */ /* 0x000fe200010e0e07 */
[----:B------:R-:W-:Y:S01]  /*20c0*/  IADD3 R6, P2, PT, -R5, R16, RZ ;  /* 0x0000001005067210 */ /* 0x000fe20007f5e1ff */
[----:B------:R-:W-:-:S03]  /*20d0*/  IMAD.X R7, RZ, RZ, R14, P3 ;  /* 0x000000ffff077224 */ /* 0x000fc600018e060e */
[C---:B------:R-:W-:Y:S02]  /*20e0*/  ISETP.GE.U32.AND.EX P1, PT, R11.reuse, UR4, PT, P1 ;  /* 0x000000040b007c0c */ /* 0x040fe4000bf26110 */
[----:B------:R-:W-:Y:S02]  /*20f0*/  IADD3.X R10, PT, PT, R11, ~UR4, RZ, P2, !PT ;  /* 0x800000040b0a7c10 */ /* 0x000fe400097fe4ff */
[----:B------:R-:W-:Y:S02]  /*2100*/  SEL R6, R6, R16, P1 ;  /* 0x0000001006067207 */ /* 0x000fe40000800000 */
[----:B------:R-:W-:Y:S02]  /*2110*/  SEL R9, R9, R12, P1 ;  /* 0x0000000c09097207 */ /* 0x000fe40000800000 */
[----:B------:R-:W-:Y:S02]  /*2120*/  SEL R10, R10, R11, P1 ;  /* 0x0000000b0a0a7207 */ /* 0x000fe40000800000 */
[----:B------:R-:W-:-:S02]  /*2130*/  SEL R14, R7, R14, P1 ;  /* 0x0000000e070e7207 */ /* 0x000fc40000800000 */
[----:B------:R-:W-:Y:S02]  /*2140*/  ISETP.GE.U32.AND P1, PT, R6, R5, PT ;  /* 0x000000050600720c */ /* 0x000fe40003f26070 */
[----:B------:R-:W-:Y:S02]  /*2150*/  IADD3 R6, P3, PT, R9, 0x1, RZ ;  /* 0x0000000109067810 */ /* 0x000fe40007f7e0ff */
[----:B------:R-:W-:Y:S02]  /*2160*/  ISETP.GE.U32.AND.EX P1, PT, R10, UR4, PT, P1 ;  /* 0x000000040a007c0c */ /* 0x000fe4000bf26110 */
[----:B------:R-:W-:Y:S01]  /*2170*/  ISETP.NE.U32.AND P2, PT, R5, RZ, PT ;  /* 0x000000ff0500720c */ /* 0x000fe20003f45070 */
[----:B------:R-:W-:Y:S01]  /*2180*/  IMAD.X R7, RZ, RZ, R14, P3 ;  /* 0x000000ffff077224 */ /* 0x000fe200018e060e */
[----:B------:R-:W-:Y:S01]  /*2190*/  SEL R6, R6, R9, P1 ;  /* 0x0000000906067207 */ /* 0x000fe20000800000 */
[----:B------:R-:W-:Y:S01]  /*21a0*/  IMAD.MOV.U32 R9, RZ, RZ, 0x0 ;  /* 0x00000000ff097424 */ /* 0x000fe200078e00ff */
[----:B------:R-:W-:-:S02]  /*21b0*/  ISETP.NE.AND.EX P2, PT, RZ, UR4, PT, P2 ;  /* 0x00000004ff007c0c */ /* 0x000fc4000bf45320 */
[----:B------:R-:W-:Y:S02]  /*21c0*/  SEL R7, R7, R14, P1 ;  /* 0x0000000e07077207 */ /* 0x000fe40000800000 */
[----:B------:R-:W-:Y:S02]  /*21d0*/  SEL R6, R6, 0xffffffff, P2 ;  /* 0xffffffff06067807 */ /* 0x000fe40001000000 */
[----:B------:R-:W-:Y:S01]  /*21e0*/  SEL R7, R7, 0xffffffff, P2 ;  /* 0xffffffff07077807 */ /* 0x000fe20001000000 */
[----:B------:R-:W-:Y:S06]  /*21f0*/  RET.REL.NODEC R8 `(_ZN3cub18CUB_300001_SM_10006detail9transform16transform_kernelINS2_10policy_hubILb0EN4cuda3std3__45tupleIJN6thrust24THRUST_300001_SM_1000_NS10device_ptrIdEESC_EEEE10policy1000EiNS7_10multipliesIdEESC_JPdSI_EEEvT0_iT1_T2_DpNS2_10kernel_argIT3_EE) ;  /* 0xffffffdc08807950 */ /* 0x000fec0003c3ffff */
.L_x_302:
        /* <DEDUP_REMOVED lines=16> */
.L_x_370:


//--------------------- .text._ZN3cub18CUB_300001_SM_10006detail9transform16transform_kernelINS2_10policy_hubILb0EN4cuda3std3__45tupleIJN6thrust24THRUST_300001_SM_1000_NS10device_ptrIdEESC_EEEE10policy1000ElNS7_5minusIdEESC_JPdSI_EEEvT0_iT1_T2_DpNS2_10kernel_argIT3_EE --------------------------
	.section	.text._ZN3cub18CUB_300001_SM_10006detail9transform16transform_kernelINS2_10policy_hubILb0EN4cuda3std3__45tupleIJN6thrust24THRUST_300001_SM_1000_NS10device_ptrIdEESC_EEEE10policy1000ElNS7_5minusIdEESC_JPdSI_EEEvT0_iT1_T2_DpNS2_10kernel_argIT3_EE,"ax",@progbits
	.align	128
        .global         _ZN3cub18CUB_300001_SM_10006detail9transform16transform_kernelINS2_10policy_hubILb0EN4cuda3std3__45tupleIJN6thrust24THRUST_300001_SM_1000_NS10device_ptrIdEESC_EEEE10policy1000ElNS7_5minusIdEESC_JPdSI_EEEvT0_iT1_T2_DpNS2_10kernel_argIT3_EE
        .type           _ZN3cub18CUB_300001_SM_10006detail9transform16transform_kernelINS2_10policy_hubILb0EN4cuda3std3__45tupleIJN6thrust24THRUST_300001_SM_1000_NS10device_ptrIdEESC_EEEE10policy1000ElNS7_5minusIdEESC_JPdSI_EEEvT0_iT1_T2_DpNS2_10kernel_argIT3_EE,@function
        .size           _ZN3cub18CUB_300001_SM_10006detail9transform16transform_kernelINS2_10policy_hubILb0EN4cuda3std3__45tupleIJN6thrust24THRUST_300001_SM_1000_NS10device_ptrIdEESC_EEEE10policy1000ElNS7_5minusIdEESC_JPdSI_EEEvT0_iT1_T2_DpNS2_10kernel_argIT3_EE,(.L_x_371 - _ZN3cub18CUB_300001_SM_10006detail9transform16transform_kernelINS2_10policy_hubILb0EN4cuda3std3__45tupleIJN6thrust24THRUST_300001_SM_1000_NS10device_ptrIdEESC_EEEE10policy1000ElNS7_5minusIdEESC_JPdSI_EEEvT0_iT1_T2_DpNS2_10kernel_argIT3_EE)
        .other          _ZN3cub18CUB_300001_SM_10006detail9transform16transform_kernelINS2_10policy_hubILb0EN4cuda3std3__45tupleIJN6thrust24THRUST_300001_SM_1000_NS10device_ptrIdEESC_EEEE10policy1000ElNS7_5minusIdEESC_JPdSI_EEEvT0_iT1_T2_DpNS2_10kernel_argIT3_EE,@"STO_CUDA_ENTRY STV_DEFAULT"
_ZN3cub18CUB_300001_SM_10006detail9transform16transform_kernelINS2_10policy_hubILb0EN4cuda3std3__45tupleIJN6thrust24THRUST_300001_SM_1000_NS10device_ptrIdEESC_EEEE10policy1000ElNS7_5minusIdEESC_JPdSI_EEEvT0_iT1_T2_DpNS2_10kernel_argIT3_EE:
.text._ZN3cub18CUB_300001_SM_10006detail9transform16transform_kernelINS2_10policy_hubILb0EN4cuda3std3__45tupleIJN6thrust24THRUST_300001_SM_1000_NS10device_ptrIdEESC_EEEE10policy1000ElNS7_5minusIdEESC_JPdSI_EEEvT0_iT1_T2_DpNS2_10kernel_argIT3_EE:
        /* <DEDUP_REMOVED lines=68> */
.L_x_305:
[----:B-1----:R-:W-:Y:S05]  /*0440*/  BSYNC.RECONVERGENT B0 ;  /* 0x0000000000007941 */ /* 0x002fea0003800200 */
.L_x_304:
[----:B------:R-:W1:Y:S08]  /*0450*/  S2UR UR5, SR_CgaCtaId ;  /* 0x00000000000579c3 */ /* 0x000e700000008800 */
[----:B------:R-:W-:Y:S01]  /*0460*/  BAR.SYNC.DEFER_BLOCKING 0x0 ;  /* 0x0000000000007b1d */ /* 0x000fe20000010000 */
[----:B------:R-:W-:-:S05]  /*0470*/  SHF.L.U32 R2, RZ, 0x1f, RZ ;  /* 0x0000001fff027819 */ /* 0x000fca00000006ff */
[----:B------:R-:W-:Y:S02]  /*0480*/  UMOV UR4, 0x400 ;  /* 0x0000040000047882 */ /* 0x000fe40000000000 */
[----:B-1----:R-:W-:-:S12]  /*0490*/  ULEA UR4, UR5, UR4, 0x18 ;  /* 0x0000000405047291 */ /* 0x002fd8000f8ec0ff */
.L_x_306:
[----:B------:R-:W1:Y:S02]  /*04a0*/  SYNCS.PHASECHK.TRANS64.TRYWAIT P0, [UR4], R2 ;  /* 0x00000002ff0075a7 */ /* 0x000e640008001104 */
[----:B-1----:R-:W-:Y:S05]  /*04b0*/  @!P0 BRA `(.L_x_306) ;  /* 0xfffffffc00f88947 */ /* 0x002fea000383ffff */
[----:B------:R-:W-:Y:S05]  /*04c0*/  BRA `(.L_x_307) ;  /* 0x00000014003c7947 */ /* 0x000fea0003800000 */
.L_x_303:
        /* <DEDUP_REMOVED lines=54> */
.L_x_311:
[----:B------:R-:W-:Y:S01]  /*0830*/  IMAD.MOV.U32 R9, RZ, RZ, R14 ;  /* 0x000000ffff097224 */ /* 0x000fe200078e000e */
[----:B------:R-:W-:-:S07]  /*0840*/  MOV R14, 0x860 ;  /* 0x00000860000e7802 */ /* 0x000fce0000000f00 */
[----:B------:R-:W-:Y:S05]  /*0850*/  CALL.REL.NOINC `($__internal_2_$__cuda_sm20_div_u64) ;  /* 0x00000014006c7944 */ /* 0x000fea0003c00000 */
.L_x_312:
[----:B------:R-:W-:Y:S05]  /*0860*/  BSYNC.RECONVERGENT B1 ;  /* 0x0000000000017941 */ /* 0x000fea0003800200 */
.L_x_310:
        /* <DEDUP_REMOVED lines=37> */
.L_x_315:
        /* <DEDUP_REMOVED lines=16> */
.L_x_314:
[----:B------:R-:W-:Y:S05]  /*0bc0*/  BSYNC.RECONVERGENT B1 ;  /* 0x0000000000017941 */ /* 0x000fea0003800200 */
.L_x_313:
        /* <DEDUP_REMOVED lines=33> */
.L_x_316:
        /* <DEDUP_REMOVED lines=29> */
.L_x_309:
[----:B------:R-:W-:Y:S05]  /*0fb0*/  BSYNC.RECONVERGENT B0 ;  /* 0x0000000000007941 */ /* 0x000fea0003800200 */
.L_x_308:
        /* <DEDUP_REMOVED lines=39> */
.L_x_320:
[----:B------:R-:W-:Y:S01]  /*1230*/  IMAD.MOV.U32 R9, RZ, RZ, R12 ;  /* 0x000000ffff097224 */ /* 0x000fe200078e000c */
[----:B------:R-:W-:-:S07]  /*1240*/  MOV R14, 0x1260 ;  /* 0x00001260000e7802 */ /* 0x000fce0000000f00 */
[----:B------:R-:W-:Y:S05]  /*1250*/  CALL.REL.NOINC `($__internal_2_$__cuda_sm20_div_u64) ;  /* 0x0000000800ec7944 */ /* 0x000fea0003c00000 */
.L_x_321:
[----:B------:R-:W-:Y:S05]  /*1260*/  BSYNC.RECONVERGENT B1 ;  /* 0x0000000000017941 */ /* 0x000fea0003800200 */
.L_x_319:
        /* <DEDUP_REMOVED lines=35> */
.L_x_324:
        /* <DEDUP_REMOVED lines=16> */
.L_x_323:
[----:B------:R-:W-:Y:S05]  /*15a0*/  BSYNC.RECONVERGENT B1 ;  /* 0x0000000000017941 */ /* 0x000fea0003800200 */
.L_x_322:
        /* <DEDUP_REMOVED lines=35> */
.L_x_325:
        /* <DEDUP_REMOVED lines=26> */
.L_x_318:
[----:B------:R-:W-:Y:S05]  /*1980*/  BSYNC.RECONVERGENT B0 ;  /* 0x0000000000007941 */ /* 0x000fea0003800200 */
.L_x_317:
[----:B------:R-:W0:Y:S01]  /*1990*/  LDGDEPBAR ;  /* 0x00000000000079af */ /* 0x000e220000000000 */
[----:B------:R-:W-:-:S04]  /*19a0*/  DEPBAR.LE SB0, 0x0 ;  /* 0x000080000000791a */ /* 0x000fc80000000000 */
[----:B------:R-:W-:Y:S06]  /*19b0*/  BAR.SYNC.DEFER_BLOCKING 0x0 ;  /* 0x0000000000007b1d */ /* 0x000fec0000010000 */
.L_x_307:
        /* <DEDUP_REMOVED lines=21> */
.L_x_327:
        /* <DEDUP_REMOVED lines=8> */
[----:B---3--:R-:W-:Y:S01]  /*1b90*/  @!P0 DADD R2, R2, -R4 ;  /* 0x0000000002028229 */ /* 0x008fe20000000804 */
[----:B------:R-:W-:-:S04]  /*1ba0*/  @!P0 IMAD.WIDE R4, R9, 0x8, R6 ;  /* 0x0000000809048825 */ /* 0x000fc800078e0206 */
[----:B------:R-:W-:Y:S02]  /*1bb0*/  VIADD R9, R9, 0x80 ;  /* 0x0000008009097836 */ /* 0x000fe40000000000 */
[----:B------:R1:W-:Y:S01]  /*1bc0*/  @!P0 STG.E.64 desc[UR22][R4.64], R2 ;  /* 0x0000000204008986 */ /* 0x0003e2000c101b16 */
[----:B------:R-:W-:-:S13]  /*1bd0*/  ISETP.NE.AND P0, PT, R8, RZ, PT ;  /* 0x000000ff0800720c */ /* 0x000fda0003f05270 */
[----:B-1----:R-:W-:Y:S05]  /*1be0*/  @P0 BRA `(.L_x_327) ;  /* 0xfffffffc00c80947 */ /* 0x002fea000383ffff */
[----:B------:R-:W-:Y:S05]  /*1bf0*/  EXIT ;  /* 0x000000000000794d */ /* 0x000fea0003800000 */
.L_x_326:
        /* <DEDUP_REMOVED lines=19> */
.L_x_328:
[----:B-1----:R-:W-:Y:S01]  /*1d30*/  LDS.64 R2, [R10] ;  /* 0x000000000a027984 */ /* 0x002fe20000000a00 */
[----:B------:R-:W-:Y:S01]  /*1d40*/  VIADD R0, R0, 0x1 ;  /* 0x0000000100007836 */ /* 0x000fe20000000000 */
[----:B------:R-:W-:Y:S01]  /*1d50*/  MOV R6, UR4 ;  /* 0x0000000400067c02 */ /* 0x000fe20008000f00 */
[----:B------:R-:W-:Y:S01]  /*1d60*/  IMAD.U32 R7, RZ, RZ, UR5 ;  /* 0x00000005ff077e24 */ /* 0x000fe2000f8e00ff */
[----:B------:R-:W1:Y:S02]  /*1d70*/  LDS.64 R4, [R8] ;  /* 0x0000000008047984 */ /* 0x000e640000000a00 */
[----:B------:R-:W-:Y:S01]  /*1d80*/  ISETP.NE.AND P0, PT, R0, RZ, PT ;  /* 0x000000ff0000720c */ /* 0x000fe20003f05270 */
[----:B-1----:R-:W-:Y:S01]  /*1d90*/  DADD R4, R2, -R4 ;  /* 0x0000000002047229 */ /* 0x002fe20000000804 */
[----:B------:R-:W-:-:S06]  /*1da0*/  IMAD.WIDE R2, R9, 0x8, R6 ;  /* 0x0000000809027825 */ /* 0x000fcc00078e0206 */
[----:B------:R1:W-:Y:S05]  /*1db0*/  STG.E.64 desc[UR22][R2.64], R4 ;  /* 0x0000000402007986 */ /* 0x0003ea000c101b16 */
[----:B------:R-:W-:Y:S05]  /*1dc0*/  @!P0 EXIT ;  /* 0x000000000000894d */ /* 0x000fea0003800000 */
[----:B------:R-:W-:Y:S02]  /*1dd0*/  VIADD R8, R8, 0x400 ;  /* 0x0000040008087836 */ /* 0x000fe40000000000 */
[----:B------:R-:W-:Y:S02]  /*1de0*/  VIADD R10, R10, 0x400 ;  /* 0x000004000a0a7836 */ /* 0x000fe40000000000 */
[----:B------:R-:W-:Y:S01]  /*1df0*/  VIADD R9, R9, 0x80 ;  /* 0x0000008009097836 */ /* 0x000fe20000000000 */
[----:B------:R-:W-:Y:S06]  /*1e00*/  BRA `(.L_x_328) ;  /* 0xfffffffc00c87947 */ /* 0x000fec000383ffff */
        .weak           $__internal_2_$__cuda_sm20_div_u64
        .type           $__internal_2_$__cuda_sm20_div_u64,@function
        .size           $__internal_2_$__cuda_sm20_div_u64,(.L_x_371 - $__internal_2_$__cuda_sm20_div_u64)
$__internal_2_$__cuda_sm20_div_u64:
        /* <DEDUP_REMOVED lines=68> */
[----:B------:R-:W-:Y:S06]  /*2250*/  RET.REL.NODEC R14 `(_ZN3cub18CUB_300001_SM_10006detail9transform16transform_kernelINS2_10policy_hubILb0EN4cuda3std3__45tupleIJN6thrust24THRUST_300001_SM_1000_NS10device_ptrIdEESC_EEEE10policy1000ElNS7_5minusIdEESC_JPdSI_EEEvT0_iT1_T2_DpNS2_10kernel_argIT3_EE) ;  /* 0xffffffdc0e687950 */ /* 0x000fec0003c3ffff */
.L_x_329:
        /* <DEDUP_REMOVED lines=10> */
.L_x_371:


//--------------------- .text._ZN3cub18CUB_300001_SM_10006detail9transform16transform_kernelINS2_10policy_hubILb0EN4cuda3std3__45tupleIJN6thrust24THRUST_300001_SM_1000_NS10device_ptrIdEESC_EEEE10policy1000EiNS7_5minusIdEESC_JPdSI_EEEvT0_iT1_T2_DpNS2_10kernel_argIT3_EE --------------------------
	.section	.text._ZN3cub18CUB_300001_SM_10006detail9transform16transform_kernelINS2_10policy_hubILb0EN4cuda3std3__45tupleIJN6thrust24THRUST_300001_SM_1000_NS10device_ptrIdEESC_EEEE10policy1000EiNS7_5minusIdEESC_JPdSI_EEEvT0_iT1_T2_DpNS2_10kernel_argIT3_EE,"ax",@progbits
	.align	128
        .global         _ZN3cub18CUB_300001_SM_10006detail9transform16transform_kernelINS2_10policy_hubILb0EN4cuda3std3__45tupleIJN6thrust24THRUST_300001_SM_1000_NS10device_ptrIdEESC_EEEE10policy1000EiNS7_5minusIdEESC_JPdSI_EEEvT0_iT1_T2_DpNS2_10kernel_argIT3_EE
        .type           _ZN3cub18CUB_300001_SM_10006detail9transform16transform_kernelINS2_10policy_hubILb0EN4cuda3std3__45tupleIJN6thrust24THRUST_300001_SM_1000_NS10device_ptrIdEESC_EEEE10policy1000EiNS7_5minusIdEESC_JPdSI_EEEvT0_iT1_T2_DpNS2_10kernel_argIT3_EE,@function
        .size           _ZN3cub18CUB_300001_SM_10006detail9transform16transform_kernelINS2_10policy_hubILb0EN4cuda3std3__45tupleIJN6thrust24THRUST_300001_SM_1000_NS10device_ptrIdEESC_EEEE10policy1000EiNS7_5minusIdEESC_JPdSI_EEEvT0_iT1_T2_DpNS2_10kernel_argIT3_EE,(.L_x_372 - _ZN3cub18CUB_300001_SM_10006detail9transform16transform_kernelINS2_10policy_hubILb0EN4cuda3std3__45tupleIJN6thrust24THRUST_300001_SM_1000_NS10device_ptrIdEESC_EEEE10policy1000EiNS7_5minusIdEESC_JPdSI_EEEvT0_iT1_T2_DpNS2_10kernel_argIT3_EE)
        .other          _ZN3cub18CUB_300001_SM_10006detail9transform16transform_kernelINS2_10policy_hubILb0EN4cuda3std3__45tupleIJN6thrust24THRUST_300001_SM_1000_NS10device_ptrIdEESC_EEEE10policy1000EiNS7_5minusIdEESC_JPdSI_EEEvT0_iT1_T2_DpNS2_10kernel_argIT3_EE,@"STO_CUDA_ENTRY STV_DEFAULT"
_ZN3cub18CUB_300001_SM_10006detail9transform16transform_kernelINS2_10policy_hubILb0EN4cuda3std3__45tupleIJN6thrust24THRUST_300001_SM_1000_NS10device_ptrIdEESC_EEEE10policy1000EiNS7_5minusIdEESC_JPdSI_EEEvT0_iT1_T2_DpNS2_10kernel_argIT3_EE:
.text._ZN3cub18CUB_300001_SM_10006detail9transform16transform_kernelINS2_10policy_hubILb0EN4cuda3std3__45tupleIJN6thrust24THRUST_300001_SM_1000_NS10device_ptrIdEESC_EEEE10policy1000EiNS7_5minusIdEESC_JPdSI_EEEvT0_iT1_T2_DpNS2_10kernel_argIT3_EE:
        /* <DEDUP_REMOVED lines=60> */
.L_x_332:
[----:B-1----:R-:W-:Y:S05]  /*03c0*/  BSYNC.RECONVERGENT B0 ;  /* 0x0000000000007941 */ /* 0x002fea0003800200 */
.L_x_331:
[----:B------:R-:W1:Y:S08]  /*03d0*/  S2UR UR5, SR_CgaCtaId ;  /* 0x00000000000579c3 */ /* 0x000e700000008800 */
[----:B------:R-:W-:Y:S01]  /*03e0*/  BAR.SYNC.DEFER_BLOCKING 0x0 ;  /* 0x0000000000007b1d */ /* 0x000fe20000010000 */
[----:B------:R-:W-:-:S05]  /*03f0*/  SHF.L.U32 R0, RZ, 0x1f, RZ ;  /* 0x0000001fff007819 */ /* 0x000fca00000006ff */
[----:B------:R-:W-:Y:S02]  /*0400*/  UMOV UR4, 0x400 ;  /* 0x0000040000047882 */ /* 0x000fe40000000000 */
[----:B-1----:R-:W-:-:S12]  /*0410*/  ULEA UR4, UR5, UR4, 0x18 ;  /* 0x0000000405047291 */ /* 0x002fd8000f8ec0ff */
.L_x_333:
[----:B------:R-:W1:Y:S02]  /*0420*/  SYNCS.PHASECHK.TRANS64.TRYWAIT P0, [UR4], R0 ;  /* 0x00000000ff0075a7 */ /* 0x000e640008001104 */
[----:B-1----:R-:W-:Y:S05]  /*0430*/  @!P0 BRA `(.L_x_333) ;  /* 0xfffffffc00f88947 */ /* 0x002fea000383ffff */
[----:B------:R-:W-:Y:S05]  /*0440*/  BRA `(.L_x_334) ;  /* 0x00000014004c7947 */ /* 0x000fea0003800000 */
.L_x_330:
        /* <DEDUP_REMOVED lines=61> */
.L_x_338:
[----:B------:R-:W-:Y:S01]  /*0820*/  IMAD.MOV.U32 R9, RZ, RZ, R12 ;  /* 0x000000ffff097224 */ /* 0x000fe200078e000c */
[----:B------:R-:W-:-:S07]  /*0830*/  MOV R8, 0x850 ;  /* 0x0000085000087802 */ /* 0x000fce0000000f00 */
[----:B------:R-:W-:Y:S05]  /*0840*/  CALL.REL.NOINC `($__internal_3_$__cuda_sm20_div_u64) ;  /* 0x0000001400587944 */ /* 0x000fea0003c00000 */
[----:B------:R-:W-:Y:S01]  /*0850*/  IMAD.MOV.U32 R8, RZ, RZ, R6 ;  /* 0x000000ffff087224 */ /* 0x000fe200078e0006 */
[----:B------:R-:W-:-:S07]  /*0860*/  MOV R9, R7 ;  /* 0x0000000700097202 */ /* 0x000fce0000000f00 */
.L_x_339:
[----:B------:R-:W-:Y:S05]  /*0870*/  BSYNC.RECONVERGENT B1 ;  /* 0x0000000000017941 */ /* 0x000fea0003800200 */
.L_x_337:
        /* <DEDUP_REMOVED lines=34> */
.L_x_342:
        /* <DEDUP_REMOVED lines=16> */
.L_x_341:
[----:B------:R-:W-:Y:S05]  /*0ba0*/  BSYNC.RECONVERGENT B1 ;  /* 0x0000000000017941 */ /* 0x000fea0003800200 */
.L_x_340:
        /* <DEDUP_REMOVED lines=29> */
.L_x_343:
        /* <DEDUP_REMOVED lines=30> */
.L_x_336:
[----:B------:R-:W-:Y:S05]  /*0f60*/  BSYNC.RECONVERGENT B0 ;  /* 0x0000000000007941 */ /* 0x000fea0003800200 */
.L_x_335:
        /* <DEDUP_REMOVED lines=41> */
.L_x_347:
[----:B------:R-:W-:-:S07]  /*1200*/  MOV R8, 0x1220 ;  /* 0x0000122000087802 */ /* 0x000fce0000000f00 */
[----:B------:R-:W-:Y:S05]  /*1210*/  CALL.REL.NOINC `($__internal_3_$__cuda_sm20_div_u64) ;  /* 0x0000000800e47944 */ /* 0x000fea0003c00000 */
[----:B------:R-:W-:Y:S02]  /*1220*/  IMAD.MOV.U32 R8, RZ, RZ, R6 ;  /* 0x000000ffff087224 */ /* 0x000fe400078e0006 */
[----:B------:R-:W-:-:S07]  /*1230*/  IMAD.MOV.U32 R9, RZ, RZ, R7 ;  /* 0x000000ffff097224 */ /* 0x000fce00078e0007 */
.L_x_348:
[----:B------:R-:W-:Y:S05]  /*1240*/  BSYNC.RECONVERGENT B1 ;  /* 0x0000000000017941 */ /* 0x000fea0003800200 */
.L_x_346:
        /* <DEDUP_REMOVED lines=35> */
.L_x_351:
        /* <DEDUP_REMOVED lines=16> */
.L_x_350:
[----:B------:R-:W-:Y:S05]  /*1580*/  BSYNC.RECONVERGENT B1 ;  /* 0x0000000000017941 */ /* 0x000fea0003800200 */
.L_x_349:
        /* <DEDUP_REMOVED lines=33> */
.L_x_352:
        /* <DEDUP_REMOVED lines=26> */
.L_x_345:
[----:B------:R-:W-:Y:S05]  /*1940*/  BSYNC.RECONVERGENT B0 ;  /* 0x0000000000007941 */ /* 0x000fea0003800200 */
.L_x_344:
[----:B------:R-:W0:Y:S01]  /*1950*/  LDGDEPBAR ;  /* 0x00000000000079af */ /* 0x000e220000000000 */
[----:B------:R-:W-:-:S04]  /*1960*/  DEPBAR.LE SB0, 0x0 ;  /* 0x000080000000791a */ /* 0x000fc80000000000 */
[----:B------:R-:W-:Y:S06]  /*1970*/  BAR.SYNC.DEFER_BLOCKING 0x0 ;  /* 0x0000000000007b1d */ /* 0x000fec0000010000 */
.L_x_334:
        /* <DEDUP_REMOVED lines=20> */
.L_x_354:
[----:B-1----:R-:W-:Y:S01]  /*1ac0*/  LDS.64 R2, [R10] ;  /* 0x000000000a027984 */ /* 0x002fe20000000a00 */
[----:B------:R-:W-:Y:S02]  /*1ad0*/  VIADD R0, R0, 0x1 ;  /* 0x0000000100007836 */ /* 0x000fe40000000000 */
[----:B------:R-:W-:Y:S01]  /*1ae0*/  IMAD.U32 R6, RZ, RZ, UR4 ;  /* 0x00000004ff067e24 */ /* 0x000fe2000f8e00ff */
[----:B------:R-:W1:Y:S01]  /*1af0*/  LDS.64 R4, [R8] ;  /* 0x0000000008047984 */ /* 0x000e620000000a00 */
[----:B------:R-:W-:Y:S01]  /*1b00*/  IMAD.U32 R7, RZ, RZ, UR5 ;  /* 0x00000005ff077e24 */ /* 0x000fe2000f8e00ff */
[----:B------:R-:W-:Y:S01]  /*1b10*/  ISETP.NE.AND P0, PT, R0, RZ, PT ;  /* 0x000000ff0000720c */ /* 0x000fe20003f05270 */
[----:B-1----:R-:W-:Y:S01]  /*1b20*/  DADD R4, R2, -R4 ;  /* 0x0000000002047229 */ /* 0x002fe20000000804 */
[----:B------:R-:W-:-:S06]  /*1b30*/  IMAD.WIDE R2, R9, 0x8, R6 ;  /* 0x0000000809027825 */ /* 0x000fcc00078e0206 */
[----:B------:R1:W-:Y:S05]  /*1b40*/  STG.E.64 desc[UR20][R2.64], R4 ;  /* 0x0000000402007986 */ /* 0x0003ea000c101b14 */
[----:B------:R-:W-:Y:S05]  /*1b50*/  @!P0 EXIT ;  /* 0x000000000000894d */ /* 0x000fea0003800000 */
[----:B------:R-:W-:Y:S01]  /*1b60*/  IADD3 R8, PT, PT, R8, 0x400, RZ ;  /* 0x0000040008087810 */ /* 0x000fe20007ffe0ff */
[----:B------:R-:W-:Y:S02]  /*1b70*/  VIADD R10, R10, 0x400 ;  /* 0x000004000a0a7836 */ /* 0x000fe40000000000 */
[----:B------:R-:W-:Y:S01]  /*1b80*/  VIADD R9, R9, 0x80 ;  /* 0x0000008009097836 */ /* 0x000fe20000000000 */
[----:B------:R-:W-:Y:S06]  /*1b90*/  BRA `(.L_x_354) ;  /* 0xfffffffc00c87947 */ /* 0x000fec000383ffff */
.L_x_353:
        /* <DEDUP_REMOVED lines=18> */
.L_x_355:
        /* <DEDUP_REMOVED lines=15> */
        .weak           $__internal_3_$__cuda_sm20_div_u64
        .type           $__internal_3_$__cuda_sm20_div_u64,@function
        .size           $__internal_3_$__cuda_sm20_div_u64,(.L_x_372 - $__internal_3_$__cuda_sm20_div_u64)
$__internal_3_$__cuda_sm20_div_u64:
        /* <DEDUP_REMOVED lines=68> */
[----:B------:R-:W-:Y:S06]  /*21f0*/  RET.REL.NODEC R8 `(_ZN3cub18CUB_300001_SM_10006detail9transform16transform_kernelINS2_10policy_hubILb0EN4cuda3std3__45tupleIJN6thrust24THRUST_300001_SM_1000_NS10device_ptrIdEESC_EEEE10policy1000EiNS7_5minusIdEESC_JPdSI_EEEvT0_iT1_T2_DpNS2_10kernel_argIT3_EE) ;  /* 0xffffffdc08807950 */ /* 0x000fec0003c3ffff */
.L_x_356:
        /* <DEDUP_REMOVED lines=16> */
.L_x_372:


//--------------------- .text._ZN3cub18CUB_300001_SM_10006detail11EmptyKernelIvEEvv --------------------------
	.section	.text._ZN3cub18CUB_300001_SM_10006detail11EmptyKernelIvEEvv,"ax",@progbits
	.align	128
        .global         _ZN3cub18CUB_300001_SM_10006detail11EmptyKernelIvEEvv
        .type           _ZN3cub18CUB_300001_SM_10006detail11EmptyKernelIvEEvv,@function
        .size           _ZN3cub18CUB_300001_SM_10006detail11EmptyKernelIvEEvv,(.L_x_387 - _ZN3cub18CUB_300001_SM_10006detail11EmptyKernelIvEEvv)
        .other          _ZN3cub18CUB_300001_SM_10006detail11EmptyKernelIvEEvv,@"STO_CUDA_ENTRY STV_DEFAULT"
_ZN3cub18CUB_300001_SM_10006detail11EmptyKernelIvEEvv:
.text._ZN3cub18CUB_300001_SM_10006detail11EmptyKernelIvEEvv:
[----:B------:R-:W-:Y:S01]  /*0000*/  LDC R1, c[0x0][0x37c] ;  /* 0x0000df00ff017b82 */ /* 0x000fe20000000800 */
[----:B------:R-:W-:Y:S05]  /*0010*/  EXIT ;  /* 0x000000000000794d */ /* 0x000fea0003800000 */
.L_x_357:
        /* <DEDUP_REMOVED lines=14> */
.L_x_387:


//--------------------- .text._Z6MV_GPUPKdPKiS2_S2_S0_Pd --------------------------
	.section	.text._Z6MV_GPUPKdPKiS2_S2_S0_Pd,"ax",@progbits
	.align	128
        .global         _Z6MV_GPUPKdPKiS2_S2_S0_Pd
        .type           _Z6MV_GPUPKdPKiS2_S2_S0_Pd,@function
        .size           _Z6MV_GPUPKdPKiS2_S2_S0_Pd,(.L_x_388 - _Z6MV_GPUPKdPKiS2_S2_S0_Pd)
        .other          _Z6MV_GPUPKdPKiS2_S2_S0_Pd,@"STO_CUDA_ENTRY STV_DEFAULT"
_Z6MV_GPUPKdPKiS2_S2_S0_Pd:
.text._Z6MV_GPUPKdPKiS2_S2_S0_Pd:
[----:B------:R-:W-:Y:S01]  /*0000*/  LDC R1, c[0x0][0x37c] ;  /* 0x0000df00ff017b82 */ /* 0x000fe20000000800 */
[----:B------:R-:W0:Y:S07]  /*0010*/  S2R R0, SR_CTAID.X ;  /* 0x0000000000007919 */ /* 0x000e2e0000002500 */
[----:B------:R-:W1:Y:S01]  /*0020*/  LDC.64 R2, c[0x0][0x390] ;  /* 0x0000e400ff027b82 */ /* 0x000e620000000a00 */
[----:B------:R-:W0:Y:S01]  /*0030*/  LDCU UR6, c[0x0][0x360] ;  /* 0x00006c00ff0677ac */ /* 0x000e220008000800 */
[----:B------:R-:W0:Y:S01]  /*0040*/  S2R R5, SR_TID.X ;  /* 0x0000000000057919 */ /* 0x000e220000002100 */
[----:B------:R-:W2:Y:S01]  /*0050*/  LDCU.64 UR4, c[0x0][0x358] ;  /* 0x00006b00ff0477ac */ /* 0x000ea20008000a00 */
[----:B0-----:R-:W-:-:S04]  /*0060*/  IMAD R0, R0, UR6, R5 ;  /* 0x0000000600007c24 */ /* 0x001fc8000f8e0205 */
[----:B-1----:R-:W-:-:S05]  /*0070*/  IMAD.WIDE R2, R0, 0x4, R2 ;  /* 0x0000000400027825 */ /* 0x002fca00078e0202 */
[----:B--2---:R-:W2:Y:S04]  /*0080*/  LDG.E R4, desc[UR4][R2.64] ;  /* 0x0000000402047981 */ /* 0x004ea8000c1e1900 */
[----:B------:R-:W2:Y:S01]  /*0090*/  LDG.E R5, desc[UR4][R2.64+0x4] ;  /* 0x0000040402057981 */ /* 0x000ea2000c1e1900 */
[----:B------:R-:W-:Y:S01]  /*00a0*/  BSSY.RECONVERGENT B0, `(.L_x_358) ;  /* 0x00000d4000007945 */ /* 0x000fe20003800200 */
[----:B------:R-:W-:Y:S02]  /*00b0*/  CS2R R26, SRZ ;  /* 0x00000000001a7805 */ /* 0x000fe4000001ff00 */
[----:B--2---:R-:W-:-:S13]  /*00c0*/  ISETP.GE.AND P0, PT, R4, R5, PT ;  /* 0x000000050400720c */ /* 0x004fda0003f06270 */
[----:B------:R-:W-:Y:S05]  /*00d0*/  @P0 BRA `(.L_x_359) ;  /* 0x0000000c00400947 */ /* 0x000fea0003800000 */
[----:B------:R-:W-:Y:S01]  /*00e0*/  MOV R2, R4 ;  /* 0x0000000400027202 */ /* 0x000fe20000000f00 */
[----:B------:R-:W-:Y:S01]  /*00f0*/  BSSY.RECONVERGENT B1, `(.L_x_360) ;  /* 0x0000068000017945 */ /* 0x000fe20003800200 */
[----:B------:R-:W-:Y:S02]  /*0100*/  CS2R R26, SRZ ;  /* 0x00000000001a7805 */ /* 0x000fe4000001ff00 */
[CC--:B------:R-:W-:Y:S02]  /*0110*/  IADD3 R3, PT, PT, -R5.reuse, R2.reuse, RZ ;  /* 0x0000000205037210 */ /* 0x0c0fe40007ffe1ff */
[----:B------:R-:W-:Y:S02]  /*0120*/  IADD3 R4, PT, PT, R5, -R2, RZ ;  /* 0x8000000205047210 */ /* 0x000fe40007ffe0ff */
[----:B------:R-:W-:Y:S02]  /*0130*/  ISETP.GT.U32.AND P1, PT, R3, -0x10, PT ;  /* 0xfffffff00300780c */ /* 0x000fe40003f24070 */
[----:B------:R-:W-:-:S04]  /*0140*/  LOP3.LUT R5, R4, 0xf, RZ, 0xc0, !PT ;  /* 0x0000000f04057812 */ /* 0x000fc800078ec0ff */
[----:B------:R-:W-:-:S07]  /*0150*/  ISETP.NE.AND P0, PT, R5, RZ, PT ;  /* 0x000000ff0500720c */ /* 0x000fce0003f05270 */
[----:B------:R-:W-:Y:S06]  /*0160*/  @P1 BRA `(.L_x_361) ;  /* 0x0000000400801947 */ /* 0x000fec0003800000 */
[----:B------:R-:W0:Y:S01]  /*0170*/  LDC.64 R6, c[0x0][0x380] ;  /* 0x0000e000ff067b82 */ /* 0x000e220000000a00 */
[----:B------:R-:W-:Y:S02]  /*0180*/  LOP3.LUT R3, R4, 0xfffffff0, RZ, 0xc0, !PT ;  /* 0xfffffff004037812 */ /* 0x000fe400078ec0ff */
[----:B------:R-:W-:Y:S02]  /*0190*/  CS2R R26, SRZ ;  /* 0x00000000001a7805 */ /* 0x000fe4000001ff00 */
[----:B------:R-:W-:-:S03]  /*01a0*/  IADD3 R3, PT, PT, -R3, RZ, RZ ;  /* 0x000000ff03037210 */ /* 0x000fc60007ffe1ff */
[----:B------:R-:W1:Y:S01]  /*01b0*/  LDC.64 R8, c[0x0][0x388] ;  /* 0x0000e200ff087b82 */ /* 0x000e620000000a00 */
[----:B0-----:R-:W-:-:S04]  /*01c0*/  IADD3 R6, P2, PT, R6, 0x40, RZ ;  /* 0x0000004006067810 */ /* 0x001fc80007f5e0ff */
[----:B------:R-:W-:Y:S02]  /*01d0*/  IADD3.X R7, PT, PT, RZ, R7, RZ, P2, !PT ;  /* 0x00000007ff077210 */ /* 0x000fe400017fe4ff */
[----:B-1----:R-:W-:-:S04]  /*01e0*/  IADD3 R8, P1, PT, R8, 0x20, RZ ;  /* 0x0000002008087810 */ /* 0x002fc80007f3e0ff */
[----:B------:R-:W-:-:S09]  /*01f0*/  IADD3.X R9, PT, PT, RZ, R9, RZ, P1, !PT ;  /* 0x00000009ff097210 */ /* 0x000fd20000ffe4ff */
.L_x_362:
[C---:B------:R-:W-:Y:S01]  /*0200*/  IMAD.WIDE R28, R2.reuse, 0x4, R8 ;  /* 0x00000004021c7825 */ /* 0x040fe200078e0208 */
[----:B------:R-:W0:Y:S04]  /*0210*/  LDC.64 R12, c[0x0][0x3a0] ;  /* 0x0000e800ff0c7b82 */ /* 0x000e280000000a00 */
[----:B------:R-:W0:Y:S01]  /*0220*/  LDG.E R15, desc[UR4][R28.64+-0x20] ;  /* 0xffffe0041c0f7981 */ /* 0x000e22000c1e1900 */
[----:B------:R-:W-:-:S03]  /*0230*/  IMAD.WIDE R10, R2, 0x8, R6 ;  /* 0x00000008020a7825 */ /* 0x000fc600078e0206 */
[----:B------:R-:W2:Y:S04]  /*0240*/  LDG.E R25, desc[UR4][R28.64+-0x1c] ;  /* 0xffffe4041c197981 */ /* 0x000ea8000c1e1900 */
[----:B------:R-:W3:Y:S04]  /*0250*/  LDG.E.64 R16, desc[UR4][R10.64+-0x40] ;  /* 0xffffc0040a107981 */ /* 0x000ee8000c1e1b00 */
[----:B------:R-:W4:Y:S04]  /*0260*/  LDG.E R19, desc[UR4][R28.64+-0x18] ;  /* 0xffffe8041c137981 */ /* 0x000f28000c1e1900 */
[----:B------:R-:W5:Y:S04]  /*0270*/  LDG.E.64 R22, desc[UR4][R10.64+-0x38] ;  /* 0xffffc8040a167981 */ /* 0x000f68000c1e1b00 */
[----:B------:R-:W5:Y:S01]  /*0280*/  LDG.E.64 R20, desc[UR4][R10.64+-0x30] ;  /* 0xffffd0040a147981 */ /* 0x000f62000c1e1b00 */
[----:B0-----:R-:W-:-:S06]  /*0290*/  IMAD.WIDE R14, R15, 0x8, R12 ;  /* 0x000000080f0e7825 */ /* 0x001fcc00078e020c */
[----:B------:R-:W3:Y:S01]  /*02a0*/  LDG.E.64 R14, desc[UR4][R14.64] ;  /* 0x000000040e0e7981 */ /* 0x000ee2000c1e1b00 */
[----:B--2---:R-:W-:-:S04]  /*02b0*/  IMAD.WIDE R24, R25, 0x8, R12 ;  /* 0x0000000819187825 */ /* 0x004fc800078e020c */
[----:B----4-:R-:W-:-:S06]  /*02c0*/  IMAD.WIDE R18, R19, 0x8, R12 ;  /* 0x0000000813127825 */ /* 0x010fcc00078e020c */
[----:B------:R-:W2:Y:S01]  /*02d0*/  LDG.E.64 R18, desc[UR4][R18.64] ;  /* 0x0000000412127981 */ /* 0x000ea2000c1e1b00 */
[----:B---3--:R-:W-:-:S03]  /*02e0*/  DFMA R26, R16, R14, R26 ;  /* 0x0000000e101a722b */ /* 0x008fc6000000001a */
[----:B------:R-:W5:Y:S04]  /*02f0*/  LDG.E.64 R14, desc[UR4][R24.64] ;  /* 0x00000004180e7981 */ /* 0x000f68000c1e1b00 */
[----:B------:R-:W3:Y:S04]  /*0300*/  LDG.E R17, desc[UR4][R28.64+-0x14] ;  /* 0xffffec041c117981 */ /* 0x000ee8000c1e1900 */
[----:B------:R-:W4:Y:S01]  /*0310*/  LDG.E R25, desc[UR4][R28.64+-0xc] ;  /* 0xfffff4041c197981 */ /* 0x000f22000c1e1900 */
[----:B-----5:R-:W-:-:S03]  /*0320*/  DFMA R22, R22, R14, R26 ;  /* 0x0000000e1616722b */ /* 0x020fc6000000001a */
[----:B------:R-:W5:Y:S01]  /*0330*/  LDG.E R15, desc[UR4][R28.64+-0x10] ;  /* 0xfffff0041c0f7981 */ /* 0x000f62000c1e1900 */
[----:B---3--:R-:W-:-:S03]  /*0340*/  IMAD.WIDE R16, R17, 0x8, R12 ;  /* 0x0000000811107825 */ /* 0x008fc600078e020c */
[----:B------:R-:W3:Y:S01]  /*0350*/  LDG.E R27, desc[UR4][R28.64+-0x8] ;  /* 0xfffff8041c1b7981 */ /* 0x000ee2000c1e1900 */
[----:B--2---:R-:W-:-:S03]  /*0360*/  DFMA R18, R20, R18, R22 ;  /* 0x000000121412722b */ /* 0x004fc60000000016 */
[----:B------:R-:W2:Y:S04]  /*0370*/  LDG.E.64 R22, desc[UR4][R10.64+-0x28] ;  /* 0xffffd8040a167981 */ /* 0x000ea8000c1e1b00 */
[----:B------:R-:W2:Y:S01]  /*0380*/  LDG.E.64 R16, desc[UR4][R16.64] ;  /* 0x0000000410107981 */ /* 0x000ea2000c1e1b00 */
[----:B----4-:R-:W-:-:S05]  /*0390*/  IMAD.WIDE R24, R25, 0x8, R12 ;  /* 0x0000000819187825 */ /* 0x010fca00078e020c */
[----:B------:R-:W4:Y:S04]  /*03a0*/  LDG.E.64 R20, desc[UR4][R24.64] ;  /* 0x0000000418147981 */ /* 0x000f28000c1e1b00 */
[----:B------:R-:W4:Y:S01]  /*03b0*/  LDG.E R25, desc[UR4][R28.64+0x4] ;  /* 0x000004041c197981 */ /* 0x000f22000c1e1900 */
[----:B-----5:R-:W-:-:S06]  /*03c0*/  IMAD.WIDE R14, R15, 0x8, R12 ;  /* 0x000000080f0e7825 */ /* 0x020fcc00078e020c */
[----:B------:R-:W5:Y:S01]  /*03d0*/  LDG.E.64 R14, desc[UR4][R14.64] ;  /* 0x000000040e0e7981 */ /* 0x000f62000c1e1b00 */
[----:B--2---:R-:W-:-:S03]  /*03e0*/  DFMA R22, R22, R16, R18 ;  /* 0x000000101616722b */ /* 0x004fc60000000012 */
[----:B------:R-:W5:Y:S04]  /*03f0*/  LDG.E.64 R18, desc[UR4][R10.64+-0x20] ;  /* 0xffffe0040a127981 */ /* 0x000f68000c1e1b00 */
[----:B------:R-:W4:Y:S01]  /*0400*/  LDG.E.64 R16, desc[UR4][R10.64+-0x18] ;  /* 0xffffe8040a107981 */ /* 0x000f22000c1e1b00 */
[----:B---3--:R-:W-:Y:S01]  /*0410*/  IMAD.WIDE R26, R27, 0x8, R12 ;  /* 0x000000081b1a7825 */ /* 0x008fe200078e020c */
[----:B-----5:R-:W-:Y:S02]  /*0420*/  DFMA R18, R18, R14, R22 ;  /* 0x0000000e1212722b */ /* 0x020fe40000000016 */
[----:B------:R-:W2:Y:S04]  /*0430*/  LDG.E R15, desc[UR4][R28.64+-0x4] ;  /* 0xfffffc041c0f7981 */ /* 0x000ea8000c1e1900 */
[----:B------:R-:W3:Y:S02]  /*0440*/  LDG.E.64 R22, desc[UR4][R10.64+-0x10] ;  /* 0xfffff0040a167981 */ /* 0x000ee4000c1e1b00 */
[----:B----4-:R-:W-:-:S02]  /*0450*/  DFMA R20, R16, R20, R18 ;  /* 0x000000141014722b */ /* 0x010fc40000000012 */
[----:B------:R-:W3:Y:S04]  /*0460*/  LDG.E.64 R16, desc[UR4][R26.64] ;  /* 0x000000041a107981 */ /* 0x000ee8000c1e1b00 */
[----:B------:R-:W4:Y:S04]  /*0470*/  LDG.E R19, desc[UR4][R28.64] ;  /* 0x000000041c137981 */ /* 0x000f28000c1e1900 */
[----:B------:R-:W5:Y:S01]  /*0480*/  LDG.E R27, desc[UR4][R28.64+0x8] ;  /* 0x000008041c1b7981 */ /* 0x000f62000c1e1900 */
[----:B--2---:R-:W-:Y:S01]  /*0490*/  IMAD.WIDE R14, R15, 0x8, R12 ;  /* 0x000000080f0e7825 */ /* 0x004fe200078e020c */
[----:B---3--:R-:W-:-:S02]  /*04a0*/  DFMA R22, R22, R16, R20 ;  /* 0x000000101616722b */ /* 0x008fc40000000014 */
[----:B------:R-:W2:Y:S04]  /*04b0*/  LDG.E.64 R20, desc[UR4][R10.64+-0x8] ;  /* 0xfffff8040a147981 */ /* 0x000ea8000c1e1b00 */
[----:B------:R-:W2:Y:S01]  /*04c0*/  LDG.E.64 R16, desc[UR4][R14.64] ;  /* 0x000000040e107981 */ /* 0x000ea2000c1e1b00 */
[----:B----4-:R-:W-:-:S06]  /*04d0*/  IMAD.WIDE R18, R19, 0x8, R12 ;  /* 0x0000000813127825 */ /* 0x010fcc00078e020c */
[----:B------:R-:W3:Y:S04]  /*04e0*/  LDG.E.64 R18, desc[UR4][R18.64] ;  /* 0x0000000412127981 */ /* 0x000ee8000c1e1b00 */
[----:B------:R-:W3:Y:S01]  /*04f0*/  LDG.E.64 R14, desc[UR4][R10.64] ;  /* 0x000000040a0e7981 */ /* 0x000ee2000c1e1b00 */
[----:B--2---:R-:W-:Y:S01]  /*0500*/  DFMA R20, R20, R16, R22 ;  /* 0x000000101414722b */ /* 0x004fe20000000016 */
[--C-:B------:R-:W-:Y:S02]  /*0510*/  IMAD.WIDE R16, R25, 0x8, R12.reuse ;  /* 0x0000000819107825 */ /* 0x100fe400078e020c */
[----:B------:R-:W2:Y:S02]  /*0520*/  LDG.E.64 R22, desc[UR4][R10.64+0x18] ;  /* 0x000018040a167981 */ /* 0x000ea4000c1e1b00 */
[----:B-----5:R-:W-:-:S02]  /*0530*/  IMAD.WIDE R26, R27, 0x8, R12 ;  /* 0x000000081b1a7825 */ /* 0x020fc400078e020c */
[----:B------:R-:W4:Y:S01]  /*0540*/  LDG.E R25, desc[UR4][R28.64+0x10] ;  /* 0x000010041c197981 */ /* 0x000f22000c1e1900 */
[----:B---3--:R-:W-:-:S03]  /*0550*/  DFMA R18, R14, R18, R20 ;  /* 0x000000120e12722b */ /* 0x008fc60000000014 */
[----:B------:R-:W3:Y:S04]  /*0560*/  LDG.E.64 R16, desc[UR4][R16.64] ;  /* 0x0000000410107981 */ /* 0x000ee8000c1e1b00 */
[----:B------:R-:W3:Y:S04]  /*0570*/  LDG.E.64 R20, desc[UR4][R10.64+0x8] ;  /* 0x000008040a147981 */ /* 0x000ee8000c1e1b00 */
[----:B------:R-:W5:Y:S01]  /*0580*/  LDG.E R15, desc[UR4][R28.64+0xc] ;  /* 0x00000c041c0f7981 */ /* 0x000f62000c1e1900 */
[----:B---3--:R-:W-:-:S03]  /*0590*/  DFMA R20, R20, R16, R18 ;  /* 0x000000101414722b */ /* 0x008fc60000000012 */
[----:B------:R-:W3:Y:S01]  /*05a0*/  LDG.E.64 R18, desc[UR4][R10.64+0x10] ;  /* 0x000010040a127981 */ /* 0x000ee2000c1e1b00 */
[----:B-----5:R-:W-:-:S03]  /*05b0*/  IMAD.WIDE R14, R15, 0x8, R12 ;  /* 0x000000080f0e7825 */ /* 0x020fc600078e020c */
[----:B------:R-:W3:Y:S04]  /*05c0*/  LDG.E.64 R16, desc[UR4][R26.64] ;  /* 0x000000041a107981 */ /* 0x000ee8000c1e1b00 */
[----:B------:R-:W2:Y:S04]  /*05d0*/  LDG.E.64 R14, desc[UR4][R14.64] ;  /* 0x000000040e0e7981 */ /* 0x000ea8000c1e1b00 */
[----:B------:R-:W5:Y:S01]  /*05e0*/  LDG.E R27, desc[UR4][R28.64+0x18] ;  /* 0x000018041c1b7981 */ /* 0x000f62000c1e1900 */
[----:B---3--:R-:W-:-:S03]  /*05f0*/  DFMA R18, R18, R16, R20 ;  /* 0x000000101212722b */ /* 0x008fc60000000014 */
[----:B------:R-:W3:Y:S01]  /*0600*/  LDG.E R21, desc[UR4][R28.64+0x14] ;  /* 0x000014041c157981 */ /* 0x000ee2000c1e1900 */
[----:B----4-:R-:W-:-:S03]  /*0610*/  IMAD.WIDE R16, R25, 0x8, R12 ;  /* 0x0000000819107825 */ /* 0x010fc600078e020c */
[----:B------:R-:W4:Y:S01]  /*0620*/  LDG.E R25, desc[UR4][R28.64+0x1c] ;  /* 0x00001c041c197981 */ /* 0x000f22000c1e1900 */
[----:B--2---:R-:W-:-:S03]  /*0630*/  DFMA R22, R22, R14, R18 ;  /* 0x0000000e1616722b */ /* 0x004fc60000000012 */
[----:B------:R-:W2:Y:S04]  /*0640*/  LDG.E.64 R14, desc[UR4][R10.64+0x20] ;  /* 0x000020040a0e7981 */ /* 0x000ea8000c1e1b00 */
[----:B------:R-:W2:Y:S04]  /*0650*/  LDG.E.64 R16, desc[UR4][R16.64] ;  /* 0x0000000410107981 */ /* 0x000ea8000c1e1b00 */
[----:B------:R-:W4:Y:S01]  /*0660*/  LDG.E.64 R18, desc[UR4][R10.64+0x28] ;  /* 0x000028040a127981 */ /* 0x000f22000c1e1b00 */
[----:B---3--:R-:W-:-:S06]  /*0670*/  IMAD.WIDE R20, R21, 0x8, R12 ;  /* 0x0000000815147825 */ /* 0x008fcc00078e020c */
[----:B------:R-:W3:Y:S01]  /*0680*/  LDG.E.64 R20, desc[UR4][R20.64] ;  /* 0x0000000414147981 */ /* 0x000ee2000c1e1b00 */
[----:B--2---:R-:W-:Y:S01]  /*0690*/  DFMA R14, R14, R16, R22 ;  /* 0x000000100e0e722b */ /* 0x004fe20000000016 */
[--C-:B-----5:R-:W-:Y:S02]  /*06a0*/  IMAD.WIDE R22, R27, 0x8, R12.reuse ;  /* 0x000000081b167825 */ /* 0x120fe400078e020c */
[----:B------:R-:W2:Y:S02]  /*06b0*/  LDG.E.64 R16, desc[UR4][R10.64+0x30] ;  /* 0x000030040a107981 */ /* 0x000ea4000c1e1b00 */
[----:B----4-:R-:W-:Y:S02]  /*06c0*/  IMAD.WIDE R12, R25, 0x8, R12 ;  /* 0x00000008190c7825 */ /* 0x010fe400078e020c */
[----:B------:R-:W4:Y:S04]  /*06d0*/  LDG.E.64 R26, desc[UR4][R10.64+0x38] ;  /* 0x000038040a1a7981 */ /* 0x000f28000c1e1b00 */
[----:B------:R-:W2:Y:S04]  /*06e0*/  LDG.E.64 R22, desc[UR4][R22.64] ;  /* 0x0000000416167981 */ /* 0x000ea8000c1e1b00 */
[----:B------:R-:W4:Y:S01]  /*06f0*/  LDG.E.64 R12, desc[UR4][R12.64] ;  /* 0x000000040c0c7981 */ /* 0x000f22000c1e1b00 */
[----:B------:R-:W-:-:S04]  /*0700*/  IADD3 R3, PT, PT, R3, 0x10, RZ ;  /* 0x0000001003037810 */ /* 0x000fc80007ffe0ff */
[----:B------:R-:W-:Y:S02]  /*0710*/  ISETP.NE.AND P1, PT, R3, RZ, PT ;  /* 0x000000ff0300720c */ /* 0x000fe40003f25270 */
[----:B------:R-:W-:Y:S01]  /*0720*/  IADD3 R2, PT, PT, R2, 0x10, RZ ;  /* 0x0000001002027810 */ /* 0x000fe20007ffe0ff */
[----:B---3--:R-:W-:-:S08]  /*0730*/  DFMA R14, R18, R20, R14 ;  /* 0x00000014120e722b */ /* 0x008fd0000000000e */
[----:B--2---:R-:W-:-:S08]  /*0740*/  DFMA R14, R16, R22, R14 ;  /* 0x00000016100e722b */ /* 0x004fd0000000000e */
[----:B----4-:R-:W-:Y:S01]  /*0750*/  DFMA R26, R26, R12, R14 ;  /* 0x0000000c1a1a722b */ /* 0x010fe2000000000e */
[----:B------:R-:W-:Y:S10]  /*0760*/  @P1 BRA `(.L_x_362) ;  /* 0xfffffff800a41947 */ /* 0x000ff4000383ffff */
.L_x_361:
[----:B------:R-:W-:Y:S05]  /*0770*/  BSYNC.RECONVERGENT B1 ;  /* 0x0000000000017941 */ /* 0x000fea0003800200 */
.L_x_360:
[----:B------:R-:W-:Y:S05]  /*0780*/  @!P0 BRA `(.L_x_359) ;  /* 0x0000000400948947 */ /* 0x000fea0003800000 */
[----:B------:R-:W-:Y:S01]  /*0790*/  ISETP.GE.U32.AND P0, PT, R5, 0x8, PT ;  /* 0x000000080500780c */ /* 0x000fe20003f06070 */
[----:B------:R-:W-:Y:S01]  /*07a0*/  BSSY.RECONVERGENT B1, `(.L_x_363) ;  /* 0x0000032000017945 */ /* 0x000fe20003800200 */
[----:B------:R-:W-:-:S04]  /*07b0*/  LOP3.LUT R3, R4, 0x7, RZ, 0xc0, !PT ;  /* 0x0000000704037812 */ /* 0x000fc800078ec0ff */
[----:B------:R-:W-:-:S07]  /*07c0*/  ISETP.NE.AND P1, PT, R3, RZ, PT ;  /* 0x000000ff0300720c */ /* 0x000fce0003f25270 */
[----:B------:R-:W-:Y:S06]  /*07d0*/  @!P0 BRA `(.L_x_364) ;  /* 0x0000000000b88947 */ /* 0x000fec0003800000 */
[----:B------:R-:W0:Y:S08]  /*07e0*/  LDC.64 R28, c[0x0][0x388] ;  /* 0x0000e200ff1c7b82 */ /* 0x000e300000000a00 */
[----:B------:R-:W1:Y:S08]  /*07f0*/  LDC.64 R6, c[0x0][0x380] ;  /* 0x0000e000ff067b82 */ /* 0x000e700000000a00 */
[----:B------:R-:W2:Y:S01]  /*0800*/  LDC.64 R8, c[0x0][0x3a0] ;  /* 0x0000e800ff087b82 */ /* 0x000ea20000000a00 */
[----:B0-----:R-:W-:-:S05]  /*0810*/  IMAD.WIDE R28, R2, 0x4, R28 ;  /* 0x00000004021c7825 */ /* 0x001fca00078e021c */
[----:B------:R-:W2:Y:S04]  /*0820*/  LDG.E R25, desc[UR4][R28.64] ;  /* 0x000000041c197981 */ /* 0x000ea8000c1e1900 */
[----:B------:R-:W3:Y:S01]  /*0830*/  LDG.E R23, desc[UR4][R28.64+0x4] ;  /* 0x000004041c177981 */ /* 0x000ee2000c1e1900 */
[----:B-1----:R-:W-:-:S03]  /*0840*/  IMAD.WIDE R6, R2, 0x8, R6 ;  /* 0x0000000802067825 */ /* 0x002fc600078e0206 */
[----:B------:R-:W4:Y:S04]  /*0850*/  LDG.E R21, desc[UR4][R28.64+0x8] ;  /* 0x000008041c157981 */ /* 0x000f28000c1e1900 */
[----:B------:R-:W5:Y:S04]  /*0860*/  LDG.E.64 R16, desc[UR4][R6.64] ;  /* 0x0000000406107981 */ /* 0x000f68000c1e1b00 */
[----:B------:R-:W5:Y:S04]  /*0870*/  LDG.E R11, desc[UR4][R28.64+0xc] ;  /* 0x00000c041c0b7981 */ /* 0x000f68000c1e1900 */
[----:B------:R-:W5:Y:S04]  /*0880*/  LDG.E.64 R12, desc[UR4][R6.64+0x8] ;  /* 0x00000804060c7981 */ /* 0x000f68000c1e1b00 */
[----:B------:R-:W5:Y:S04]  /*0890*/  LDG.E R15, desc[UR4][R28.64+0x10] ;  /* 0x000010041c0f7981 */ /* 0x000f68000c1e1900 */
[----:B------:R-:W5:Y:S01]  /*08a0*/  LDG.E R5, desc[UR4][R28.64+0x1c] ;  /* 0x00001c041c057981 */ /* 0x000f62000c1e1900 */
[----:B--2---:R-:W-:-:S05]  /*08b0*/  IMAD.WIDE R24, R25, 0x8, R8 ;  /* 0x0000000819187825 */ /* 0x004fca00078e0208 */
[----:B------:R-:W2:Y:S01]  /*08c0*/  LDG.E.64 R18, desc[UR4][R24.64] ;  /* 0x0000000418127981 */ /* 0x000ea2000c1e1b00 */
[----:B---3--:R-:W-:-:S06]  /*08d0*/  IMAD.WIDE R22, R23, 0x8, R8 ;  /* 0x0000000817167825 */ /* 0x008fcc00078e0208 */
[----:B------:R-:W3:Y:S01]  /*08e0*/  LDG.E.64 R22, desc[UR4][R22.64] ;  /* 0x0000000416167981 */ /* 0x000ee2000c1e1b00 */
[----:B----4-:R-:W-:-:S03]  /*08f0*/  IMAD.WIDE R20, R21, 0x8, R8 ;  /* 0x0000000815147825 */ /* 0x010fc600078e0208 */
[----:B------:R-:W4:Y:S04]  /*0900*/  LDG.E R25, desc[UR4][R28.64+0x18] ;  /* 0x000018041c197981 */ /* 0x000f28000c1e1900 */
[----:B------:R-:W4:Y:S01]  /*0910*/  LDG.E.64 R20, desc[UR4][R20.64] ;  /* 0x0000000414147981 */ /* 0x000f22000c1e1b00 */
[----:B-----5:R-:W-:-:S06]  /*0920*/  IMAD.WIDE R10, R11, 0x8, R8 ;  /* 0x000000080b0a7825 */ /* 0x020fcc00078e0208 */
[----:B------:R-:W5:Y:S01]  /*0930*/  LDG.E.64 R10, desc[UR4][R10.64] ;  /* 0x000000040a0a7981 */ /* 0x000f62000c1e1b00 */
[----:B--2---:R-:W-:-:S03]  /*0940*/  DFMA R16, R16, R18, R26 ;  /* 0x000000121010722b */ /* 0x004fc6000000001a */
[----:B------:R-:W2:Y:S04]  /*0950*/  LDG.E.64 R18, desc[UR4][R6.64+0x10] ;  /* 0x0000100406127981 */ /* 0x000ea8000c1e1b00 */
[----:B------:R-:W5:Y:S01]  /*0960*/  LDG.E R27, desc[UR4][R28.64+0x14] ;  /* 0x000014041c1b7981 */ /* 0x000f62000c1e1900 */
[----:B---3--:R-:W-:-:S03]  /*0970*/  DFMA R22, R12, R22, R16 ;  /* 0x000000160c16722b */ /* 0x008fc60000000010 */
[----:B------:R-:W3:Y:S01]  /*0980*/  LDG.E.64 R12, desc[UR4][R6.64+0x18] ;  /* 0x00001804060c7981 */ /* 0x000ee2000c1e1b00 */
[----:B------:R-:W-:-:S03]  /*0990*/  IMAD.WIDE R14, R15, 0x8, R8 ;  /* 0x000000080f0e7825 */ /* 0x000fc600078e0208 */
[----:B------:R-:W3:Y:S04]  /*09a0*/  LDG.E.64 R16, desc[UR4][R6.64+0x20] ;  /* 0x0000200406107981 */ /* 0x000ee8000c1e1b00 */
[----:B------:R-:W3:Y:S01]  /*09b0*/  LDG.E.64 R14, desc[UR4][R14.64] ;  /* 0x000000040e0e7981 */ /* 0x000ee2000c1e1b00 */
[----:B----4-:R-:W-:-:S06]  /*09c0*/  IMAD.WIDE R24, R25, 0x8, R8 ;  /* 0x0000000819187825 */ /* 0x010fcc00078e0208 */
[----:B------:R-:W4:Y:S01]  /*09d0*/  LDG.E.64 R24, desc[UR4][R24.64] ;  /* 0x0000000418187981 */ /* 0x000f22000c1e1b00 */
[----:B--2---:R-:W-:-:S03]  /*09e0*/  DFMA R18, R18, R20, R22 ;  /* 0x000000141212722b */ /* 0x004fc60000000016 */
[----:B------:R-:W2:Y:S01]  /*09f0*/  LDG.E.64 R20, desc[UR4][R6.64+0x28] ;  /* 0x0000280406147981 */ /* 0x000ea2000c1e1b00 */
[----:B-----5:R-:W-:-:S03]  /*0a00*/  IMAD.WIDE R22, R27, 0x8, R8 ;  /* 0x000000081b167825 */ /* 0x020fc600078e0208 */
[----:B------:R-:W5:Y:S04]  /*0a10*/  LDG.E.64 R26, desc[UR4][R6.64+0x38] ;  /* 0x00003804061a7981 */ /* 0x000f68000c1e1b00 */
[----:B------:R-:W2:Y:S01]  /*0a20*/  LDG.E.64 R22, desc[UR4][R22.64] ;  /* 0x0000000416167981 */ /* 0x000ea2000c1e1b00 */
[----:B---3--:R-:W-:Y:S01]  /*0a30*/  DFMA R12, R12, R10, R18 ;  /* 0x0000000a0c0c722b */ /* 0x008fe20000000012 */
[----:B------:R-:W-:Y:S02]  /*0a40*/  IMAD.WIDE R8, R5, 0x8, R8 ;  /* 0x0000000805087825 */ /* 0x000fe400078e0208 */
[----:B------:R-:W4:Y:S04]  /*0a50*/  LDG.E.64 R10, desc[UR4][R6.64+0x30] ;  /* 0x00003004060a7981 */ /* 0x000f28000c1e1b00 */
[----:B------:R-:W5:Y:S01]  /*0a60*/  LDG.E.64 R8, desc[UR4][R8.64] ;  /* 0x0000000408087981 */ /* 0x000f62000c1e1b00 */
[----:B------:R-:W-:Y:S01]  /*0a70*/  DFMA R12, R16, R14, R12 ;  /* 0x0000000e100c722b */ /* 0x000fe2000000000c */
[----:B------:R-:W-:-:S07]  /*0a80*/  IADD3 R2, PT, PT, R2, 0x8, RZ ;  /* 0x0000000802027810 */ /* 0x000fce0007ffe0ff */
[----:B--2---:R-:W-:-:S08]  /*0a90*/  DFMA R12, R20, R22, R12 ;  /* 0x00000016140c722b */ /* 0x004fd0000000000c */
[----:B----4-:R-:W-:-:S08]  /*0aa0*/  DFMA R10, R10, R24, R12 ;  /* 0x000000180a0a722b */ /* 0x010fd0000000000c */
[----:B-----5:R-:W-:-:S11]  /*0ab0*/  DFMA R26, R26, R8, R10 ;  /* 0x000000081a1a722b */ /* 0x020fd6000000000a */
.L_x_364:
[----:B------:R-:W-:Y:S05]  /*0ac0*/  BSYNC.RECONVERGENT B1 ;  /* 0x0000000000017941 */ /* 0x000fea0003800200 */
.L_x_363:
        /* <DEDUP_REMOVED lines=10> */
[----:B------:R-:W1:Y:S04]  /*0b70*/  LDG.E R15, desc[UR4][R4.64] ;  /* 0x00000004040f7981 */ /* 0x000e68000c1e1900 */
[----:B------:R-:W3:Y:S04]  /*0b80*/  LDG.E R11, desc[UR4][R4.64+0x4] ;  /* 0x00000404040b7981 */ /* 0x000ee8000c1e1900 */
[----:B------:R-:W4:Y:S04]  /*0b90*/  LDG.E R7, desc[UR4][R4.64+0x8] ;  /* 0x0000080404077981 */ /* 0x000f28000c1e1900 */
[----:B------:R-:W5:Y:S01]  /*0ba0*/  LDG.E R3, desc[UR4][R4.64+0xc] ;  /* 0x00000c0404037981 */ /* 0x000f62000c1e1900 */
[----:B--2---:R-:W-:-:S05]  /*0bb0*/  IMAD.WIDE R20, R2, 0x8, R20 ;  /* 0x0000000802147825 */ /* 0x004fca00078e0214 */
[----:B------:R-:W2:Y:S04]  /*0bc0*/  LDG.E.64 R12, desc[UR4][R20.64] ;  /* 0x00000004140c7981 */ /* 0x000ea8000c1e1b00 */
[----:B------:R-:W2:Y:S04]  /*0bd0*/  LDG.E.64 R8, desc[UR4][R20.64+0x8] ;  /* 0x0000080414087981 */ /* 0x000ea8000c1e1b00 */
[----:B------:R-:W2:Y:S01]  /*0be0*/  LDG.E.64 R4, desc[UR4][R20.64+0x10] ;  /* 0x0000100414047981 */ /* 0x000ea2000c1e1b00 */
[----:B-1----:R-:W-:-:S04]  /*0bf0*/  IMAD.WIDE R14, R15, 0x8, R18 ;  /* 0x000000080f0e7825 */ /* 0x002fc800078e0212 */
[--C-:B---3--:R-:W-:Y:S02]  /*0c00*/  IMAD.WIDE R10, R11, 0x8, R18.reuse ;  /* 0x000000080b0a7825 */ /* 0x108fe400078e0212 */
[----:B------:R-:W2:Y:S02]  /*0c10*/  LDG.E.64 R14, desc[UR4][R14.64] ;  /* 0x000000040e0e7981 */ /* 0x000ea4000c1e1b00 */
[--C-:B----4-:R-:W-:Y:S02]  /*0c20*/  IMAD.WIDE R6, R7, 0x8, R18.reuse ;  /* 0x0000000807067825 */ /* 0x110fe400078e0212 */
[----:B------:R-:W3:Y:S02]  /*0c30*/  LDG.E.64 R10, desc[UR4][R10.64] ;  /* 0x000000040a0a7981 */ /* 0x000ee4000c1e1b00 */
[----:B-----5:R-:W-:Y:S02]  /*0c40*/  IMAD.WIDE R22, R3, 0x8, R18 ;  /* 0x0000000803167825 */ /* 0x020fe400078e0212 */
[----:B------:R-:W4:Y:S04]  /*0c50*/  LDG.E.64 R6, desc[UR4][R6.64] ;  /* 0x0000000406067981 */ /* 0x000f28000c1e1b00 */
[----:B------:R-:W5:Y:S04]  /*0c60*/  LDG.E.64 R18, desc[UR4][R20.64+0x18] ;  /* 0x0000180414127981 */ /* 0x000f68000c1e1b00 */
[----:B------:R-:W5:Y:S01]  /*0c70*/  LDG.E.64 R22, desc[UR4][R22.64] ;  /* 0x0000000416167981 */ /* 0x000f62000c1e1b00 */
[----:B------:R-:W-:Y:S01]  /*0c80*/  IADD3 R2, PT, PT, R2, 0x4, RZ ;  /* 0x0000000402027810 */ /* 0x000fe20007ffe0ff */
[----:B--2---:R-:W-:-:S08]  /*0c90*/  DFMA R12, R12, R14, R26 ;  /* 0x0000000e0c0c722b */ /* 0x004fd0000000001a */
[----:B---3--:R-:W-:-:S08]  /*0ca0*/  DFMA R8, R8, R10, R12 ;  /* 0x0000000a0808722b */ /* 0x008fd0000000000c */
[----:B----4-:R-:W-:-:S08]  /*0cb0*/  DFMA R4, R4, R6, R8 ;  /* 0x000000060404722b */ /* 0x010fd00000000008 */
[----:B-----5:R-:W-:-:S11]  /*0cc0*/  DFMA R26, R18, R22, R4 ;  /* 0x00000016121a722b */ /* 0x020fd60000000004 */
.L_x_366:
[----:B------:R-:W-:Y:S05]  /*0cd0*/  BSYNC.RECONVERGENT B1 ;  /* 0x0000000000017941 */ /* 0x000fea0003800200 */
.L_x_365:
[----:B------:R-:W-:Y:S05]  /*0ce0*/  @!P1 BRA `(.L_x_359) ;  /* 0x00000000003c9947 */ /* 0x000fea0003800000 */
[----:B------:R-:W0:Y:S01]  /*0cf0*/  LDC.64 R14, c[0x0][0x3a0] ;  /* 0x0000e800ff0e7b82 */ /* 0x000e220000000a00 */
[----:B------:R-:W-:-:S07]  /*0d00*/  IADD3 R16, PT, PT, -R16, RZ, RZ ;  /* 0x000000ff10107210 */ /* 0x000fce0007ffe1ff */
[----:B------:R-:W1:Y:S08]  /*0d10*/  LDC.64 R10, c[0x0][0x380] ;  /* 0x0000e000ff0a7b82 */ /* 0x000e700000000a00 */
[----:B------:R-:W2:Y:S02]  /*0d20*/  LDC.64 R12, c[0x0][0x388] ;  /* 0x0000e200ff0c7b82 */ /* 0x000ea40000000a00 */
.L_x_367:
[----:B--2---:R-:W-:-:S06]  /*0d30*/  IMAD.WIDE R6, R2, 0x4, R12 ;  /* 0x0000000402067825 */ /* 0x004fcc00078e020c */
[----:B------:R-:W0:Y:S01]  /*0d40*/  LDG.E R7, desc[UR4][R6.64] ;  /* 0x0000000406077981 */ /* 0x000e22000c1e1900 */
[----:B-1----:R-:W-:-:S06]  /*0d50*/  IMAD.WIDE R4, R2, 0x8, R10 ;  /* 0x0000000802047825 */ /* 0x002fcc00078e020a */
[----:B------:R-:W2:Y:S01]  /*0d60*/  LDG.E.64 R4, desc[UR4][R4.64] ;  /* 0x0000000404047981 */ /* 0x000ea2000c1e1b00 */
[----:B------:R-:W-:Y:S01]  /*0d70*/  IADD3 R16, PT, PT, R16, 0x1, RZ ;  /* 0x0000000110107810 */ /* 0x000fe20007ffe0ff */
[----:B0-----:R-:W-:-:S06]  /*0d80*/  IMAD.WIDE R8, R7, 0x8, R14 ;  /* 0x0000000807087825 */ /* 0x001fcc00078e020e */
[----:B------:R-:W2:Y:S01]  /*0d90*/  LDG.E.64 R8, desc[UR4][R8.64] ;  /* 0x0000000408087981 */ /* 0x000ea2000c1e1b00 */
[----:B------:R-:W-:Y:S02]  /*0da0*/  ISETP.NE.AND P0, PT, R16, RZ, PT ;  /* 0x000000ff1000720c */ /* 0x000fe40003f05270 */
[----:B------:R-:W-:Y:S01]  /*0db0*/  IADD3 R2, PT, PT, R2, 0x1, RZ ;  /* 0x0000000102027810 */ /* 0x000fe20007ffe0ff */
[----:B--2---:R-:W-:-:S10]  /*0dc0*/  DFMA R26, R4, R8, R26 ;  /* 0x00000008041a722b */ /* 0x004fd4000000001a */
[----:B------:R-:W-:Y:S05]  /*0dd0*/  @P0 BRA `(.L_x_367) ;  /* 0xfffffffc00d40947 */ /* 0x000fea000383ffff */
.L_x_359:
[----:B------:R-:W-:Y:S05]  /*0de0*/  BSYNC.RECONVERGENT B0 ;  /* 0x0000000000007941 */ /* 0x000fea0003800200 */
.L_x_358:
[----:B------:R-:W0:Y:S02]  /*0df0*/  LDC.64 R2, c[0x0][0x3a8] ;  /* 0x0000ea00ff027b82 */ /* 0x000e240000000a00 */
[----:B0-----:R-:W-:-:S05]  /*0e00*/  IMAD.WIDE R2, R0, 0x8, R2 ;  /* 0x0000000800027825 */ /* 0x001fca00078e0202 */
[----:B------:R-:W-:Y:S01]  /*0e10*/  STG.E.64 desc[UR4][R2.64], R26 ;  /* 0x0000001a02007986 */ /* 0x000fe2000c101b04 */
[----:B------:R-:W-:Y:S05]  /*0e20*/  EXIT ;  /* 0x000000000000794d */ /* 0x000fea0003800000 */
.L_x_368:
        /* <DEDUP_REMOVED lines=13> */
.L_x_388:


//--------------------- .nv.shared._ZN3cub18CUB_300001_SM_10006detail6reduce28DeviceReduceSingleTileKernelINS2_10policy_hubIdyN4cuda3std3__44plusIdEEE10Policy1000EPdSC_iS9_ddNS7_10__identityEEEvT0_T1_T2_T3_T4_T6_ --------------------------
	.section	.nv.shared._ZN3cub18CUB_300001_SM_10006detail6reduce28DeviceReduceSingleTileKernelINS2_10policy_hubIdyN4cuda3std3__44plusIdEEE10Policy1000EPdSC_iS9_ddNS7_10__identityEEEvT0_T1_T2_T3_T4_T6_,"aw",@nobits
	.sectionflags	@""
	.align	128
.nv.shared._ZN3cub18CUB_300001_SM_10006detail6reduce28DeviceReduceSingleTileKernelINS2_10policy_hubIdyN4cuda3std3__44plusIdEEE10Policy1000EPdSC_iS9_ddNS7_10__identityEEEvT0_T1_T2_T3_T4_T6_:
	.zero		1280


//--------------------- .nv.shared.reserved.0     --------------------------
	.section	.nv.shared.reserved.0,"aw",@nobits
	.weak		__nv_reservedSMEM_offset_0_alias
	.size		__nv_reservedSMEM_offset_0_alias, 0, 64
	.other		__nv_reservedSMEM_offset_0_alias,@"STO_CUDA_RESERVED_SHARED STV_DEFAULT"
__nv_reservedSMEM_offset_0_alias:
	.zero		0
	.zero		64


//--------------------- .nv.global                --------------------------
	.section	.nv.global,"aw",@nobits
.nv.global:
	.type		_ZN34_INTERNAL_59e721e3_4_k_cu_c4f779e06thrust24THRUST_300001_SM_1000_NS12placeholders2_8E,@object
	.size		_ZN34_INTERNAL_59e721e3_4_k_cu_c4f779e06thrust24THRUST_300001_SM_1000_NS12placeholders2_8E,(_ZN34_INTERNAL_59e721e3_4_k_cu_c4f779e04cuda3std3__436_GLOBAL__N__59e721e3_4_k_cu_c4f779e06ignoreE - _ZN34_INTERNAL_59e721e3_4_k_cu_c4f779e06thrust24THRUST_300001_SM_1000_NS12placeholders2_8E)
_ZN34_INTERNAL_59e721e3_4_k_cu_c4f779e06thrust24THRUST_300001_SM_1000_NS12placeholders2_8E:
	.zero		1
	.type		_ZN34_INTERNAL_59e721e3_4_k_cu_c4f779e04cuda3std3__436_GLOBAL__N__59e721e3_4_k_cu_c4f779e06ignoreE,@object
	.size		_ZN34_INTERNAL_59e721e3_4_k_cu_c4f779e04cuda3std3__436_GLOBAL__N__59e721e3_4_k_cu_c4f779e06ignoreE,(_ZN34_INTERNAL_59e721e3_4_k_cu_c4f779e04cuda3std6ranges3__45__cpo4dataE - _ZN34_INTERNAL_59e721e3_4_k_cu_c4f779e04cuda3std3__436_GLOBAL__N__59e721e3_4_k_cu_c4f779e06ignoreE)
_ZN34_INTERNAL_59e721e3_4_k_cu_c4f779e04cuda3std3__436_GLOBAL__N__59e721e3_4_k_cu_c4f779e06ignoreE:
	.zero		1
	.type		_ZN34_INTERNAL_59e721e3_4_k_cu_c4f779e04cuda3std6ranges3__45__cpo4dataE,@object
	.size		_ZN34_INTERNAL_59e721e3_4_k_cu_c4f779e04cuda3std6ranges3__45__cpo4dataE,(_ZN34_INTERNAL_59e721e3_4_k_cu_c4f779e06thrust24THRUST_300001_SM_1000_NS6system3cpp3parE - _ZN34_INTERNAL_59e721e3_4_k_cu_c4f779e04cuda3std6ranges3__45__cpo4dataE)
_ZN34_INTERNAL_59e721e3_4_k_cu_c4f779e04cuda3std6ranges3__45__cpo4dataE:
	.zero		1
	.type		_ZN34_INTERNAL_59e721e3_4_k_cu_c4f779e06thrust24THRUST_300001_SM_1000_NS6system3cpp3parE,@object
	.size		_ZN34_INTERNAL_59e721e3_4_k_cu_c4f779e06thrust24THRUST_300001_SM_1000_NS6system3cpp3parE,(_ZN34_INTERNAL_59e721e3_4_k_cu_c4f779e04cuda3std3__45__cpo5beginE - _ZN34_INTERNAL_59e721e3_4_k_cu_c4f779e06thrust24THRUST_300001_SM_1000_NS6system3cpp3parE)
_ZN34_INTERNAL_59e721e3_4_k_cu_c4f779e06thrust24THRUST_300001_SM_1000_NS6system3cpp3parE:
	.zero		1
	.type		_ZN34_INTERNAL_59e721e3_4_k_cu_c4f779e04cuda3std3__45__cpo5beginE,@object
	.size		_ZN34_INTERNAL_59e721e3_4_k_cu_c4f779e04cuda3std3__45__cpo5beginE,(_ZN34_INTERNAL_59e721e3_4_k_cu_c4f779e04cuda3std6ranges3__45__cpo5beginE - _ZN34_INTERNAL_59e721e3_4_k_cu_c4f779e04cuda3std3__45__cpo5beginE)
_ZN34_INTERNAL_59e721e3_4_k_cu_c4f779e04cuda3std3__45__cpo5beginE:
	.zero		1
	.type		_ZN34_INTERNAL_59e721e3_4_k_cu_c4f779e04cuda3std6ranges3__45__cpo5beginE,@object
	.size		_ZN34_INTERNAL_59e721e3_4_k_cu_c4f779e04cuda3std6ranges3__45__cpo5beginE,(_ZN34_INTERNAL_59e721e3_4_k_cu_c4f779e06thrust24THRUST_300001_SM_1000_NS6deviceE - _ZN34_INTERNAL_59e721e3_4_k_cu_c4f779e04cuda3std6ranges3__45__cpo5beginE)
_ZN34_INTERNAL_59e721e3_4_k_cu_c4f779e04cuda3std6ranges3__45__cpo5beginE:
	.zero		1
	.type		_ZN34_INTERNAL_59e721e3_4_k_cu_c4f779e06thrust24THRUST_300001_SM_1000_NS6deviceE,@object
	.size		_ZN34_INTERNAL_59e721e3_4_k_cu_c4f779e06thrust24THRUST_300001_SM_1000_NS6deviceE,(_ZN34_INTERNAL_59e721e3_4_k_cu_c4f779e04cuda3std3__47nulloptE - _ZN34_INTERNAL_59e721e3_4_k_cu_c4f779e06thrust24THRUST_300001_SM_1000_NS6deviceE)
_ZN34_INTERNAL_59e721e3_4_k_cu_c4f779e06thrust24THRUST_300001_SM_1000_NS6deviceE:
	.zero		1
	.type		_ZN34_INTERNAL_59e721e3_4_k_cu_c4f779e04cuda3std3__47nulloptE,@object
	.size		_ZN34_INTERNAL_59e721e3_4_k_cu_c4f779e04cuda3std3__47nulloptE,(_ZN34_INTERNAL_59e721e3_4_k_cu_c4f779e04cuda3std6ranges3__45__cpo8distanceE - _ZN34_INTERNAL_59e721e3_4_k_cu_c4f779e04cuda3std3__47nulloptE)
_ZN34_INTERNAL_59e721e3_4_k_cu_c4f779e04cuda3std3__47nulloptE:
	.zero		1
	.type		_ZN34_INTERNAL_59e721e3_4_k_cu_c4f779e04cuda3std6ranges3__45__cpo8distanceE,@object
	.size		_ZN34_INTERNAL_59e721e3_4_k_cu_c4f779e04cuda3std6ranges3__45__cpo8distanceE,(_ZN34_INTERNAL_59e721e3_4_k_cu_c4f779e06thrust24THRUST_300001_SM_1000_NS12placeholders2_4E - _ZN34_INTERNAL_59e721e3_4_k_cu_c4f779e04cuda3std6ranges3__45__cpo8distanceE)
_ZN34_INTERNAL_59e721e3_4_k_cu_c4f779e04cuda3std6ranges3__45__cpo8distanceE:
	.zero		1
	.type		_ZN34_INTERNAL_59e721e3_4_k_cu_c4f779e06thrust24THRUST_300001_SM_1000_NS12placeholders2_4E,@object
	.size		_ZN34_INTERNAL_59e721e3_4_k_cu_c4f779e06thrust24THRUST_300001_SM_1000_NS12placeholders2_4E,(_ZN34_INTERNAL_59e721e3_4_k_cu_c4f779e04cuda3std3__45__cpo6rbeginE - _ZN34_INTERNAL_59e721e3_4_k_cu_c4f779e06thrust24THRUST_300001_SM_1000_NS12placeholders2_4E)
_ZN34_INTERNAL_59e721e3_4_k_cu_c4f779e06thrust24THRUST_300001_SM_1000_NS12placeholders2_4E:
	.zero		1
	.type		_ZN34_INTERNAL_59e721e3_4_k_cu_c4f779e04cuda3std3__45__cpo6rbeginE,@object
	.size		_ZN34_INTERNAL_59e721e3_4_k_cu_c4f779e04cuda3std3__45__cpo6rbeginE,(_ZN34_INTERNAL_59e721e3_4_k_cu_c4f779e04cuda3std6ranges3__45__cpo7advanceE - _ZN34_INTERNAL_59e721e3_4_k_cu_c4f779e04cuda3std3__45__cpo6rbeginE)
_ZN34_INTERNAL_59e721e3_4_k_cu_c4f779e04cuda3std3__45__cpo6rbeginE:
	.zero		1
	.type		_ZN34_INTERNAL_59e721e3_4_k_cu_c4f779e04cuda3std6ranges3__45__cpo7advanceE,@object
	.size		_ZN34_INTERNAL_59e721e3_4_k_cu_c4f779e04cuda3std6ranges3__45__cpo7advanceE,(_ZN34_INTERNAL_59e721e3_4_k_cu_c4f779e06thrust24THRUST_300001_SM_1000_NS12placeholders3_10E - _ZN34_INTERNAL_59e721e3_4_k_cu_c4f779e04cuda3std6ranges3__45__cpo7advanceE)
_ZN34_INTERNAL_59e721e3_4_k_cu_c4f779e04cuda3std6ranges3__45__cpo7advanceE:
	.zero		1
	.type		_ZN34_INTERNAL_59e721e3_4_k_cu_c4f779e06thrust24THRUST_300001_SM_1000_NS12placeholders3_10E,@object
	.size		_ZN34_INTERNAL_59e721e3_4_k_cu_c4f779e06thrust24THRUST_300001_SM_1000_NS12placeholders3_10E,(_ZN34_INTERNAL_59e721e3_4_k_cu_c4f779e04cuda3std3__48in_placeE - _ZN34_INTERNAL_59e721e3_4_k_cu_c4f779e06thrust24THRUST_300001_SM_1000_NS12placeholders3_10E)
_ZN34_INTERNAL_59e721e3_4_k_cu_c4f779e06thrust24THRUST_300001_SM_1000_NS12placeholders3_10E:
	.zero		1
	.type		_ZN34_INTERNAL_59e721e3_4_k_cu_c4f779e04cuda3std3__48in_placeE,@object
	.size		_ZN34_INTERNAL_59e721e3_4_k_cu_c4f779e04cuda3std3__48in_placeE,(_ZN34_INTERNAL_59e721e3_4_k_cu_c4f779e04cuda3std6ranges3__45__cpo4sizeE - _ZN34_INTERNAL_59e721e3_4_k_cu_c4f779e04cuda3std3__48in_placeE)
_ZN34_INTERNAL_59e721e3_4_k_cu_c4f779e04cuda3std3__48in_placeE:
	.zero		1
	.type		_ZN34_INTERNAL_59e721e3_4_k_cu_c4f779e04cuda3std6ranges3__45__cpo4sizeE,@object
	.size		_ZN34_INTERNAL_59e721e3_4_k_cu_c4f779e04cuda3std6ranges3__45__cpo4sizeE,(_ZN34_INTERNAL_59e721e3_4_k_cu_c4f779e06thrust24THRUST_300001_SM_1000_NS12placeholders2_2E - _ZN34_INTERNAL_59e721e3_4_k_cu_c4f779e04cuda3std6ranges3__45__cpo4sizeE)
_ZN34_INTERNAL_59e721e3_4_k_cu_c4f779e04cuda3std6ranges3__45__cpo4sizeE:
	.zero		1
	.type		_ZN34_INTERNAL_59e721e3_4_k_cu_c4f779e06thrust24THRUST_300001_SM_1000_NS12placeholders2_2E,@object
	.size		_ZN34_INTERNAL_59e721e3_4_k_cu_c4f779e06thrust24THRUST_300001_SM_1000_NS12placeholders2_2E,(_ZN34_INTERNAL_59e721e3_4_k_cu_c4f779e04cuda3std3__45__cpo6cbeginE - _ZN34_INTERNAL_59e721e3_4_k_cu_c4f779e06thrust24THRUST_300001_SM_1000_NS12placeholders2_2E)
_ZN34_INTERNAL_59e721e3_4_k_cu_c4f779e06thrust24THRUST_300001_SM_1000_NS12placeholders2_2E:
	.zero		1
	.type		_ZN34_INTERNAL_59e721e3_4_k_cu_c4f779e04cuda3std3__45__cpo6cbeginE,@object
	.size		_ZN34_INTERNAL_59e721e3_4_k_cu_c4f779e04cuda3std3__45__cpo6cbeginE,(_ZN34_INTERNAL_59e721e3_4_k_cu_c4f779e04cuda3std6ranges3__45__cpo6cbeginE - _ZN34_INTERNAL_59e721e3_4_k_cu_c4f779e04cuda3std3__45__cpo6cbeginE)
_ZN34_INTERNAL_59e721e3_4_k_cu_c4f779e04cuda3std3__45__cpo6cbeginE:
	.zero		1
	.type		_ZN34_INTERNAL_59e721e3_4_k_cu_c4f779e04cuda3std6ranges3__45__cpo6cbeginE,@object
	.size		_ZN34_INTERNAL_59e721e3_4_k_cu_c4f779e04cuda3std6ranges3__45__cpo6cbeginE,(_ZN34_INTERNAL_59e721e3_4_k_cu_c4f779e06thrust24THRUST_300001_SM_1000_NS12placeholders2_6E - _ZN34_INTERNAL_59e721e3_4_k_cu_c4f779e04cuda3std6ranges3__45__cpo6cbeginE)
_ZN34_INTERNAL_59e721e3_4_k_cu_c4f779e04cuda3std6ranges3__45__cpo6cbeginE:
	.zero		1
	.type		_ZN34_INTERNAL_59e721e3_4_k_cu_c4f779e06thrust24THRUST_300001_SM_1000_NS12placeholders2_6E,@object
	.size		_ZN34_INTERNAL_59e721e3_4_k_cu_c4f779e06thrust24THRUST_300001_SM_1000_NS12placeholders2_6E,(_ZN34_INTERNAL_59e721e3_4_k_cu_c4f779e04cuda3std3__45__cpo7crbeginE - _ZN34_INTERNAL_59e721e3_4_k_cu_c4f779e06thrust24THRUST_300001_SM_1000_NS12placeholders2_6E)
_ZN34_INTERNAL_59e721e3_4_k_cu_c4f779e06thrust24THRUST_300001_SM_1000_NS12placeholders2_6E:
	.zero		1
	.type		_ZN34_INTERNAL_59e721e3_4_k_cu_c4f779e04cuda3std3__45__cpo7crbeginE,@object
	.size		_ZN34_INTERNAL_59e721e3_4_k_cu_c4f779e04cuda3std3__45__cpo7crbeginE,(_ZN34_INTERNAL_59e721e3_4_k_cu_c4f779e04cuda3std6ranges3__45__cpo4nextE - _ZN34_INTERNAL_59e721e3_4_k_cu_c4f779e04cuda3std3__45__cpo7crbeginE)
_ZN34_INTERNAL_59e721e3_4_k_cu_c4f779e04cuda3std3__45__cpo7crbeginE:
	.zero		1
	.type		_ZN34_INTERNAL_59e721e3_4_k_cu_c4f779e04cuda3std6ranges3__45__cpo4nextE,@object
	.size		_ZN34_INTERNAL_59e721e3_4_k_cu_c4f779e04cuda3std6ranges3__45__cpo4nextE,(_ZN34_INTERNAL_59e721e3_4_k_cu_c4f779e04cuda3std6ranges3__45__cpo4swapE - _ZN34_INTERNAL_59e721e3_4_k_cu_c4f779e04cuda3std6ranges3__45__cpo4nextE)
_ZN34_INTERNAL_59e721e3_4_k_cu_c4f779e04cuda3std6ranges3__45__cpo4nextE:
	.zero		1
	.type		_ZN34_INTERNAL_59e721e3_4_k_cu_c4f779e04cuda3std6ranges3__45__cpo4swapE,@object
	.size		_ZN34_INTERNAL_59e721e3_4_k_cu_c4f779e04cuda3std6ranges3__45__cpo4swapE,(_ZN34_INTERNAL_59e721e3_4_k_cu_c4f779e06thrust24THRUST_300001_SM_1000_NS8cuda_cub10par_nosyncE - _ZN34_INTERNAL_59e721e3_4_k_cu_c4f779e04cuda3std6ranges3__45__cpo4swapE)
_ZN34_INTERNAL_59e721e3_4_k_cu_c4f779e04cuda3std6ranges3__45__cpo4swapE:
	.zero		1
	.type		_ZN34_INTERNAL_59e721e3_4_k_cu_c4f779e06thrust24THRUST_300001_SM_1000_NS8cuda_cub10par_nosyncE,@object
	.size		_ZN34_INTERNAL_59e721e3_4_k_cu_c4f779e06thrust24THRUST_300001_SM_1000_NS8cuda_cub10par_nosyncE,(_ZN34_INTERNAL_59e721e3_4_k_cu_c4f779e06thrust24THRUST_300001_SM_1000_NS3seqE - _ZN34_INTERNAL_59e721e3_4_k_cu_c4f779e06thrust24THRUST_300001_SM_1000_NS8cuda_cub10par_nosyncE)
_ZN34_INTERNAL_59e721e3_4_k_cu_c4f779e06thrust24THRUST_300001_SM_1000_NS8cuda_cub10par_nosyncE:
	.zero		1
	.type		_ZN34_INTERNAL_59e721e3_4_k_cu_c4f779e06thrust24THRUST_300001_SM_1000_NS3seqE,@object
	.size		_ZN34_INTERNAL_59e721e3_4_k_cu_c4f779e06thrust24THRUST_300001_SM_1000_NS3seqE,(_ZN34_INTERNAL_59e721e3_4_k_cu_c4f779e04cuda3std3__420unreachable_sentinelE - _ZN34_INTERNAL_59e721e3_4_k_cu_c4f779e06thrust24THRUST_300001_SM_1000_NS3seqE)
_ZN34_INTERNAL_59e721e3_4_k_cu_c4f779e06thrust24THRUST_300001_SM_1000_NS3seqE:
	.zero		1
	.type		_ZN34_INTERNAL_59e721e3_4_k_cu_c4f779e04cuda3std3__420unreachable_sentinelE,@object
	.size		_ZN34_INTERNAL_59e721e3_4_k_cu_c4f779e04cuda3std3__420unreachable_sentinelE,(_ZN34_INTERNAL_59e721e3_4_k_cu_c4f779e04cuda3std6ranges3__45__cpo5ssizeE - _ZN34_INTERNAL_59e721e3_4_k_cu_c4f779e04cuda3std3__420unreachable_sentinelE)
_ZN34_INTERNAL_59e721e3_4_k_cu_c4f779e04cuda3std3__420unreachable_sentinelE:
	.zero		1
	.type		_ZN34_INTERNAL_59e721e3_4_k_cu_c4f779e04cuda3std6ranges3__45__cpo5ssizeE,@object
	.size		_ZN34_INTERNAL_59e721e3_4_k_cu_c4f779e04cuda3std6ranges3__45__cpo5ssizeE,(_ZN34_INTERNAL_59e721e3_4_k_cu_c4f779e06thrust24THRUST_300001_SM_1000_NS12placeholders2_3E - _ZN34_INTERNAL_59e721e3_4_k_cu_c4f779e04cuda3std6ranges3__45__cpo5ssizeE)
_ZN34_INTERNAL_59e721e3_4_k_cu_c4f779e04cuda3std6ranges3__45__cpo5ssizeE:
	.zero		1
	.type		_ZN34_INTERNAL_59e721e3_4_k_cu_c4f779e06thrust24THRUST_300001_SM_1000_NS12placeholders2_3E,@object
	.size		_ZN34_INTERNAL_59e721e3_4_k_cu_c4f779e06thrust24THRUST_300001_SM_1000_NS12placeholders2_3E,(_ZN34_INTERNAL_59e721e3_4_k_cu_c4f779e04cuda3std3__45__cpo4cendE - _ZN34_INTERNAL_59e721e3_4_k_cu_c4f779e06thrust24THRUST_300001_SM_1000_NS12placeholders2_3E)
_ZN34_INTERNAL_59e721e3_4_k_cu_c4f779e06thrust24THRUST_300001_SM_1000_NS12placeholders2_3E:
	.zero		1
	.type		_ZN34_INTERNAL_59e721e3_4_k_cu_c4f779e04cuda3std3__45__cpo4cendE,@object
	.size		_ZN34_INTERNAL_59e721e3_4_k_cu_c4f779e04cuda3std3__45__cpo4cendE,(_ZN34_INTERNAL_59e721e3_4_k_cu_c4f779e04cuda3std6ranges3__45__cpo4cendE - _ZN34_INTERNAL_59e721e3_4_k_cu_c4f779e04cuda3std3__45__cpo4cendE)
_ZN34_INTERNAL_59e721e3_4_k_cu_c4f779e04cuda3std3__45__cpo4cendE:
	.zero		1
	.type		_ZN34_INTERNAL_59e721e3_4_k_cu_c4f779e04cuda3std6ranges3__45__cpo4cendE,@object
	.size		_ZN34_INTERNAL_59e721e3_4_k_cu_c4f779e04cuda3std6ranges3__45__cpo4cendE,(_ZN34_INTERNAL_59e721e3_4_k_cu_c4f779e06thrust24THRUST_300001_SM_1000_NS12placeholders2_7E - _ZN34_INTERNAL_59e721e3_4_k_cu_c4f779e04cuda3std6ranges3__45__cpo4cendE)
_ZN34_INTERNAL_59e721e3_4_k_cu_c4f779e04cuda3std6ranges3__45__cpo4cendE:
	.zero		1
	.type		_ZN34_INTERNAL_59e721e3_4_k_cu_c4f779e06thrust24THRUST_300001_SM_1000_NS12placeholders2_7E,@object
	.size		_ZN34_INTERNAL_59e721e3_4_k_cu_c4f779e06thrust24THRUST_300001_SM_1000_NS12placeholders2_7E,(_ZN34_INTERNAL_59e721e3_4_k_cu_c4f779e04cuda3std3__45__cpo5crendE - _ZN34_INTERNAL_59e721e3_4_k_cu_c4f779e06thrust24THRUST_300001_SM_1000_NS12placeholders2_7E)
_ZN34_INTERNAL_59e721e3_4_k_cu_c4f779e06thrust24THRUST_300001_SM_1000_NS12placeholders2_7E:
	.zero		1
	.type		_ZN34_INTERNAL_59e721e3_4_k_cu_c4f779e04cuda3std3__45__cpo5crendE,@object
	.size		_ZN34_INTERNAL_59e721e3_4_k_cu_c4f779e04cuda3std3__45__cpo5crendE,(_ZN34_INTERNAL_59e721e3_4_k_cu_c4f779e04cuda3std6ranges3__45__cpo4prevE - _ZN34_INTERNAL_59e721e3_4_k_cu_c4f779e04cuda3std3__45__cpo5crendE)
_ZN34_INTERNAL_59e721e3_4_k_cu_c4f779e04cuda3std3__45__cpo5crendE:
	.zero		1
	.type		_ZN34_INTERNAL_59e721e3_4_k_cu_c4f779e04cuda3std6ranges3__45__cpo4prevE,@object
	.size		_ZN34_INTERNAL_59e721e3_4_k_cu_c4f779e04cuda3std6ranges3__45__cpo4prevE,(_ZN34_INTERNAL_59e721e3_4_k_cu_c4f779e04cuda3std6ranges3__45__cpo9iter_moveE - _ZN34_INTERNAL_59e721e3_4_k_cu_c4f779e04cuda3std6ranges3__45__cpo4prevE)
_ZN34_INTERNAL_59e721e3_4_k_cu_c4f779e04cuda3std6ranges3__45__cpo4prevE:
	.zero		1
	.type		_ZN34_INTERNAL_59e721e3_4_k_cu_c4f779e04cuda3std6ranges3__45__cpo9iter_moveE,@object
	.size		_ZN34_INTERNAL_59e721e3_4_k_cu_c4f779e04cuda3std6ranges3__45__cpo9iter_moveE,(_ZN34_INTERNAL_59e721e3_4_k_cu_c4f779e06thrust24THRUST_300001_SM_1000_NS6system6detail10sequential3seqE - _ZN34_INTERNAL_59e721e3_4_k_cu_c4f779e04cuda3std6ranges3__45__cpo9iter_moveE)
_ZN34_INTERNAL_59e721e3_4_k_cu_c4f779e04cuda3std6ranges3__45__cpo9iter_moveE:
	.zero		1
	.type		_ZN34_INTERNAL_59e721e3_4_k_cu_c4f779e06thrust24THRUST_300001_SM_1000_NS6system6detail10sequential3seqE,@object
	.size		_ZN34_INTERNAL_59e721e3_4_k_cu_c4f779e06thrust24THRUST_300001_SM_1000_NS6system6detail10sequential3seqE,(_ZN34_INTERNAL_59e721e3_4_k_cu_c4f779e06thrust24THRUST_300001_SM_1000_NS12placeholders2_9E - _ZN34_INTERNAL_59e721e3_4_k_cu_c4f779e06thrust24THRUST_300001_SM_1000_NS6system6detail10sequential3seqE)
_ZN34_INTERNAL_59e721e3_4_k_cu_c4f779e06thrust24THRUST_300001_SM_1000_NS6system6detail10sequential3seqE:
	.zero		1
	.type		_ZN34_INTERNAL_59e721e3_4_k_cu_c4f779e06thrust24THRUST_300001_SM_1000_NS12placeholders2_9E,@object
	.size		_ZN34_INTERNAL_59e721e3_4_k_cu_c4f779e06thrust24THRUST_300001_SM_1000_NS12placeholders2_9E,(_ZN34_INTERNAL_59e721e3_4_k_cu_c4f779e04cuda3std3__419piecewise_constructE - _ZN34_INTERNAL_59e721e3_4_k_cu_c4f779e06thrust24THRUST_300001_SM_1000_NS12placeholders2_9E)
_ZN34_INTERNAL_59e721e3_4_k_cu_c4f779e06thrust24THRUST_300001_SM_1000_NS12placeholders2_9E:
	.zero		1
	.type		_ZN34_INTERNAL_59e721e3_4_k_cu_c4f779e04cuda3std3__419piecewise_constructE,@object
	.size		_ZN34_INTERNAL_59e721e3_4_k_cu_c4f779e04cuda3std3__419piecewise_constructE,(_ZN34_INTERNAL_59e721e3_4_k_cu_c4f779e04cuda3std6ranges3__45__cpo5cdataE - _ZN34_INTERNAL_59e721e3_4_k_cu_c4f779e04cuda3std3__419piecewise_constructE)
_ZN34_INTERNAL_59e721e3_4_k_cu_c4f779e04cuda3std3__419piecewise_constructE:
	.zero		1
	.type		_ZN34_INTERNAL_59e721e3_4_k_cu_c4f779e04cuda3std6ranges3__45__cpo5cdataE,@object
	.size		_ZN34_INTERNAL_59e721e3_4_k_cu_c4f779e04cuda3std6ranges3__45__cpo5cdataE,(_ZN34_INTERNAL_59e721e3_4_k_cu_c4f779e06thrust24THRUST_300001_SM_1000_NS12placeholders2_1E - _ZN34_INTERNAL_59e721e3_4_k_cu_c4f779e04cuda3std6ranges3__45__cpo5cdataE)
_ZN34_INTERNAL_59e721e3_4_k_cu_c4f779e04cuda3std6ranges3__45__cpo5cdataE:
	.zero		1
	.type		_ZN34_INTERNAL_59e721e3_4_k_cu_c4f779e06thrust24THRUST_300001_SM_1000_NS12placeholders2_1E,@object
	.size		_ZN34_INTERNAL_59e721e3_4_k_cu_c4f779e06thrust24THRUST_300001_SM_1000_NS12placeholders2_1E,(_ZN34_INTERNAL_59e721e3_4_k_cu_c4f779e04cuda3std3__45__cpo3endE - _ZN34_INTERNAL_59e721e3_4_k_cu_c4f779e06thrust24THRUST_300001_SM_1000_NS12placeholders2_1E)
_ZN34_INTERNAL_59e721e3_4_k_cu_c4f779e06thrust24THRUST_300001_SM_1000_NS12placeholders2_1E:
	.zero		1
	.type		_ZN34_INTERNAL_59e721e3_4_k_cu_c4f779e04cuda3std3__45__cpo3endE,@object
	.size		_ZN34_INTERNAL_59e721e3_4_k_cu_c4f779e04cuda3std3__45__cpo3endE,(_ZN34_INTERNAL_59e721e3_4_k_cu_c4f779e04cuda3std6ranges3__45__cpo3endE - _ZN34_INTERNAL_59e721e3_4_k_cu_c4f779e04cuda3std3__45__cpo3endE)
_ZN34_INTERNAL_59e721e3_4_k_cu_c4f779e04cuda3std3__45__cpo3endE:
	.zero		1
	.type		_ZN34_INTERNAL_59e721e3_4_k_cu_c4f779e04cuda3std6ranges3__45__cpo3endE,@object
	.size		_ZN34_INTERNAL_59e721e3_4_k_cu_c4f779e04cuda3std6ranges3__45__cpo3endE,(_ZN34_INTERNAL_59e721e3_4_k_cu_c4f779e06thrust24THRUST_300001_SM_1000_NS12placeholders2_5E - _ZN34_INTERNAL_59e721e3_4_k_cu_c4f779e04cuda3std6ranges3__45__cpo3endE)
_ZN34_INTERNAL_59e721e3_4_k_cu_c4f779e04cuda3std6ranges3__45__cpo3endE:
	.zero		1
	.type		_ZN34_INTERNAL_59e721e3_4_k_cu_c4f779e06thrust24THRUST_300001_SM_1000_NS12placeholders2_5E,@object
	.size		_ZN34_INTERNAL_59e721e3_4_k_cu_c4f779e06thrust24THRUST_300001_SM_1000_NS12placeholders2_5E,(_ZN34_INTERNAL_59e721e3_4_k_cu_c4f779e04cuda3std3__45__cpo4rendE - _ZN34_INTERNAL_59e721e3_4_k_cu_c4f779e06thrust24THRUST_300001_SM_1000_NS12placeholders2_5E)
_ZN34_INTERNAL_59e721e3_4_k_cu_c4f779e06thrust24THRUST_300001_SM_1000_NS12placeholders2_5E:
	.zero		1
	.type		_ZN34_INTERNAL_59e721e3_4_k_cu_c4f779e04cuda3std3__45__cpo4rendE,@object
	.size		_ZN34_INTERNAL_59e721e3_4_k_cu_c4f779e04cuda3std3__45__cpo4rendE,(_ZN34_INTERNAL_59e721e3_4_k_cu_c4f779e04cuda3std6ranges3__45__cpo9iter_swapE - _ZN34_INTERNAL_59e721e3_4_k_cu_c4f779e04cuda3std3__45__cpo4rendE)
_ZN34_INTERNAL_59e721e3_4_k_cu_c4f779e04cuda3std3__45__cpo4rendE:
	.zero		1
	.type		_ZN34_INTERNAL_59e721e3_4_k_cu_c4f779e04cuda3std6ranges3__45__cpo9iter_swapE,@object
	.size		_ZN34_INTERNAL_59e721e3_4_k_cu_c4f779e04cuda3std6ranges3__45__cpo9iter_swapE,(_ZN34_INTERNAL_59e721e3_4_k_cu_c4f779e04cuda3std3__48unexpectE - _ZN34_INTERNAL_59e721e3_4_k_cu_c4f779e04cuda3std6ranges3__45__cpo9iter_swapE)
_ZN34_INTERNAL_59e721e3_4_k_cu_c4f779e04cuda3std6ranges3__45__cpo9iter_swapE:
	.zero		1
	.type		_ZN34_INTERNAL_59e721e3_4_k_cu_c4f779e04cuda3std3__48unexpectE,@object
	.size		_ZN34_INTERNAL_59e721e3_4_k_cu_c4f779e04cuda3std3__48unexpectE,(_ZN34_INTERNAL_59e721e3_4_k_cu_c4f779e06thrust24THRUST_300001_SM_1000_NS8cuda_cub3parE - _ZN34_INTERNAL_59e721e3_4_k_cu_c4f779e04cuda3std3__48unexpectE)
_ZN34_INTERNAL_59e721e3_4_k_cu_c4f779e04cuda3std3__48unexpectE:
	.zero		1
	.type		_ZN34_INTERNAL_59e721e3_4_k_cu_c4f779e06thrust24THRUST_300001_SM_1000_NS8cuda_cub3parE,@object
	.size		_ZN34_INTERNAL_59e721e3_4_k_cu_c4f779e06thrust24THRUST_300001_SM_1000_NS8cuda_cub3parE,(.L_29 - _ZN34_INTERNAL_59e721e3_4_k_cu_c4f779e06thrust24THRUST_300001_SM_1000_NS8cuda_cub3parE)
_ZN34_INTERNAL_59e721e3_4_k_cu_c4f779e06thrust24THRUST_300001_SM_1000_NS8cuda_cub3parE:
	.zero		1
.L_29:


//--------------------- .nv.shared._ZN3cub18CUB_300001_SM_10006detail6reduce18DeviceReduceKernelINS2_10policy_hubIdyN4cuda3std3__44plusIdEEE10Policy1000EN6thrust24THRUST_300001_SM_1000_NS18transform_iteratorINSD_12zip_functionINS7_10multipliesIdEEEENSD_12zip_iteratorINS7_5tupleIJNSD_10device_ptrIdEESM_EEEEENSD_11use_defaultESP_EEyS9_dNS7_10__identityEEEvT0_PT3_T1_NS0_13GridEvenShareISV_EET2_T4_ --------------------------
	.section	.nv.shared._ZN3cub18CUB_300001_SM_10006detail6reduce18DeviceReduceKernelINS2_10policy_hubIdyN4cuda3std3__44plusIdEEE10Policy1000EN6thrust24THRUST_300001_SM_1000_NS18transform_iteratorINSD_12zip_functionINS7_10multipliesIdEEEENSD_12zip_iteratorINS7_5tupleIJNSD_10device_ptrIdEESM_EEEEENSD_11use_defaultESP_EEyS9_dNS7_10__identityEEEvT0_PT3_T1_NS0_13GridEvenShareISV_EET2_T4_,"aw",@nobits
	.sectionflags	@""
	.align	128
.nv.shared._ZN3cub18CUB_300001_SM_10006detail6reduce18DeviceReduceKernelINS2_10policy_hubIdyN4cuda3std3__44plusIdEEE10Policy1000EN6thrust24THRUST_300001_SM_1000_NS18transform_iteratorINSD_12zip_functionINS7_10multipliesIdEEEENSD_12zip_iteratorINS7_5tupleIJNSD_10device_ptrIdEESM_EEEEENSD_11use_defaultESP_EEyS9_dNS7_10__identityEEEvT0_PT3_T1_NS0_13GridEvenShareISV_EET2_T4_:
	.zero		1280


//--------------------- .nv.shared._ZN3cub18CUB_300001_SM_10006detail6reduce28DeviceReduceSingleTileKernelINS2_10policy_hubIdyN4cuda3std3__44plusIdEEE10Policy1000EN6thrust24THRUST_300001_SM_1000_NS18transform_iteratorINSD_12zip_functionINS7_10multipliesIdEEEENSD_12zip_iteratorINS7_5tupleIJNSD_10device_ptrIdEESM_EEEEENSD_11use_defaultESP_EEPdyS9_ddNS7_10__identityEEEvT0_T1_T2_T3_T4_T6_ --------------------------
	.section	.nv.shared._ZN3cub18CUB_300001_SM_10006detail6reduce28DeviceReduceSingleTileKernelINS2_10policy_hubIdyN4cuda3std3__44plusIdEEE10Policy1000EN6thrust24THRUST_300001_SM_1000_NS18transform_iteratorINSD_12zip_functionINS7_10multipliesIdEEEENSD_12zip_iteratorINS7_5tupleIJNSD_10device_ptrIdEESM_EEEEENSD_11use_defaultESP_EEPdyS9_ddNS7_10__identityEEEvT0_T1_T2_T3_T4_T6_,"aw",@nobits
	.sectionflags	@""
	.align	128
.nv.shared._ZN3cub18CUB_300001_SM_10006detail6reduce28DeviceReduceSingleTileKernelINS2_10policy_hubIdyN4cuda3std3__44plusIdEEE10Policy1000EN6thrust24THRUST_300001_SM_1000_NS18transform_iteratorINSD_12zip_functionINS7_10multipliesIdEEEENSD_12zip_iteratorINS7_5tupleIJNSD_10device_ptrIdEESM_EEEEENSD_11use_defaultESP_EEPdyS9_ddNS7_10__identityEEEvT0_T1_T2_T3_T4_T6_:
	.zero		1280


//--------------------- .nv.shared._ZN3cub18CUB_300001_SM_10006detail6reduce28DeviceReduceSingleTileKernelINS2_10policy_hubIdjN4cuda3std3__44plusIdEEE10Policy1000EPdSC_iS9_ddNS7_10__identityEEEvT0_T1_T2_T3_T4_T6_ --------------------------
	.section	.nv.shared._ZN3cub18CUB_300001_SM_10006detail6reduce28DeviceReduceSingleTileKernelINS2_10policy_hubIdjN4cuda3std3__44plusIdEEE10Policy1000EPdSC_iS9_ddNS7_10__identityEEEvT0_T1_T2_T3_T4_T6_,"aw",@nobits
	.sectionflags	@""
	.align	128
.nv.shared._ZN3cub18CUB_300001_SM_10006detail6reduce28DeviceReduceSingleTileKernelINS2_10policy_hubIdjN4cuda3std3__44plusIdEEE10Policy1000EPdSC_iS9_ddNS7_10__identityEEEvT0_T1_T2_T3_T4_T6_:
	.zero		1280


//--------------------- .nv.shared._ZN3cub18CUB_300001_SM_10006detail6reduce18DeviceReduceKernelINS2_10policy_hubIdjN4cuda3std3__44plusIdEEE10Policy1000EN6thrust24THRUST_300001_SM_1000_NS18transform_iteratorINSD_12zip_functionINS7_10multipliesIdEEEENSD_12zip_iteratorINS7_5tupleIJNSD_10device_ptrIdEESM_EEEEENSD_11use_defaultESP_EEjS9_dNS7_10__identityEEEvT0_PT3_T1_NS0_13GridEvenShareISV_EET2_T4_ --------------------------
	.section	.nv.shared._ZN3cub18CUB_300001_SM_10006detail6reduce18DeviceReduceKernelINS2_10policy_hubIdjN4cuda3std3__44plusIdEEE10Policy1000EN6thrust24THRUST_300001_SM_1000_NS18transform_iteratorINSD_12zip_functionINS7_10multipliesIdEEEENSD_12zip_iteratorINS7_5tupleIJNSD_10device_ptrIdEESM_EEEEENSD_11use_defaultESP_EEjS9_dNS7_10__identityEEEvT0_PT3_T1_NS0_13GridEvenShareISV_EET2_T4_,"aw",@nobits
	.sectionflags	@""
	.align	128
.nv.shared._ZN3cub18CUB_300001_SM_10006detail6reduce18DeviceReduceKernelINS2_10policy_hubIdjN4cuda3std3__44plusIdEEE10Policy1000EN6thrust24THRUST_300001_SM_1000_NS18transform_iteratorINSD_12zip_functionINS7_10multipliesIdEEEENSD_12zip_iteratorINS7_5tupleIJNSD_10device_ptrIdEESM_EEEEENSD_11use_defaultESP_EEjS9_dNS7_10__identityEEEvT0_PT3_T1_NS0_13GridEvenShareISV_EET2_T4_:
	.zero		1280


//--------------------- .nv.shared._ZN3cub18CUB_300001_SM_10006detail6reduce28DeviceReduceSingleTileKernelINS2_10policy_hubIdjN4cuda3std3__44plusIdEEE10Policy1000EN6thrust24THRUST_300001_SM_1000_NS18transform_iteratorINSD_12zip_functionINS7_10multipliesIdEEEENSD_12zip_iteratorINS7_5tupleIJNSD_10device_ptrIdEESM_EEEEENSD_11use_defaultESP_EEPdjS9_ddNS7_10__identityEEEvT0_T1_T2_T3_T4_T6_ --------------------------
	.section	.nv.shared._ZN3cub18CUB_300001_SM_10006detail6reduce28DeviceReduceSingleTileKernelINS2_10policy_hubIdjN4cuda3std3__44plusIdEEE10Policy1000EN6thrust24THRUST_300001_SM_1000_NS18transform_iteratorINSD_12zip_functionINS7_10multipliesIdEEEENSD_12zip_iteratorINS7_5tupleIJNSD_10device_ptrIdEESM_EEEEENSD_11use_defaultESP_EEPdjS9_ddNS7_10__identityEEEvT0_T1_T2_T3_T4_T6_,"aw",@nobits
	.sectionflags	@""
	.align	128
.nv.shared._ZN3cub18CUB_300001_SM_10006detail6reduce28DeviceReduceSingleTileKernelINS2_10policy_hubIdjN4cuda3std3__44plusIdEEE10Policy1000EN6thrust24THRUST_300001_SM_1000_NS18transform_iteratorINSD_12zip_functionINS7_10multipliesIdEEEENSD_12zip_iteratorINS7_5tupleIJNSD_10device_ptrIdEESM_EEEEENSD_11use_defaultESP_EEPdjS9_ddNS7_10__identityEEEvT0_T1_T2_T3_T4_T6_:
	.zero		1280


//--------------------- .nv.shared._ZN3cub18CUB_300001_SM_10006detail9transform16transform_kernelINS2_10policy_hubILb1EN4cuda3std3__45tupleIJN6thrust24THRUST_300001_SM_1000_NS10device_ptrIdEESC_EEEE10policy1000El16my_func_subtractSC_JPdSH_EEEvT0_iT1_T2_DpNS2_10kernel_argIT3_EE --------------------------
	.section	.nv.shared._ZN3cub18CUB_300001_SM_10006detail9transform16transform_kernelINS2_10policy_hubILb1EN4cuda3std3__45tupleIJN6thrust24THRUST_300001_SM_1000_NS10device_ptrIdEESC_EEEE10policy1000El16my_func_subtractSC_JPdSH_EEEvT0_iT1_T2_DpNS2_10kernel_argIT3_EE,"aw",@nobits
	.sectionflags	@""
	.align	128
	.zero		1024


//--------------------- .nv.shared._ZN3cub18CUB_300001_SM_10006detail9transform16transform_kernelINS2_10policy_hubILb1EN4cuda3std3__45tupleIJN6thrust24THRUST_300001_SM_1000_NS10device_ptrIdEESC_EEEE10policy1000Ei16my_func_subtractSC_JPdSH_EEEvT0_iT1_T2_DpNS2_10kernel_argIT3_EE --------------------------
	.section	.nv.shared._ZN3cub18CUB_300001_SM_10006detail9transform16transform_kernelINS2_10policy_hubILb1EN4cuda3std3__45tupleIJN6thrust24THRUST_300001_SM_1000_NS10device_ptrIdEESC_EEEE10policy1000Ei16my_func_subtractSC_JPdSH_EEEvT0_iT1_T2_DpNS2_10kernel_argIT3_EE,"aw",@nobits
	.sectionflags	@""
	.align	128
	.zero		1024


//--------------------- .nv.shared._ZN3cub18CUB_300001_SM_10006detail9transform16transform_kernelINS2_10policy_hubILb1EN4cuda3std3__45tupleIJN6thrust24THRUST_300001_SM_1000_NS10device_ptrIdEESC_EEEE10policy1000El11my_func_addSC_JPdSH_EEEvT0_iT1_T2_DpNS2_10kernel_argIT3_EE --------------------------
	.section	.nv.shared._ZN3cub18CUB_300001_SM_10006detail9transform16transform_kernelINS2_10policy_hubILb1EN4cuda3std3__45tupleIJN6thrust24THRUST_300001_SM_1000_NS10device_ptrIdEESC_EEEE10policy1000El11my_func_addSC_JPdSH_EEEvT0_iT1_T2_DpNS2_10kernel_argIT3_EE,"aw",@nobits
	.sectionflags	@""
	.align	128
	.zero		1024


//--------------------- .nv.shared._ZN3cub18CUB_300001_SM_10006detail9transform16transform_kernelINS2_10policy_hubILb1EN4cuda3std3__45tupleIJN6thrust24THRUST_300001_SM_1000_NS10device_ptrIdEESC_EEEE10policy1000Ei11my_func_addSC_JPdSH_EEEvT0_iT1_T2_DpNS2_10kernel_argIT3_EE --------------------------
	.section	.nv.shared._ZN3cub18CUB_300001_SM_10006detail9transform16transform_kernelINS2_10policy_hubILb1EN4cuda3std3__45tupleIJN6thrust24THRUST_300001_SM_1000_NS10device_ptrIdEESC_EEEE10policy1000Ei11my_func_addSC_JPdSH_EEEvT0_iT1_T2_DpNS2_10kernel_argIT3_EE,"aw",@nobits
	.sectionflags	@""
	.align	128
	.zero		1024


//--------------------- .nv.shared._ZN3cub18CUB_300001_SM_10006detail9transform16transform_kernelINS2_10policy_hubILb0EN4cuda3std3__45tupleIJN6thrust24THRUST_300001_SM_1000_NS10device_ptrIdEESC_EEEE10policy1000ElNS7_10multipliesIdEESC_JPdSI_EEEvT0_iT1_T2_DpNS2_10kernel_argIT3_EE --------------------------
	.section	.nv.shared._ZN3cub18CUB_300001_SM_10006detail9transform16transform_kernelINS2_10policy_hubILb0EN4cuda3std3__45tupleIJN6thrust24THRUST_300001_SM_1000_NS10device_ptrIdEESC_EEEE10policy1000ElNS7_10multipliesIdEESC_JPdSI_EEEvT0_iT1_T2_DpNS2_10kernel_argIT3_EE,"aw",@nobits
	.sectionflags	@""
	.align	128
.nv.shared._ZN3cub18CUB_300001_SM_10006detail9transform16transform_kernelINS2_10policy_hubILb0EN4cuda3std3__45tupleIJN6thrust24THRUST_300001_SM_1000_NS10device_ptrIdEESC_EEEE10policy1000ElNS7_10multipliesIdEESC_JPdSI_EEEvT0_iT1_T2_DpNS2_10kernel_argIT3_EE:
	.zero		1152


//--------------------- .nv.shared._ZN3cub18CUB_300001_SM_10006detail9transform16transform_kernelINS2_10policy_hubILb0EN4cuda3std3__45tupleIJN6thrust24THRUST_300001_SM_1000_NS10device_ptrIdEESC_EEEE10policy1000EiNS7_10multipliesIdEESC_JPdSI_EEEvT0_iT1_T2_DpNS2_10kernel_argIT3_EE --------------------------
	.section	.nv.shared._ZN3cub18CUB_300001_SM_10006detail9transform16transform_kernelINS2_10policy_hubILb0EN4cuda3std3__45tupleIJN6thrust24THRUST_300001_SM_1000_NS10device_ptrIdEESC_EEEE10policy1000EiNS7_10multipliesIdEESC_JPdSI_EEEvT0_iT1_T2_DpNS2_10kernel_argIT3_EE,"aw",@nobits
	.sectionflags	@""
	.align	128
.nv.shared._ZN3cub18CUB_300001_SM_10006detail9transform16transform_kernelINS2_10policy_hubILb0EN4cuda3std3__45tupleIJN6thrust24THRUST_300001_SM_1000_NS10device_ptrIdEESC_EEEE10policy1000EiNS7_10multipliesIdEESC_JPdSI_EEEvT0_iT1_T2_DpNS2_10kernel_argIT3_EE:
	.zero		1152


//--------------------- .nv.shared._ZN3cub18CUB_300001_SM_10006detail9transform16transform_kernelINS2_10policy_hubILb0EN4cuda3std3__45tupleIJN6thrust24THRUST_300001_SM_1000_NS10device_ptrIdEESC_EEEE10policy1000ElNS7_5minusIdEESC_JPdSI_EEEvT0_iT1_T2_DpNS2_10kernel_argIT3_EE --------------------------
	.section	.nv.shared._ZN3cub18CUB_300001_SM_10006detail9transform16transform_kernelINS2_10policy_hubILb0EN4cuda3std3__45tupleIJN6thrust24THRUST_300001_SM_1000_NS10device_ptrIdEESC_EEEE10policy1000ElNS7_5minusIdEESC_JPdSI_EEEvT0_iT1_T2_DpNS2_10kernel_argIT3_EE,"aw",@nobits
	.sectionflags	@""
	.align	128
.nv.shared._ZN3cub18CUB_300001_SM_10006detail9transform16transform_kernelINS2_10policy_hubILb0EN4cuda3std3__45tupleIJN6thrust24THRUST_300001_SM_1000_NS10device_ptrIdEESC_EEEE10policy1000ElNS7_5minusIdEESC_JPdSI_EEEvT0_iT1_T2_DpNS2_10kernel_argIT3_EE:
	.zero		1152


//--------------------- .nv.shared._ZN3cub18CUB_300001_SM_10006detail9transform16transform_kernelINS2_10policy_hubILb0EN4cuda3std3__45tupleIJN6thrust24THRUST_300001_SM_1000_NS10device_ptrIdEESC_EEEE10policy1000EiNS7_5minusIdEESC_JPdSI_EEEvT0_iT1_T2_DpNS2_10kernel_argIT3_EE --------------------------
	.section	.nv.shared._ZN3cub18CUB_300001_SM_10006detail9transform16transform_kernelINS2_10policy_hubILb0EN4cuda3std3__45tupleIJN6thrust24THRUST_300001_SM_1000_NS10device_ptrIdEESC_EEEE10policy1000EiNS7_5minusIdEESC_JPdSI_EEEvT0_iT1_T2_DpNS2_10kernel_argIT3_EE,"aw",@nobits
	.sectionflags	@""
	.align	128
.nv.shared._ZN3cub18CUB_300001_SM_10006detail9transform16transform_kernelINS2_10policy_hubILb0EN4cuda3std3__45tupleIJN6thrust24THRUST_300001_SM_1000_NS10device_ptrIdEESC_EEEE10policy1000EiNS7_5minusIdEESC_JPdSI_EEEvT0_iT1_T2_DpNS2_10kernel_argIT3_EE:
	.zero		1152


//--------------------- .nv.shared._ZN3cub18CUB_300001_SM_10006detail11EmptyKernelIvEEvv --------------------------
	.section	.nv.shared._ZN3cub18CUB_300001_SM_10006detail11EmptyKernelIvEEvv,"aw",@nobits
	.sectionflags	@""
	.align	128
	.zero		1024


//--------------------- .nv.shared._Z6MV_GPUPKdPKiS2_S2_S0_Pd --------------------------
	.section	.nv.shared._Z6MV_GPUPKdPKiS2_S2_S0_Pd,"aw",@nobits
	.sectionflags	@""
	.align	128
	.zero		1024


//--------------------- .nv.constant0._ZN3cub18CUB_300001_SM_10006detail6reduce28DeviceReduceSingleTileKernelINS2_10policy_hubIdyN4cuda3std3__44plusIdEEE10Policy1000EPdSC_iS9_ddNS7_10__identityEEEvT0_T1_T2_T3_T4_T6_ --------------------------
	.section	.nv.constant0._ZN3cub18CUB_300001_SM_10006detail6reduce28DeviceReduceSingleTileKernelINS2_10policy_hubIdyN4cuda3std3__44plusIdEEE10Policy1000EPdSC_iS9_ddNS7_10__identityEEEvT0_T1_T2_T3_T4_T6_,"a",@progbits
	.sectionflags	@""
	.align	4
.nv.constant0._ZN3cub18CUB_300001_SM_10006detail6reduce28DeviceReduceSingleTileKernelINS2_10policy_hubIdyN4cuda3std3__44plusIdEEE10Policy1000EPdSC_iS9_ddNS7_10__identityEEEvT0_T1_T2_T3_T4_T6_:
	.zero		929


//--------------------- .nv.constant0._ZN3cub18CUB_300001_SM_10006detail6reduce18DeviceReduceKernelINS2_10policy_hubIdyN4cuda3std3__44plusIdEEE10Policy1000EN6thrust24THRUST_300001_SM_1000_NS18transform_iteratorINSD_12zip_functionINS7_10multipliesIdEEEENSD_12zip_iteratorINS7_5tupleIJNSD_10device_ptrIdEESM_EEEEENSD_11use_defaultESP_EEyS9_dNS7_10__identityEEEvT0_PT3_T1_NS0_13GridEvenShareISV_EET2_T4_ --------------------------
	.section	.nv.constant0._ZN3cub18CUB_300001_SM_10006detail6reduce18DeviceReduceKernelINS2_10policy_hubIdyN4cuda3std3__44plusIdEEE10Policy1000EN6thrust24THRUST_300001_SM_1000_NS18transform_iteratorINSD_12zip_functionINS7_10multipliesIdEEEENSD_12zip_iteratorINS7_5tupleIJNSD_10device_ptrIdEESM_EEEEENSD_11use_defaultESP_EEyS9_dNS7_10__identityEEEvT0_PT3_T1_NS0_13GridEvenShareISV_EET2_T4_,"a",@progbits
	.sectionflags	@""
	.align	4
.nv.constant0._ZN3cub18CUB_300001_SM_10006detail6reduce18DeviceReduceKernelINS2_10policy_hubIdyN4cuda3std3__44plusIdEEE10Policy1000EN6thrust24THRUST_300001_SM_1000_NS18transform_iteratorINSD_12zip_functionINS7_10multipliesIdEEEENSD_12zip_iteratorINS7_5tupleIJNSD_10device_ptrIdEESM_EEEEENSD_11use_defaultESP_EEyS9_dNS7_10__identityEEEvT0_PT3_T1_NS0_13GridEvenShareISV_EET2_T4_:
	.zero		1010


//--------------------- .nv.constant0._ZN3cub18CUB_300001_SM_10006detail6reduce28DeviceReduceSingleTileKernelINS2_10policy_hubIdyN4cuda3std3__44plusIdEEE10Policy1000EN6thrust24THRUST_300001_SM_1000_NS18transform_iteratorINSD_12zip_functionINS7_10multipliesIdEEEENSD_12zip_iteratorINS7_5tupleIJNSD_10device_ptrIdEESM_EEEEENSD_11use_defaultESP_EEPdyS9_ddNS7_10__identityEEEvT0_T1_T2_T3_T4_T6_ --------------------------
	.section	.nv.constant0._ZN3cub18CUB_300001_SM_10006detail6reduce28DeviceReduceSingleTileKernelINS2_10policy_hubIdyN4cuda3std3__44plusIdEEE10Policy1000EN6thrust24THRUST_300001_SM_1000_NS18transform_iteratorINSD_12zip_functionINS7_10multipliesIdEEEENSD_12zip_iteratorINS7_5tupleIJNSD_10device_ptrIdEESM_EEEEENSD_11use_defaultESP_EEPdyS9_ddNS7_10__identityEEEvT0_T1_T2_T3_T4_T6_,"a",@progbits
	.sectionflags	@""
	.align	4
.nv.constant0._ZN3cub18CUB_300001_SM_10006detail6reduce28DeviceReduceSingleTileKernelINS2_10policy_hubIdyN4cuda3std3__44plusIdEEE10Policy1000EN6thrust24THRUST_300001_SM_1000_NS18transform_iteratorINSD_12zip_functionINS7_10multipliesIdEEEENSD_12zip_iteratorINS7_5tupleIJNSD_10device_ptrIdEESM_EEEEENSD_11use_defaultESP_EEPdyS9_ddNS7_10__identityEEEvT0_T1_T2_T3_T4_T6_:
	.zero		953


//--------------------- .nv.constant0._ZN3cub18CUB_300001_SM_10006detail6reduce28DeviceReduceSingleTileKernelINS2_10policy_hubIdjN4cuda3std3__44plusIdEEE10Policy1000EPdSC_iS9_ddNS7_10__identityEEEvT0_T1_T2_T3_T4_T6_ --------------------------
	.section	.nv.constant0._ZN3cub18CUB_300001_SM_10006detail6reduce28DeviceReduceSingleTileKernelINS2_10policy_hubIdjN4cuda3std3__44plusIdEEE10Policy1000EPdSC_iS9_ddNS7_10__identityEEEvT0_T1_T2_T3_T4_T6_,"a",@progbits
	.sectionflags	@""
	.align	4
.nv.constant0._ZN3cub18CUB_300001_SM_10006detail6reduce28DeviceReduceSingleTileKernelINS2_10policy_hubIdjN4cuda3std3__44plusIdEEE10Policy1000EPdSC_iS9_ddNS7_10__identityEEEvT0_T1_T2_T3_T4_T6_:
	.zero		929


//--------------------- .nv.constant0._ZN3cub18CUB_300001_SM_10006detail6reduce18DeviceReduceKernelINS2_10policy_hubIdjN4cuda3std3__44plusIdEEE10Policy1000EN6thrust24THRUST_300001_SM_1000_NS18transform_iteratorINSD_12zip_functionINS7_10multipliesIdEEEENSD_12zip_iteratorINS7_5tupleIJNSD_10device_ptrIdEESM_EEEEENSD_11use_defaultESP_EEjS9_dNS7_10__identityEEEvT0_PT3_T1_NS0_13GridEvenShareISV_EET2_T4_ --------------------------
	.section	.nv.constant0._ZN3cub18CUB_300001_SM_10006detail6reduce18DeviceReduceKernelINS2_10policy_hubIdjN4cuda3std3__44plusIdEEE10Policy1000EN6thrust24THRUST_300001_SM_1000_NS18transform_iteratorINSD_12zip_functionINS7_10multipliesIdEEEENSD_12zip_iteratorINS7_5tupleIJNSD_10device_ptrIdEESM_EEEEENSD_11use_defaultESP_EEjS9_dNS7_10__identityEEEvT0_PT3_T1_NS0_13GridEvenShareISV_EET2_T4_,"a",@progbits
	.sectionflags	@""
	.align	4
.nv.constant0._ZN3cub18CUB_300001_SM_10006detail6reduce18DeviceReduceKernelINS2_10policy_hubIdjN4cuda3std3__44plusIdEEE10Policy1000EN6thrust24THRUST_300001_SM_1000_NS18transform_iteratorINSD_12zip_functionINS7_10multipliesIdEEEENSD_12zip_iteratorINS7_5tupleIJNSD_10device_ptrIdEESM_EEEEENSD_11use_defaultESP_EEjS9_dNS7_10__identityEEEvT0_PT3_T1_NS0_13GridEvenShareISV_EET2_T4_:
	.zero		974


//--------------------- .nv.constant0._ZN3cub18CUB_300001_SM_10006detail6reduce28DeviceReduceSingleTileKernelINS2_10policy_hubIdjN4cuda3std3__44plusIdEEE10Policy1000EN6thrust24THRUST_300001_SM_1000_NS18transform_iteratorINSD_12zip_functionINS7_10multipliesIdEEEENSD_12zip_iteratorINS7_5tupleIJNSD_10device_ptrIdEESM_EEEEENSD_11use_defaultESP_EEPdjS9_ddNS7_10__identityEEEvT0_T1_T2_T3_T4_T6_ --------------------------
	.section	.nv.constant0._ZN3cub18CUB_300001_SM_10006detail6reduce28DeviceReduceSingleTileKernelINS2_10policy_hubIdjN4cuda3std3__44plusIdEEE10Policy1000EN6thrust24THRUST_300001_SM_1000_NS18transform_iteratorINSD_12zip_functionINS7_10multipliesIdEEEENSD_12zip_iteratorINS7_5tupleIJNSD_10device_ptrIdEESM_EEEEENSD_11use_defaultESP_EEPdjS9_ddNS7_10__identityEEEvT0_T1_T2_T3_T4_T6_,"a",@progbits
	.sectionflags	@""
	.align	4
.nv.constant0._ZN3cub18CUB_300001_SM_10006detail6reduce28DeviceReduceSingleTileKernelINS2_10policy_hubIdjN4cuda3std3__44plusIdEEE10Policy1000EN6thrust24THRUST_300001_SM_1000_NS18transform_iteratorINSD_12zip_functionINS7_10multipliesIdEEEENSD_12zip_iteratorINS7_5tupleIJNSD_10device_ptrIdEESM_EEEEENSD_11use_defaultESP_EEPdjS9_ddNS7_10__identityEEEvT0_T1_T2_T3_T4_T6_:
	.zero		945


//--------------------- .nv.constant0._ZN3cub18CUB_300001_SM_10006detail9transform16transform_kernelINS2_10policy_hubILb1EN4cuda3std3__45tupleIJN6thrust24THRUST_300001_SM_1000_NS10device_ptrIdEESC_EEEE10policy1000El16my_func_subtractSC_JPdSH_EEEvT0_iT1_T2_DpNS2_10kernel_argIT3_EE --------------------------
	.section	.nv.constant0._ZN3cub18CUB_300001_SM_10006detail9transform16transform_kernelINS2_10policy_hubILb1EN4cuda3std3__45tupleIJN6thrust24THRUST_300001_SM_1000_NS10device_ptrIdEESC_EEEE10policy1000El16my_func_subtractSC_JPdSH_EEEvT0_iT1_T2_DpNS2_10kernel_argIT3_EE,"a",@progbits
	.sectionflags	@""
	.align	4
.nv.constant0._ZN3cub18CUB_300001_SM_10006detail9transform16transform_kernelINS2_10policy_hubILb1EN4cuda3std3__45tupleIJN6thrust24THRUST_300001_SM_1000_NS10device_ptrIdEESC_EEEE10policy1000El16my_func_subtractSC_JPdSH_EEEvT0_iT1_T2_DpNS2_10kernel_argIT3_EE:
	.zero		960


//--------------------- .nv.constant0._ZN3cub18CUB_300001_SM_10006detail9transform16transform_kernelINS2_10policy_hubILb1EN4cuda3std3__45tupleIJN6thrust24THRUST_300001_SM_1000_NS10device_ptrIdEESC_EEEE10policy1000Ei16my_func_subtractSC_JPdSH_EEEvT0_iT1_T2_DpNS2_10kernel_argIT3_EE --------------------------
	.section	.nv.constant0._ZN3cub18CUB_300001_SM_10006detail9transform16transform_kernelINS2_10policy_hubILb1EN4cuda3std3__45tupleIJN6thrust24THRUST_300001_SM_1000_NS10device_ptrIdEESC_EEEE10policy1000Ei16my_func_subtractSC_JPdSH_EEEvT0_iT1_T2_DpNS2_10kernel_argIT3_EE,"a",@progbits
	.sectionflags	@""
	.align	4
.nv.constant0._ZN3cub18CUB_300001_SM_10006detail9transform16transform_kernelINS2_10policy_hubILb1EN4cuda3std3__45tupleIJN6thrust24THRUST_300001_SM_1000_NS10device_ptrIdEESC_EEEE10policy1000Ei16my_func_subtractSC_JPdSH_EEEvT0_iT1_T2_DpNS2_10kernel_argIT3_EE:
	.zero		952


//--------------------- .nv.constant0._ZN3cub18CUB_300001_SM_10006detail9transform16transform_kernelINS2_10policy_hubILb1EN4cuda3std3__45tupleIJN6thrust24THRUST_300001_SM_1000_NS10device_ptrIdEESC_EEEE10policy1000El11my_func_addSC_JPdSH_EEEvT0_iT1_T2_DpNS2_10kernel_argIT3_EE --------------------------
	.section	.nv.constant0._ZN3cub18CUB_300001_SM_10006detail9transform16transform_kernelINS2_10policy_hubILb1EN4cuda3std3__45tupleIJN6thrust24THRUST_300001_SM_1000_NS10device_ptrIdEESC_EEEE10policy1000El11my_func_addSC_JPdSH_EEEvT0_iT1_T2_DpNS2_10kernel_argIT3_EE,"a",@progbits
	.sectionflags	@""
	.align	4
.nv.constant0._ZN3cub18CUB_300001_SM_10006detail9transform16transform_kernelINS2_10policy_hubILb1EN4cuda3std3__45tupleIJN6thrust24THRUST_300001_SM_1000_NS10device_ptrIdEESC_EEEE10policy1000El11my_func_addSC_JPdSH_EEEvT0_iT1_T2_DpNS2_10kernel_argIT3_EE:
	.zero		960


//--------------------- .nv.constant0._ZN3cub18CUB_300001_SM_10006detail9transform16transform_kernelINS2_10policy_hubILb1EN4cuda3std3__45tupleIJN6thrust24THRUST_300001_SM_1000_NS10device_ptrIdEESC_EEEE10policy1000Ei11my_func_addSC_JPdSH_EEEvT0_iT1_T2_DpNS2_10kernel_argIT3_EE --------------------------
	.section	.nv.constant0._ZN3cub18CUB_300001_SM_10006detail9transform16transform_kernelINS2_10policy_hubILb1EN4cuda3std3__45tupleIJN6thrust24THRUST_300001_SM_1000_NS10device_ptrIdEESC_EEEE10policy1000Ei11my_func_addSC_JPdSH_EEEvT0_iT1_T2_DpNS2_10kernel_argIT3_EE,"a",@progbits
	.sectionflags	@""
	.align	4
.nv.constant0._ZN3cub18CUB_300001_SM_10006detail9transform16transform_kernelINS2_10policy_hubILb1EN4cuda3std3__45tupleIJN6thrust24THRUST_300001_SM_1000_NS10device_ptrIdEESC_EEEE10policy1000Ei11my_func_addSC_JPdSH_EEEvT0_iT1_T2_DpNS2_10kernel_argIT3_EE:
	.zero		952


//--------------------- .nv.constant0._ZN3cub18CUB_300001_SM_10006detail9transform16transform_kernelINS2_10policy_hubILb0EN4cuda3std3__45tupleIJN6thrust24THRUST_300001_SM_1000_NS10device_ptrIdEESC_EEEE10policy1000ElNS7_10multipliesIdEESC_JPdSI_EEEvT0_iT1_T2_DpNS2_10kernel_argIT3_EE --------------------------
	.section	.nv.constant0._ZN3cub18CUB_300001_SM_10006detail9transform16transform_kernelINS2_10policy_hubILb0EN4cuda3std3__45tupleIJN6thrust24THRUST_300001_SM_1000_NS10device_ptrIdEESC_EEEE10policy1000ElNS7_10multipliesIdEESC_JPdSI_EEEvT0_iT1_T2_DpNS2_10kernel_argIT3_EE,"a",@progbits
	.sectionflags	@""
	.align	4
.nv.constant0._ZN3cub18CUB_300001_SM_10006detail9transform16transform_kernelINS2_10policy_hubILb0EN4cuda3std3__45tupleIJN6thrust24THRUST_300001_SM_1000_NS10device_ptrIdEESC_EEEE10policy1000ElNS7_10multipliesIdEESC_JPdSI_EEEvT0_iT1_T2_DpNS2_10kernel_argIT3_EE:
	.zero		952


//--------------------- .nv.constant0._ZN3cub18CUB_300001_SM_10006detail9transform16transform_kernelINS2_10policy_hubILb0EN4cuda3std3__45tupleIJN6thrust24THRUST_300001_SM_1000_NS10device_ptrIdEESC_EEEE10policy1000EiNS7_10multipliesIdEESC_JPdSI_EEEvT0_iT1_T2_DpNS2_10kernel_argIT3_EE --------------------------
	.section	.nv.constant0._ZN3cub18CUB_300001_SM_10006detail9transform16transform_kernelINS2_10policy_hubILb0EN4cuda3std3__45tupleIJN6thrust24THRUST_300001_SM_1000_NS10device_ptrIdEESC_EEEE10policy1000EiNS7_10multipliesIdEESC_JPdSI_EEEvT0_iT1_T2_DpNS2_10kernel_argIT3_EE,"a",@progbits
	.sectionflags	@""
	.align	4
.nv.constant0._ZN3cub18CUB_300001_SM_10006detail9transform16transform_kernelINS2_10policy_hubILb0EN4cuda3std3__45tupleIJN6thrust24THRUST_300001_SM_1000_NS10device_ptrIdEESC_EEEE10policy1000EiNS7_10multipliesIdEESC_JPdSI_EEEvT0_iT1_T2_DpNS2_10kernel_argIT3_EE:
	.zero		952


//--------------------- .nv.constant0._ZN3cub18CUB_300001_SM_10006detail9transform16transform_kernelINS2_10policy_hubILb0EN4cuda3std3__45tupleIJN6thrust24THRUST_300001_SM_1000_NS10device_ptrIdEESC_EEEE10policy1000ElNS7_5minusIdEESC_JPdSI_EEEvT0_iT1_T2_DpNS2_10kernel_argIT3_EE --------------------------
	.section	.nv.constant0._ZN3cub18CUB_300001_SM_10006detail9transform16transform_kernelINS2_10policy_hubILb0EN4cuda3std3__45tupleIJN6thrust24THRUST_300001_SM_1000_NS10device_ptrIdEESC_EEEE10policy1000ElNS7_5minusIdEESC_JPdSI_EEEvT0_iT1_T2_DpNS2_10kernel_argIT3_EE,"a",@progbits
	.sectionflags	@""
	.align	4
.nv.constant0._ZN3cub18CUB_300001_SM_10006detail9transform16transform_kernelINS2_10policy_hubILb0EN4cuda3std3__45tupleIJN6thrust24THRUST_300001_SM_1000_NS10device_ptrIdEESC_EEEE10policy1000ElNS7_5minusIdEESC_JPdSI_EEEvT0_iT1_T2_DpNS2_10kernel_argIT3_EE:
	.zero		952


//--------------------- .nv.constant0._ZN3cub18CUB_300001_SM_10006detail9transform16transform_kernelINS2_10policy_hubILb0EN4cuda3std3__45tupleIJN6thrust24THRUST_300001_SM_1000_NS10device_ptrIdEESC_EEEE10policy1000EiNS7_5minusIdEESC_JPdSI_EEEvT0_iT1_T2_DpNS2_10kernel_argIT3_EE --------------------------
	.section	.nv.constant0._ZN3cub18CUB_300001_SM_10006detail9transform16transform_kernelINS2_10policy_hubILb0EN4cuda3std3__45tupleIJN6thrust24THRUST_300001_SM_1000_NS10device_ptrIdEESC_EEEE10policy1000EiNS7_5minusIdEESC_JPdSI_EEEvT0_iT1_T2_DpNS2_10kernel_argIT3_EE,"a",@progbits
	.sectionflags	@""
	.align	4
.nv.constant0._ZN3cub18CUB_300001_SM_10006detail9transform16transform_kernelINS2_10policy_hubILb0EN4cuda3std3__45tupleIJN6thrust24THRUST_300001_SM_1000_NS10device_ptrIdEESC_EEEE10policy1000EiNS7_5minusIdEESC_JPdSI_EEEvT0_iT1_T2_DpNS2_10kernel_argIT3_EE:
	.zero		952


//--------------------- .nv.constant0._ZN3cub18CUB_300001_SM_10006detail11EmptyKernelIvEEvv --------------------------
	.section	.nv.constant0._ZN3cub18CUB_300001_SM_10006detail11EmptyKernelIvEEvv,"a",@progbits
	.sectionflags	@""
	.align	4
.nv.constant0._ZN3cub18CUB_300001_SM_10006detail11EmptyKernelIvEEvv:
	.zero		896


//--------------------- .nv.constant0._Z6MV_GPUPKdPKiS2_S2_S0_Pd --------------------------
	.section	.nv.constant0._Z6MV_GPUPKdPKiS2_S2_S0_Pd,"a",@progbits
	.sectionflags	@""
	.align	4
.nv.constant0._Z6MV_GPUPKdPKiS2_S2_S0_Pd:
	.zero		944


//--------------------- SYMBOLS --------------------------

	.type		.nv.reservedSmem.offset0,@object
	.size		.nv.reservedSmem.offset0,0x4
	.type		.nv.reservedSmem.cap,@object
	.size		.nv.reservedSmem.cap,0x4
